def matmul_kernel(
    a_ptr,
    b_ptr,
    c_ptr,
    M,
    N,
    K,
    stride_am,
    stride_ak,
    stride_bk,
    stride_bn,
    stride_cm,
    stride_cn,
    BLOCK_M: tl.constexpr,
    BLOCK_N: tl.constexpr,
    BLOCK_K: tl.constexpr,
    GROUP_M: tl.constexpr,
):
    pid = tl.program_id(axis=0)
    num_pid_m = tl.cdiv(M, BLOCK_M)
    num_pid_n = tl.cdiv(N, BLOCK_N)
    num_pid_in_group = GROUP_M * num_pid_n
    group_id = pid // num_pid_in_group
    first_pid_m = group_id * GROUP_M
    group_size_m = min(num_pid_m - first_pid_m, GROUP_M)
    pid_m = first_pid_m + ((pid % num_pid_in_group) % group_size_m)
    pid_n = (pid % num_pid_in_group) // group_size_m

    offs_am = (pid_m * BLOCK_M + tl.arange(0, BLOCK_M)) % M
    offs_bn = (pid_n * BLOCK_N + tl.arange(0, BLOCK_N)) % N
    offs_k = tl.arange(0, BLOCK_K)
    a_ptrs = a_ptr + offs_am[:, None] * stride_am + offs_k[None, :] * stride_ak
    b_ptrs = b_ptr + offs_k[:, None] * stride_bk + offs_bn[None, :] * stride_bn

    acc = tl.zeros((BLOCK_M, BLOCK_N), dtype=tl.float32)
    for kk in range(0, tl.cdiv(K, BLOCK_K)):
        a = tl.load(a_ptrs, mask=offs_k[None, :] < K - kk * BLOCK_K, other=0.0)
        b = tl.load(b_ptrs, mask=offs_k[:, None] < K - kk * BLOCK_K, other=0.0)
        acc = tl.dot(a, b, acc)
        a_ptrs += BLOCK_K * stride_ak
        b_ptrs += BLOCK_K * stride_bk

    c = acc.to(c_ptr.dtype.element_ty)
    offs_cm = pid_m * BLOCK_M + tl.arange(0, BLOCK_M)
    offs_cn = pid_n * BLOCK_N + tl.arange(0, BLOCK_N)
    c_ptrs = c_ptr + offs_cm[:, None] * stride_cm + offs_cn[None, :] * stride_cn
    mask = (offs_cm[:, None] < M) & (offs_cn[None, :] < N)
    tl.store(c_ptrs, c, mask=mask)

# config = {"BLOCK_K": 128, "BLOCK_M": 64, "BLOCK_N": 256, "GROUP_M": 1, "arch": "sm_100", "dtype": "fp32", "num_ctas": 1, "num_stages": 3, "num_warps": 4}
# arch = sm_100


// ===== COMPILED SASS (sm_100a) =====

	.target	sm_100a

	.elftype	@"ET_EXEC"


//--------------------- .note.nv.tkinfo           --------------------------
	.section	.note.nv.tkinfo,"",@"SHT_NOTE"
	.sectionflags	@"SHF_NOTE_NV_TKINFO"
	.tkinfo
        /*0018*/ 	.word	0x00000081
        /*0030*/ 	.string	""
        /*0030*/ 	.string	"ptxas-blackwell"
        /*0030*/ 	.string	"Cuda compilation tools, release 12.9, V12.9.86"
        /*0030*/ 	.string	"Build cuda_12.9.r12.9/compiler.36037853_0"
        /*0030*/ 	.string	"-v  -suppress-debug-info  -lineinfo  -arch sm_100a "



//--------------------- .note.nv.cuver            --------------------------
	.section	.note.nv.cuver,"",@"SHT_NOTE"
	.sectionflags	@"SHF_NOTE_NV_CUVER"
        /*0018*/ 	.short	0x0001
        /*001a*/ 	.short	0x0064
        /*001c*/ 	.short	0x0001
        /*001e*/ 	.short	0x0000
        /*0020*/ 	.short	0x0001
        /*0022*/ 	.short	0x0000


//--------------------- .nv.info                  --------------------------
	.section	.nv.info,"",@"SHT_CUDA_INFO"
	.align	4


	//----- nvinfo : EIATTR_REGCOUNT
	.align		4
        /*0000*/ 	.byte	0x04, 0x2f
        /*0002*/ 	.short	(.L_4 - .L_3)
	.align		4
.L_3:
        /*0004*/ 	.word	index@(matmul_kernel)
        /*0008*/ 	.word	0x000000ff


	//----- nvinfo : EIATTR_FRAME_SIZE
	.align		4
.L_4:
        /*000c*/ 	.byte	0x04, 0x11
        /*000e*/ 	.short	(.L_6 - .L_5)
	.align		4
.L_5:
        /*0010*/ 	.word	index@($__internal_2_$__cuda_sm10x_tcgen05_guardrail_trap_unallocated_columns_being_dealloced)
        /*0014*/ 	.word	0x00000f98


	//----- nvinfo : EIATTR_FRAME_SIZE
	.align		4
.L_6:
        /*0018*/ 	.byte	0x04, 0x11
        /*001a*/ 	.short	(.L_8 - .L_7)
	.align		4
.L_7:
        /*001c*/ 	.word	index@($__internal_1_$__cuda_sm10x_tcgen05_guardrail_trap_phase_invalid_during_alloc)
        /*0020*/ 	.word	0x00000f98


	//----- nvinfo : EIATTR_FRAME_SIZE
	.align		4
.L_8:
        /*0024*/ 	.byte	0x04, 0x11
        /*0026*/ 	.short	(.L_10 - .L_9)
	.align		4
.L_9:
        /*0028*/ 	.word	index@($__internal_0_$__cuda_sm10x_tcgen05_guardrail_trap_col_being_dealloced_not_returned_by_alloc)
        /*002c*/ 	.word	0x00000f98


	//----- nvinfo : EIATTR_FRAME_SIZE
	.align		4
.L_10:
        /*0030*/ 	.byte	0x04, 0x11
        /*0032*/ 	.short	(.L_12 - .L_11)
	.align		4
.L_11:
        /*0034*/ 	.word	index@(matmul_kernel)
        /*0038*/ 	.word	0x00000f98


	//----- nvinfo : EIATTR_MIN_STACK_SIZE
	.align		4
.L_12:
        /*003c*/ 	.byte	0x04, 0x12
        /*003e*/ 	.short	(.L_14 - .L_13)
	.align		4
.L_13:
        /*0040*/ 	.word	index@(matmul_kernel)
        /*0044*/ 	.word	0x00000f98
.L_14:


//--------------------- .nv.info.matmul_kernel    --------------------------
	.section	.nv.info.matmul_kernel,"",@"SHT_CUDA_INFO"
	.sectionflags	@""
	.align	4


	//----- nvinfo : EIATTR_CUDA_API_VERSION
	.align		4
        /*0000*/ 	.byte	0x04, 0x37
        /*0002*/ 	.short	(.L_16 - .L_15)
.L_15:
        /*0004*/ 	.word	0x00000081


	//----- nvinfo : EIATTR_KPARAM_INFO
	.align		4
.L_16:
        /*0008*/ 	.byte	0x04, 0x17
        /*000a*/ 	.short	(.L_18 - .L_17)
.L_17:
        /*000c*/ 	.word	0x00000000
        /*0010*/ 	.short	0x000d
        /*0012*/ 	.short	0x0048
        /*0014*/ 	.byte	0x00, 0xf4, 0x21, 0x00


	//----- nvinfo : EIATTR_KPARAM_INFO
	.align		4
.L_18:
        /*0018*/ 	.byte	0x04, 0x17
        /*001a*/ 	.short	(.L_20 - .L_19)
.L_19:
        /*001c*/ 	.word	0x00000000
        /*0020*/ 	.short	0x000c
        /*0022*/ 	.short	0x0040
        /*0024*/ 	.byte	0x00, 0xf4, 0x21, 0x00


	//----- nvinfo : EIATTR_KPARAM_INFO
	.align		4
.L_20:
        /*0028*/ 	.byte	0x04, 0x17
        /*002a*/ 	.short	(.L_22 - .L_21)
.L_21:
        /*002c*/ 	.word	0x00000000
        /*0030*/ 	.short	0x000b
        /*0032*/ 	.short	0x0038
        /*0034*/ 	.byte	0x00, 0xf0, 0x11, 0x00


	//----- nvinfo : EIATTR_KPARAM_INFO
	.align		4
.L_22:
        /*0038*/ 	.byte	0x04, 0x17
        /*003a*/ 	.short	(.L_24 - .L_23)
.L_23:
        /*003c*/ 	.word	0x00000000
        /*0040*/ 	.short	0x000a
        /*0042*/ 	.short	0x0034
        /*0044*/ 	.byte	0x00, 0xf0, 0x11, 0x00


	//----- nvinfo : EIATTR_KPARAM_INFO
	.align		4
.L_24:
        /*0048*/ 	.byte	0x04, 0x17
        /*004a*/ 	.short	(.L_26 - .L_25)
.L_25:
        /*004c*/ 	.word	0x00000000
        /*0050*/ 	.short	0x0009
        /*0052*/ 	.short	0x0030
        /*0054*/ 	.byte	0x00, 0xf0, 0x11, 0x00


	//----- nvinfo : EIATTR_KPARAM_INFO
	.align		4
.L_26:
        /*0058*/ 	.byte	0x04, 0x17
        /*005a*/ 	.short	(.L_28 - .L_27)
.L_27:
        /*005c*/ 	.word	0x00000000
        /*0060*/ 	.short	0x0008
        /*0062*/ 	.short	0x002c
        /*0064*/ 	.byte	0x00, 0xf0, 0x11, 0x00


	//----- nvinfo : EIATTR_KPARAM_INFO
	.align		4
.L_28:
        /*0068*/ 	.byte	0x04, 0x17
        /*006a*/ 	.short	(.L_30 - .L_29)
.L_29:
        /*006c*/ 	.word	0x00000000
        /*0070*/ 	.short	0x0007
        /*0072*/ 	.short	0x0028
        /*0074*/ 	.byte	0x00, 0xf0, 0x11, 0x00


	//----- nvinfo : EIATTR_KPARAM_INFO
	.align		4
.L_30:
        /*0078*/ 	.byte	0x04, 0x17
        /*007a*/ 	.short	(.L_32 - .L_31)
.L_31:
        /*007c*/ 	.word	0x00000000
        /*0080*/ 	.short	0x0006
        /*0082*/ 	.short	0x0024
        /*0084*/ 	.byte	0x00, 0xf0, 0x11, 0x00


	//----- nvinfo : EIATTR_KPARAM_INFO
	.align		4
.L_32:
        /*0088*/ 	.byte	0x04, 0x17
        /*008a*/ 	.short	(.L_34 - .L_33)
.L_33:
        /*008c*/ 	.word	0x00000000
        /*0090*/ 	.short	0x0005
        /*0092*/ 	.short	0x0020
        /*0094*/ 	.byte	0x00, 0xf0, 0x11, 0x00


	//----- nvinfo : EIATTR_KPARAM_INFO
	.align		4
.L_34:
        /*0098*/ 	.byte	0x04, 0x17
        /*009a*/ 	.short	(.L_36 - .L_35)
.L_35:
        /*009c*/ 	.word	0x00000000
        /*00a0*/ 	.short	0x0004
        /*00a2*/ 	.short	0x001c
        /*00a4*/ 	.byte	0x00, 0xf0, 0x11, 0x00


	//----- nvinfo : EIATTR_KPARAM_INFO
	.align		4
.L_36:
        /*00a8*/ 	.byte	0x04, 0x17
        /*00aa*/ 	.short	(.L_38 - .L_37)
.L_37:
        /*00ac*/ 	.word	0x00000000
        /*00b0*/ 	.short	0x0003
        /*00b2*/ 	.short	0x0018
        /*00b4*/ 	.byte	0x00, 0xf0, 0x11, 0x00


	//----- nvinfo : EIATTR_KPARAM_INFO
	.align		4
.L_38:
        /*00b8*/ 	.byte	0x04, 0x17
        /*00ba*/ 	.short	(.L_40 - .L_39)
.L_39:
        /*00bc*/ 	.word	0x00000000
        /*00c0*/ 	.short	0x0002
        /*00c2*/ 	.short	0x0010
        /*00c4*/ 	.byte	0x00, 0xf4, 0x21, 0x00


	//----- nvinfo : EIATTR_KPARAM_INFO
	.align		4
.L_40:
        /*00c8*/ 	.byte	0x04, 0x17
        /*00ca*/ 	.short	(.L_42 - .L_41)
.L_41:
        /*00cc*/ 	.word	0x00000000
        /*00d0*/ 	.short	0x0001
        /*00d2*/ 	.short	0x0008
        /*00d4*/ 	.byte	0x00, 0xf4, 0x21, 0x00


	//----- nvinfo : EIATTR_KPARAM_INFO
	.align		4
.L_42:
        /*00d8*/ 	.byte	0x04, 0x17
        /*00da*/ 	.short	(.L_44 - .L_43)
.L_43:
        /*00dc*/ 	.word	0x00000000
        /*00e0*/ 	.short	0x0000
        /*00e2*/ 	.short	0x0000
        /*00e4*/ 	.byte	0x00, 0xf4, 0x21, 0x00


	//----- nvinfo : EIATTR_AT_ENTRY_FRAGMENTS
	.align		4
.L_44:
        /*00e8*/ 	.byte	0x04, 0x4f
        /*00ea*/ 	.short	(.L_46 - .L_45)


	//   ....[0]....
.L_45:
        /*00ec*/ 	.word	0x00000004


	//----- nvinfo : EIATTR_RESERVED_SMEM_USED
	.align		4
.L_46:
        /*00f0*/ 	.byte	0x01, 0x41
	.zero		2


	//----- nvinfo : EIATTR_SPARSE_MMA_MASK
	.align		4
        /*00f4*/ 	.byte	0x03, 0x50
        /*00f6*/ 	.short	0x0000


	//----- nvinfo : EIATTR_TCGEN05_1CTA_USED
	.align		4
        /*00f8*/ 	.byte	0x01, 0x51
	.zero		2


	//----- nvinfo : EIATTR_MAXREG_COUNT
	.align		4
        /*00fc*/ 	.byte	0x03, 0x1b
        /*00fe*/ 	.short	0x00ff


	//----- nvinfo : EIATTR_NUM_BARRIERS
	.align		4
        /*0100*/ 	.byte	0x02, 0x4c
        /*0102*/ 	.byte	0x01
	.zero		1


	//----- nvinfo : EIATTR_ANNOTATIONS
	.align		4
        /*0104*/ 	.byte	0x04, 0x55
        /*0106*/ 	.short	(.L_48 - .L_47)


	//   ....[0]....
.L_47:
        /*0108*/ 	.word	0x00000001
        /*010c*/ 	.byte	0x80, 0x0c, 0x00, 0x00, 0x01, 0x00, 0x00, 0x00, 0xa0, 0x0e, 0x00, 0x00, 0x01, 0x00, 0x00, 0x00
        /* <DEDUP_REMOVED lines=1767> */
        /*6f8c*/ 	.byte	0x00, 0x63, 0x03, 0x00, 0x01, 0x00, 0x00, 0x00, 0xb0, 0x67, 0x03, 0x00


	//----- nvinfo : EIATTR_INT_WARP_WIDE_INSTR_OFFSETS
	.align		4
.L_48:
        /*6f98*/ 	.byte	0x04, 0x31
        /*6f9a*/ 	.short	(.L_50 - .L_49)


	//   ....[0]....
.L_49:
        /*6f9c*/ 	.word	0x000144d0


	//   ....[1]....
        /*6fa0*/ 	.word	0x00014500


	//   ....[2]....
        /*6fa4*/ 	.word	0x00014730


	//   ....[3]....
        /*6fa8*/ 	.word	0x0003ac30


	//   ....[4]....
        /*6fac*/ 	.word	0x0003ac80


	//----- nvinfo : EIATTR_COOP_GROUP_MASK_REGIDS
	.align		4
.L_50:
        /*6fb0*/ 	.byte	0x04, 0x29
        /*6fb2*/ 	.short	(.L_52 - .L_51)


	//   ....[0]....
.L_51:
        /*6fb4*/ 	.word	0xffffffff


	//   ....[1]....
        /*6fb8*/ 	.word	0xffffffff


	//   ....[2]....
        /*6fbc*/ 	.word	0xffffffff


	//   ....[3]....
        /*6fc0*/ 	.word	0xffffffff


	//----- nvinfo : EIATTR_COOP_GROUP_INSTR_OFFSETS
	.align		4
.L_52:
        /*6fc4*/ 	.byte	0x04, 0x28
        /*6fc6*/ 	.short	(.L_54 - .L_53)


	//   ....[0]....
.L_53:
        /*6fc8*/ 	.word	0x00000070


	//   ....[1]....
        /*6fcc*/ 	.word	0x00000330


	//   ....[2]....
        /*6fd0*/ 	.word	0x0003aac0


	//   ....[3]....
        /*6fd4*/ 	.word	0x0003ad30


	//----- nvinfo : EIATTR_VRC_CTA_INIT_COUNT
	.align		4
.L_54:
        /*6fd8*/ 	.byte	0x02, 0x4a
        /*6fda*/ 	.byte	0x80
	.zero		1


	//----- nvinfo : EIATTR_MBARRIER_INSTR_OFFSETS
	.align		4
        /*6fdc*/ 	.byte	0x04, 0x39
        /*6fde*/ 	.short	(.L_56 - .L_55)


	//   ....[0]....
.L_55:
        /*6fe0*/ 	.word	0x00014760
        /*6fe4*/ 	.word	0x000000ff
        /*6fe8*/ 	.word	0x00000000
        /*6fec*/ 	.short	0x0100
        /*6fee*/ 	.byte	0x09
	.zero		1


	//   ....[1]....
        /*6ff0*/ 	.word	0x00014780
        /*6ff4*/ 	.word	0x000000ff
        /*6ff8*/ 	.word	0x00078008
        /*6ffc*/ 	.short	0x0100
        /*6ffe*/ 	.byte	0x07
	.zero		1


	//   ....[2]....
        /*7000*/ 	.word	0x0002acd0
        /*7004*/ 	.word	0x000000ff
        /*7008*/ 	.word	0x00000000
        /*700c*/ 	.short	0x010a
        /*700e*/ 	.byte	0x0f
	.zero		1


	//   ....[3]....
        /*7010*/ 	.word	0x00036740
        /*7014*/ 	.word	0x000000ff
        /*7018*/ 	.word	0x00000000
        /*701c*/ 	.short	0x010a
        /*701e*/ 	.byte	0x09
	.zero		1


	//   ....[4]....
        /*7020*/ 	.word	0x00036850
        /*7024*/ 	.word	0x000000ff
        /*7028*/ 	.word	0x00078000
        /*702c*/ 	.short	0x0108
        /*702e*/ 	.byte	0x07
	.zero		1


	//   ....[5]....
        /*7030*/ 	.word	0x00036960
        /*7034*/ 	.word	0x000000ff
        /*7038*/ 	.word	0x00078008
        /*703c*/ 	.short	0x0108
        /*703e*/ 	.byte	0x07
	.zero		1


	//   ....[6]....
        /*7040*/ 	.word	0x0003ad50
        /*7044*/ 	.word	0x000000ff
        /*7048*/ 	.word	0x00000000
        /*704c*/ 	.short	0x010a
        /*704e*/ 	.byte	0x0f
	.zero		1


	//   ....[7]....
        /*7050*/ 	.word	0x0003ad80
        /*7054*/ 	.word	0x000000ff
        /*7058*/ 	.word	0x00000000
        /*705c*/ 	.short	0x010a
        /*705e*/ 	.byte	0x09
	.zero		1


	//----- nvinfo : EIATTR_NUM_MBARRIERS
	.align		4
.L_56:
        /*7060*/ 	.byte	0x03, 0x38
        /*7062*/ 	.short	0x0002


	//----- nvinfo : EIATTR_EXIT_INSTR_OFFSETS
	.align		4
        /*7064*/ 	.byte	0x04, 0x1c
        /*7066*/ 	.short	(.L_58 - .L_57)


	//   ....[0]....
.L_57:
        /*7068*/ 	.word	0x0003ad40


	//----- nvinfo : EIATTR_REQNTID
	.align		4
.L_58:
        /*706c*/ 	.byte	0x04, 0x10
        /*706e*/ 	.short	(.L_60 - .L_59)
.L_59:
        /*7070*/ 	.word	0x00000080
        /*7074*/ 	.word	0x00000001
        /*7078*/ 	.word	0x00000001


	//----- nvinfo : EIATTR_CRS_STACK_SIZE
	.align		4
.L_60:
        /*707c*/ 	.byte	0x04, 0x1e
        /*707e*/ 	.short	(.L_62 - .L_61)
.L_61:
        /*7080*/ 	.word	0x00000000


	//----- nvinfo : EIATTR_CBANK_PARAM_SIZE
	.align		4
.L_62:
        /*7084*/ 	.byte	0x03, 0x19
        /*7086*/ 	.short	0x0050


	//----- nvinfo : EIATTR_PARAM_CBANK
	.align		4
        /*7088*/ 	.byte	0x04, 0x0a
        /*708a*/ 	.short	(.L_64 - .L_63)
	.align		4
.L_63:
        /*708c*/ 	.word	index@(.nv.constant0.matmul_kernel)
        /*7090*/ 	.short	0x0380
        /*7092*/ 	.short	0x0050


	//----- nvinfo : EIATTR_SW_WAR
	.align		4
.L_64:
        /*7094*/ 	.byte	0x04, 0x36
        /*7096*/ 	.short	(.L_66 - .L_65)
.L_65:
        /*7098*/ 	.word	0x00000008
.L_66:


//--------------------- .nv.compat                --------------------------
	.section	.nv.compat,"",@"SHT_CUDA_COMPAT_INFO"
	.align	4
        /*0000*/ 	.byte	0x02, 0x02, 0x02, 0x00, 0x02, 0x05, 0x05, 0x00, 0x02, 0x03, 0x00, 0x00, 0x02, 0x06, 0x01, 0x00


//--------------------- .nv.callgraph             --------------------------
	.section	.nv.callgraph,"",@"SHT_CUDA_CALLGRAPH"
	.align	4
	.sectionentsize	8
	.align		4
        /*0000*/ 	.word	0x00000000
	.align		4
        /*0004*/ 	.word	0xffffffff
	.align		4
        /*0008*/ 	.word	0x00000000
	.align		4
        /*000c*/ 	.word	0xfffffffe
	.align		4
        /*0010*/ 	.word	0x00000000
	.align		4
        /*0014*/ 	.word	0xfffffffd
	.align		4
        /*0018*/ 	.word	0x00000000
	.align		4
        /*001c*/ 	.word	0xfffffffc


//--------------------- .text.matmul_kernel       --------------------------
	.section	.text.matmul_kernel,"ax",@progbits
	.align	128
        .global         matmul_kernel
        .type           matmul_kernel,@function
        .size           matmul_kernel,(.L_x_20 - matmul_kernel)
        .other          matmul_kernel,@"STO_CUDA_ENTRY STV_DEFAULT"
matmul_kernel:
.text.matmul_kernel:
[----:B------:R-:W1:Y:S01]  /*0000*/  LDC R1, c[0x0][0x37c] ;  /* 0x0000df00ff017b82 */ /* 0x000e620000000800 */
[----:B------:R-:W2:Y:S01]  /*0010*/  S2R R0, SR_TID.X ;  /* 0x0000000000007919 */ /* 0x000ea20000002100 */
[----:B-1----:R-:W-:Y:S01]  /*0020*/  VIADD R1, R1, 0xfffff068 ;  /* 0xfffff06801017836 */ /* 0x002fe20000000000 */
[----:B--2---:R-:W-:-:S13]  /*0030*/  ISETP.GE.U32.AND P0, PT, R0, 0x20, PT ;  /* 0x000000200000780c */ /* 0x004fda0003f06070 */
[----:B------:R-:W-:Y:S02]  /*0040*/  VOTEU.ANY UP0, P0 ;  /* 0x0000000000ff7886 */ /* 0x000fe40000000100 */
[----:B------:R-:W-:Y:S05]  /*0050*/  BRA.U UP0, `(.L_x_0) ;  /* 0x0000000100b87547 */ /* 0x000fea000b800000 */
[----:B------:R-:W1:Y:S01]  /*0060*/  S2UR UR6, SR_CgaCtaId ;  /* 0x00000000000679c3 */ /* 0x000e620000008800 */
[----:B------:R-:W-:Y:S01]  /*0070*/  NOP ;  /* 0x0000000000007918 */ /* 0x000fe20000000000 */
[----:B------:R-:W-:Y:S02]  /*0080*/  UMOV UR4, 0x40 ;  /* 0x0000004000047882 */ /* 0x000fe40000000000 */
[----:B-1----:R-:W-:-:S09]  /*0090*/  ULEA UR4, UR6, UR4, 0x18 ;  /* 0x0000000406047291 */ /* 0x002fd2000f8ec0ff */
[----:B------:R-:W1:Y:S01]  /*00a0*/  LDS.U8 R0, [UR4] ;  /* 0x00000004ff007984 */ /* 0x000e620008000000 */
[----:B------:R-:W-:Y:S02]  /*00b0*/  UMOV UR4, 0x400 ;  /* 0x0000040000047882 */ /* 0x000fe40000000000 */
[----:B------:R-:W-:Y:S01]  /*00c0*/  ULEA UR4, UR6, UR4, 0x18 ;  /* 0x0000000406047291 */ /* 0x000fe2000f8ec0ff */
[----:B-1----:R-:W-:-:S13]  /*00d0*/  ISETP.NE.AND P0, PT, R0, RZ, PT ;  /* 0x000000ff0000720c */ /* 0x002fda0003f05270 */
[----:B------:R-:W-:Y:S05]  /*00e0*/  @P0 BRA `(.L_x_1) ;  /* 0x00000000007c0947 */ /* 0x000fea0003800000 */
[----:B------:R-:W-:-:S13]  /*00f0*/  ELECT P0, URZ, PT ;  /* 0x0000000000ff782f */ /* 0x000fda0003800000 */
[----:B------:R-:W-:Y:S05]  /*0100*/  @!P0 BRA `(.L_x_2) ;  /* 0x0000000000848947 */ /* 0x000fea0003800000 */
[----:B------:R-:W-:Y:S01]  /*0110*/  UMOV UR5, 0x8 ;  /* 0x0000000800057882 */ /* 0x000fe20000000000 */
[----:B------:R-:W-:Y:S02]  /*0120*/  IMAD.MOV.U32 R4, RZ, RZ, 0x1 ;  /* 0x00000001ff047424 */ /* 0x000fe400078e00ff */
[----:B------:R-:W-:Y:S02]  /*0130*/  IMAD.MOV.U32 R5, RZ, RZ, 0xff ;  /* 0x000000ffff057424 */ /* 0x000fe400078e00ff */
[----:B------:R-:W-:Y:S04]  /*0140*/  DEPBAR.LE SB1, 0x36 ;  /* 0x00009d800000791a */ /* 0x000fe80000000000 */
[----:B------:R-:W1:Y:S02]  /*0150*/  UTCATOMSWS.FIND_AND_SET.ALIGN UP1, UR5, UR5 ;  /* 0x00000005000575e3 */ /* 0x000e640008020800 */
[----:B-1----:R-:W-:-:S04]  /*0160*/  PLOP3.LUT P0, PT, PT, PT, UP1, 0x80, 0x8 ;  /* 0x000000000008781c */ /* 0x002fc80003f0f018 */
[----:B------:R-:W-:-:S04]  /*0170*/  SEL R0, RZ, 0xffffffff, !P0 ;  /* 0xffffffffff007807 */ /* 0x000fc80004000000 */
[----:B------:R-:W-:Y:S01]  /*0180*/  ISETP.NE.AND P0, PT, R0, RZ, PT ;  /* 0x000000ff0000720c */ /* 0x000fe20003f05270 */
[----:B------:R-:W-:-:S12]  /*0190*/  IMAD.U32 R0, RZ, RZ, UR5 ;  /* 0x00000005ff007e24 */ /* 0x000fd8000f8e00ff */
[----:B------:R-:W-:Y:S05]  /*01a0*/  @P0 BRA `(.L_x_3) ;  /* 0x0000000000240947 */ /* 0x000fea0003800000 */
.L_x_4:
[----:B------:R-:W-:Y:S05]  /*01b0*/  NANOSLEEP 0x64 ;  /* 0x000000640000795d */ /* 0x000fea0003800000 */
[----:B------:R-:W-:-:S05]  /*01c0*/  UMOV UR5, 0x8 ;  /* 0x0000000800057882 */ /* 0x000fca0000000000 */
[----:B------:R-:W-:Y:S04]  /*01d0*/  DEPBAR.LE SB1, 0x36 ;  /* 0x00009d800000791a */ /* 0x000fe80000000000 */
[----:B------:R-:W1:Y:S02]  /*01e0*/  UTCATOMSWS.FIND_AND_SET.ALIGN UP1, UR5, UR5 ;  /* 0x00000005000575e3 */ /* 0x000e640008020800 */
[----:B-1----:R-:W-:-:S04]  /*01f0*/  PLOP3.LUT P0, PT, PT, PT, UP1, 0x80, 0x8 ;  /* 0x000000000008781c */ /* 0x002fc80003f0f018 */
[----:B------:R-:W-:-:S04]  /*0200*/  SEL R0, RZ, 0xffffffff, !P0 ;  /* 0xffffffffff007807 */ /* 0x000fc80004000000 */
[----:B------:R-:W-:Y:S01]  /*0210*/  ISETP.NE.AND P0, PT, R0, RZ, PT ;  /* 0x000000ff0000720c */ /* 0x000fe20003f05270 */
[----:B------:R-:W-:-:S12]  /*0220*/  IMAD.U32 R0, RZ, RZ, UR5 ;  /* 0x00000005ff007e24 */ /* 0x000fd8000f8e00ff */
[----:B------:R-:W-:Y:S05]  /*0230*/  @!P0 BRA `(.L_x_4) ;  /* 0xfffffffc00dc8947 */ /* 0x000fea000383ffff */
.L_x_3:
[C---:B------:R-:W-:Y:S01]  /*0240*/  VIADD R3, R0.reuse, 0x10 ;  /* 0x0000001000037836 */ /* 0x040fe20000000000 */
[----:B------:R-:W-:Y:S01]  /*0250*/  UMOV UR5, 0x50 ;  /* 0x0000005000057882 */ /* 0x000fe20000000000 */
[----:B------:R-:W-:Y:S01]  /*0260*/  SHF.L.U32 R2, R5, R0, RZ ;  /* 0x0000000005027219 */ /* 0x000fe200000006ff */
[----:B------:R-:W-:Y:S01]  /*0270*/  ULEA UR5, UR6, UR5, 0x18 ;  /* 0x0000000506057291 */ /* 0x000fe2000f8ec0ff */
[----:B------:R-:W-:Y:S01]  /*0280*/  IMAD.SHL.U32 R0, R0, 0x20, RZ ;  /* 0x0000002000007824 */ /* 0x000fe200078e00ff */
[----:B------:R-:W-:-:S04]  /*0290*/  SHF.L.U32 R3, R4, R3, RZ ;  /* 0x0000000304037219 */ /* 0x000fc800000006ff */
[----:B------:R-:W-:-:S05]  /*02a0*/  LOP3.LUT R2, R3, R2, RZ, 0xfc, !PT ;  /* 0x0000000203027212 */ /* 0x000fca00078efcff */
[----:B------:R1:W-:Y:S04]  /*02b0*/  ATOMS.OR RZ, [UR5], R2 ;  /* 0x00000002ffff798c */ /* 0x0003e8000b000005 */
[----:B------:R1:W-:Y:S01]  /*02c0*/  STS [UR4], R0 ;  /* 0x00000000ff007988 */ /* 0x0003e20008000804 */
[----:B------:R-:W-:Y:S05]  /*02d0*/  BRA `(.L_x_2) ;  /* 0x0000000000107947 */ /* 0x000fea0003800000 */
.L_x_1:
[----:B------:R-:W-:Y:S01]  /*02e0*/  IMAD.MOV.U32 R0, RZ, RZ, -0x1 ;  /* 0xffffffffff007424 */ /* 0x000fe200078e00ff */
[----:B------:R-:W-:-:S04]  /*02f0*/  MOV R2, 0x320 ;  /* 0x0000032000027802 */ /* 0x000fc80000000f00 */
[----:B------:R1:W-:Y:S03]  /*0300*/  STS [UR4], R0 ;  /* 0x00000000ff007988 */ /* 0x0003e60008000804 */
[----:B-1----:R-:W-:Y:S05]  /*0310*/  CALL.REL.NOINC `($__internal_1_$__cuda_sm10x_tcgen05_guardrail_trap_phase_invalid_during_alloc) ;  /* 0x000003a800b07944 */ /* 0x002fea0003c00000 */
.L_x_2:
[----:B------:R-:W-:Y:S05]  /*0320*/  WARPSYNC.ALL ;  /* 0x0000000000007948 */ /* 0x000fea0003800000 */
[----:B------:R-:W-:Y:S01]  /*0330*/  NOP ;  /* 0x0000000000007918 */ /* 0x000fe20000000000 */
.L_x_0:
[----:B------:R-:W2:Y:S01]  /*0340*/  LDC.64 R4, c[0x0][0x398] ;  /* 0x0000e600ff047b82 */ /* 0x000ea20000000a00 */
[----:B------:R-:W3:Y:S01]  /*0350*/  S2R R7, SR_CTAID.X ;  /* 0x0000000000077919 */ /* 0x000ee20000002500 */
[----:B------:R-:W-:Y:S01]  /*0360*/  UMOV UR7, 0x400 ;  /* 0x0000040000077882 */ /* 0x000fe20000000000 */
[----:B------:R-:W4:Y:S01]  /*0370*/  LDCU.64 UR12, c[0x0][0x3a8] ;  /* 0x00007500ff0c77ac */ /* 0x000f220008000a00 */
[----:B------:R-:W1:Y:S01]  /*0380*/  S2R R248, SR_TID.X ;  /* 0x0000000000f87919 */ /* 0x000e620000002100 */
[----:B------:R-:W1:Y:S03]  /*0390*/  LDCU UR9, c[0x0][0x39c] ;  /* 0x00007380ff0977ac */ /* 0x000e660008000800 */
[----:B------:R-:W1:Y:S01]  /*03a0*/  S2UR UR5, SR_CgaCtaId ;  /* 0x00000000000579c3 */ /* 0x000e620000008800 */
[----:B------:R-:W1:Y:S01]  /*03b0*/  LDCU UR6, c[0x0][0x3b0] ;  /* 0x00007600ff0677ac */ /* 0x000e620008000800 */
[----:B------:R-:W1:Y:S01]  /*03c0*/  LDCU UR11, c[0x0][0x3b0] ;  /* 0x00007600ff0b77ac */ /* 0x000e620008000800 */
[----:B------:R-:W1:Y:S01]  /*03d0*/  LDCU UR14, c[0x0][0x3b0] ;  /* 0x00007600ff0e77ac */ /* 0x000e620008000800 */
[----:B------:R-:W1:Y:S02]  /*03e0*/  LDCU UR15, c[0x0][0x3b0] ;  /* 0x00007600ff0f77ac */ /* 0x000e640008000800 */
[----:B-12---:R-:W-:Y:S01]  /*03f0*/  VIADD R0, R5, 0xff ;  /* 0x000000ff05007836 */ /* 0x006fe20000000000 */
[----:B------:R-:W-:-:S02]  /*0400*/  IABS R14, R4 ;  /* 0x00000004000e7213 */ /* 0x000fc40000000000 */
[----:B------:R-:W-:Y:S01]  /*0410*/  IABS R5, R5 ;  /* 0x0000000500057213 */ /* 0x000fe20000000000 */
[----:B------:R-:W1:Y:S01]  /*0420*/  LDCU UR20, c[0x0][0x3b0] ;  /* 0x00007600ff1477ac */ /* 0x000e620008000800 */
[----:B------:R-:W-:Y:S01]  /*0430*/  SHF.R.S32.HI R3, RZ, 0x1f, R0 ;  /* 0x0000001fff037819 */ /* 0x000fe20000011400 */
[----:B------:R-:W-:-:S03]  /*0440*/  ULEA UR7, UR5, UR7, 0x18 ;  /* 0x0000000705077291 */ /* 0x000fc6000f8ec0ff */
[----:B------:R-:W-:Y:S01]  /*0450*/  LEA.HI R3, R3, R0, RZ, 0x8 ;  /* 0x0000000003037211 */ /* 0x000fe200078f40ff */
[----:B------:R-:W2:Y:S01]  /*0460*/  LDCU UR21, c[0x0][0x3b0] ;  /* 0x00007600ff1577ac */ /* 0x000ea20008000800 */
[----:B---3--:R-:W-:Y:S02]  /*0470*/  IABS R10, R7 ;  /* 0x00000007000a7213 */ /* 0x008fe40000000000 */
[----:B------:R-:W-:Y:S01]  /*0480*/  SHF.R.S32.HI R6, RZ, 0x8, R3 ;  /* 0x00000008ff067819 */ /* 0x000fe20000011403 */
[----:B------:R-:W3:Y:S01]  /*0490*/  LDCU UR23, c[0x0][0x3b0] ;  /* 0x00007600ff1777ac */ /* 0x000ee20008000800 */
[----:B------:R-:W-:Y:S02]  /*04a0*/  SHF.R.U32.HI R249, RZ, 0x6, R248 ;  /* 0x00000006fff97819 */ /* 0x000fe400000116f8 */
[-C--:B------:R-:W-:Y:S01]  /*04b0*/  IABS R9, R6.reuse ;  /* 0x0000000600097213 */ /* 0x080fe20000000000 */
[----:B------:R-:W1:Y:S01]  /*04c0*/  LDCU UR24, c[0x0][0x3b0] ;  /* 0x00007600ff1877ac */ /* 0x000e620008000800 */
[----:B------:R-:W-:-:S02]  /*04d0*/  IABS R12, R6 ;  /* 0x00000006000c7213 */ /* 0x000fc40000000000 */
[----:B------:R-:W1:Y:S01]  /*04e0*/  I2F.RP R0, R9 ;  /* 0x0000000900007306 */ /* 0x000e620000209400 */
[----:B------:R-:W2:Y:S01]  /*04f0*/  LDCU UR25, c[0x0][0x3b0] ;  /* 0x00007600ff1977ac */ /* 0x000ea20008000800 */
[----:B------:R-:W2:Y:S01]  /*0500*/  LDCU UR28, c[0x0][0x3b0] ;  /* 0x00007600ff1c77ac */ /* 0x000ea20008000800 */
[----:B------:R-:W2:Y:S01]  /*0510*/  LDCU UR30, c[0x0][0x3b0] ;  /* 0x00007600ff1e77ac */ /* 0x000ea20008000800 */
[----:B------:R-:W2:Y:S04]  /*0520*/  LDCU UR31, c[0x0][0x3b0] ;  /* 0x00007600ff1f77ac */ /* 0x000ea80008000800 */
[----:B-1----:R-:W1:Y:S01]  /*0530*/  MUFU.RCP R0, R0 ;  /* 0x0000000000007308 */ /* 0x002e620000001000 */
[----:B------:R-:W2:Y:S01]  /*0540*/  LDCU UR32, c[0x0][0x3b0] ;  /* 0x00007600ff2077ac */ /* 0x000ea20008000800 */
[----:B------:R-:W2:Y:S01]  /*0550*/  LDCU UR33, c[0x0][0x3b0] ;  /* 0x00007600ff2177ac */ /* 0x000ea20008000800 */
[----:B------:R-:W2:Y:S01]  /*0560*/  LDCU UR35, c[0x0][0x3b0] ;  /* 0x00007600ff2377ac */ /* 0x000ea20008000800 */
[----:B------:R-:W2:Y:S01]  /*0570*/  LDCU UR36, c[0x0][0x3b0] ;  /* 0x00007600ff2477ac */ /* 0x000ea20008000800 */
[----:B-1----:R-:W-:Y:S01]  /*0580*/  VIADD R2, R0, 0xffffffe ;  /* 0x0ffffffe00027836 */ /* 0x002fe20000000000 */
[----:B------:R-:W1:Y:S01]  /*0590*/  LDCU UR37, c[0x0][0x3b0] ;  /* 0x00007600ff2577ac */ /* 0x000e620008000800 */
[----:B------:R-:W-:-:S02]  /*05a0*/  IMAD.MOV R0, RZ, RZ, -R12 ;  /* 0x000000ffff007224 */ /* 0x000fc400078e0a0c */
[----:B------:R2:W1:Y:S01]  /*05b0*/  F2I.FTZ.U32.TRUNC.NTZ R3, R2 ;  /* 0x0000000200037305 */ /* 0x000462000021f000 */
[----:B------:R-:W3:Y:S01]  /*05c0*/  LDCU UR38, c[0x0][0x3b0] ;  /* 0x00007600ff2677ac */ /* 0x000ee20008000800 */
[----:B------:R-:W3:Y:S01]  /*05d0*/  LDCU UR39, c[0x0][0x3b0] ;  /* 0x00007600ff2777ac */ /* 0x000ee20008000800 */
[----:B--2---:R-:W-:Y:S01]  /*05e0*/  IMAD.MOV.U32 R2, RZ, RZ, RZ ;  /* 0x000000ffff027224 */ /* 0x004fe200078e00ff */
[----:B------:R-:W2:Y:S01]  /*05f0*/  LDCU UR40, c[0x0][0x3b0] ;  /* 0x00007600ff2877ac */ /* 0x000ea20008000800 */
[----:B------:R-:W2:Y:S01]  /*0600*/  LDCU UR41, c[0x0][0x3b0] ;  /* 0x00007600ff2977ac */ /* 0x000ea20008000800 */
[----:B-1----:R-:W-:Y:S01]  /*0610*/  IMAD.MOV R8, RZ, RZ, -R3 ;  /* 0x000000ffff087224 */ /* 0x002fe200078e0a03 */
[----:B------:R-:W1:Y:S03]  /*0620*/  LDCU UR42, c[0x0][0x3b0] ;  /* 0x00007600ff2a77ac */ /* 0x000e660008000800 */
[----:B------:R-:W-:-:S02]  /*0630*/  IMAD R11, R8, R9, RZ ;  /* 0x00000009080b7224 */ /* 0x000fc400078e02ff */
[----:B------:R-:W-:Y:S01]  /*0640*/  IMAD.MOV.U32 R8, RZ, RZ, R10 ;  /* 0x000000ffff087224 */ /* 0x000fe200078e000a */
[----:B------:R-:W1:Y:S01]  /*0650*/  LDCU UR43, c[0x0][0x3b0] ;  /* 0x00007600ff2b77ac */ /* 0x000e620008000800 */
[----:B------:R-:W-:Y:S01]  /*0660*/  IMAD.HI.U32 R3, R3, R11, R2 ;  /* 0x0000000b03037227 */ /* 0x000fe200078e0002 */
[----:B------:R-:W1:Y:S05]  /*0670*/  LDCU UR48, c[0x0][0x3b0] ;  /* 0x00007600ff3077ac */ /* 0x000e6a0008000800 */
[----:B------:R-:W-:Y:S01]  /*0680*/  IMAD.HI.U32 R3, R3, R8, RZ ;  /* 0x0000000803037227 */ /* 0x000fe200078e00ff */
[----:B------:R-:W1:Y:S03]  /*0690*/  LDCU.128 UR16, c[0x0][0x380] ;  /* 0x00007000ff1077ac */ /* 0x000e660008000c00 */
[----:B------:R-:W-:Y:S01]  /*06a0*/  IMAD R0, R3, R0, R8 ;  /* 0x0000000003007224 */ /* 0x000fe200078e0208 */
[----:B------:R-:W1:Y:S04]  /*06b0*/  LDCU UR49, c[0x0][0x3b0] ;  /* 0x00007600ff3177ac */ /* 0x000e680008000800 */
[----:B------:R-:W-:Y:S01]  /*06c0*/  ISETP.GT.U32.AND P1, PT, R9, R0, PT ;  /* 0x000000000900720c */ /* 0x000fe20003f24070 */
[----:B------:R-:W1:Y:S01]  /*06d0*/  LDCU UR50, c[0x0][0x3b0] ;  /* 0x00007600ff3277ac */ /* 0x000e620008000800 */
[----:B------:R-:W1:Y:S01]  /*06e0*/  LDCU UR51, c[0x0][0x3b0] ;  /* 0x00007600ff3377ac */ /* 0x000e620008000800 */
[----:B------:R-:W1:Y:S10]  /*06f0*/  LDCU UR52, c[0x0][0x3b0] ;  /* 0x00007600ff3477ac */ /* 0x000e740008000800 */
[----:B------:R-:W-:Y:S01]  /*0700*/  @!P1 IMAD.IADD R0, R0, 0x1, -R9 ;  /* 0x0000000100009824 */ /* 0x000fe200078e0a09 */
[----:B------:R-:W1:Y:S01]  /*0710*/  LDCU UR53, c[0x0][0x3b0] ;  /* 0x00007600ff3577ac */ /* 0x000e620008000800 */
[----:B------:R-:W-:Y:S01]  /*0720*/  @!P1 VIADD R3, R3, 0x1 ;  /* 0x0000000103039836 */ /* 0x000fe20000000000 */
[----:B------:R-:W-:-:S02]  /*0730*/  ISETP.NE.AND P1, PT, R6, RZ, PT ;  /* 0x000000ff0600720c */ /* 0x000fc40003f25270 */
[----:B------:R-:W-:Y:S01]  /*0740*/  ISETP.GE.U32.AND P0, PT, R0, R9, PT ;  /* 0x000000090000720c */ /* 0x000fe20003f06070 */
[----:B------:R-:W1:Y:S01]  /*0750*/  LDCU UR54, c[0x0][0x3b0] ;  /* 0x00007600ff3677ac */ /* 0x000e620008000800 */
[----:B------:R-:W-:Y:S01]  /*0760*/  LOP3.LUT R0, R7, R6, RZ, 0x3c, !PT ;  /* 0x0000000607007212 */ /* 0x000fe200078e3cff */
[----:B------:R-:W1:Y:S03]  /*0770*/  LDCU UR55, c[0x0][0x3b0] ;  /* 0x00007600ff3777ac */ /* 0x000e660008000800 */
[----:B------:R-:W-:Y:S01]  /*0780*/  ISETP.GE.AND P2, PT, R0, RZ, PT ;  /* 0x000000ff0000720c */ /* 0x000fe20003f46270 */
[----:B------:R-:W-:Y:S01]  /*0790*/  VIADD R0, R4, 0x3f ;  /* 0x0000003f04007836 */ /* 0x000fe20000000000 */
[----:B------:R-:W1:Y:S05]  /*07a0*/  LDCU UR56, c[0x0][0x3b0] ;  /* 0x00007600ff3877ac */ /* 0x000e6a0008000800 */
[----:B------:R-:W-:Y:S01]  /*07b0*/  @P0 VIADD R3, R3, 0x1 ;  /* 0x0000000103030836 */ /* 0x000fe20000000000 */
[----:B------:R-:W1:Y:S03]  /*07c0*/  LDCU UR57, c[0x0][0x3b0] ;  /* 0x00007600ff3977ac */ /* 0x000e660008000800 */
[----:B------:R-:W-:Y:S01]  /*07d0*/  IMAD.MOV.U32 R10, RZ, RZ, R3 ;  /* 0x000000ffff0a7224 */ /* 0x000fe200078e0003 */
[----:B------:R-:W-:Y:S01]  /*07e0*/  SHF.R.S32.HI R3, RZ, 0x1f, R0 ;  /* 0x0000001fff037819 */ /* 0x000fe20000011400 */
[----:B------:R-:W1:Y:S02]  /*07f0*/  LDCU UR58, c[0x0][0x3b0] ;  /* 0x00007600ff3a77ac */ /* 0x000e640008000800 */
[----:B------:R-:W-:Y:S01]  /*0800*/  @!P2 IMAD.MOV R10, RZ, RZ, -R10 ;  /* 0x000000ffff0aa224 */ /* 0x000fe200078e0a0a */
[----:B------:R-:W-:Y:S01]  /*0810*/  LEA.HI R3, R3, R0, RZ, 0x6 ;  /* 0x0000000003037211 */ /* 0x000fe200078f30ff */
[----:B------:R-:W1:Y:S01]  /*0820*/  LDCU UR59, c[0x0][0x3b0] ;  /* 0x00007600ff3b77ac */ /* 0x000e620008000800 */
[----:B------:R-:W-:Y:S01]  /*0830*/  @!P1 LOP3.LUT R10, RZ, R6, RZ, 0x33, !PT ;  /* 0x00000006ff0a9212 */ /* 0x000fe200078e33ff */
[----:B------:R-:W1:Y:S03]  /*0840*/  LDCU UR60, c[0x0][0x3b0] ;  /* 0x00007600ff3c77ac */ /* 0x000e660008000800 */
[----:B------:R-:W-:Y:S01]  /*0850*/  LEA.HI.SX32 R3, R3, -R10, 0x1a ;  /* 0x8000000a03037211 */ /* 0x000fe200078fd2ff */
[----:B------:R-:W-:Y:S01]  /*0860*/  IMAD.MOV R8, RZ, RZ, -R10 ;  /* 0x000000ffff087224 */ /* 0x000fe200078e0a0a */
[----:B------:R-:W1:Y:S02]  /*0870*/  LDCU UR61, c[0x0][0x3b0] ;  /* 0x00007600ff3d77ac */ /* 0x000e640008000800 */
[----:B------:R-:W-:Y:S01]  /*0880*/  VIMNMX R11, PT, PT, R3, 0x1, PT ;  /* 0x00000001030b7848 */ /* 0x000fe20003fe0100 */
[----:B------:R-:W-:Y:S01]  /*0890*/  IMAD R12, R6, R8, R7 ;  /* 0x00000008060c7224 */ /* 0x000fe200078e0207 */
[----:B------:R-:W1:Y:S02]  /*08a0*/  LDCU UR62, c[0x0][0x3b0] ;  /* 0x00007600ff3e77ac */ /* 0x000e640008000800 */
[----:B------:R-:W-:-:S02]  /*08b0*/  IABS R9, R11 ;  /* 0x0000000b00097213 */ /* 0x000fc40000000000 */
[----:B------:R-:W-:Y:S01]  /*08c0*/  IABS R8, R12 ;  /* 0x0000000c00087213 */ /* 0x000fe20000000000 */
[----:B------:R-:W1:Y:S01]  /*08d0*/  LDCU UR63, c[0x0][0x3b0] ;  /* 0x00007600ff3f77ac */ /* 0x000e620008000800 */
[----:B------:R-:W2:Y:S01]  /*08e0*/  I2F.RP R0, R9 ;  /* 0x0000000900007306 */ /* 0x000ea20000209400 */
[----:B------:R-:W1:Y:S01]  /*08f0*/  LDCU UR64, c[0x0][0x3b0] ;  /* 0x00007600ff4077ac */ /* 0x000e620008000800 */
[----:B------:R-:W1:Y:S01]  /*0900*/  LDCU UR47, c[0x0][0x3b0] ;  /* 0x00007600ff2f77ac */ /* 0x000e620008000800 */
[----:B------:R-:W1:Y:S05]  /*0910*/  LDCU UR45, c[0x0][0x3b0] ;  /* 0x00007600ff2d77ac */ /* 0x000e6a0008000800 */
[----:B--2---:R-:W2:Y:S01]  /*0920*/  MUFU.RCP R0, R0 ;  /* 0x0000000000007308 */ /* 0x004ea20000001000 */
[----:B------:R-:W1:Y:S01]  /*0930*/  LDCU UR46, c[0x0][0x3b0] ;  /* 0x00007600ff2e77ac */ /* 0x000e620008000800 */
[----:B------:R-:W1:Y:S01]  /*0940*/  LDCU UR44, c[0x0][0x3b0] ;  /* 0x00007600ff2c77ac */ /* 0x000e620008000800 */
[----:B------:R-:W1:Y:S01]  /*0950*/  LDCU UR34, c[0x0][0x3b0] ;  /* 0x00007600ff2277ac */ /* 0x000e620008000800 */
[----:B------:R-:W1:Y:S01]  /*0960*/  LDCU UR29, c[0x0][0x3b0] ;  /* 0x00007600ff1d77ac */ /* 0x000e620008000800 */
[----:B--2---:R-:W-:Y:S01]  /*0970*/  VIADD R2, R0, 0xffffffe ;  /* 0x0ffffffe00027836 */ /* 0x004fe20000000000 */
[----:B------:R-:W2:Y:S03]  /*0980*/  LDCU UR10, c[0x0][0x3b0] ;  /* 0x00007600ff0a77ac */ /* 0x000ea60008000800 */
[----:B------:R1:W2:Y:S01]  /*0990*/  F2I.FTZ.U32.TRUNC.NTZ R3, R2 ;  /* 0x0000000200037305 */ /* 0x0002a2000021f000 */
[----:B------:R-:W3:Y:S01]  /*09a0*/  LDCU UR26, c[0x0][0x3b0] ;  /* 0x00007600ff1a77ac */ /* 0x000ee20008000800 */
[----:B------:R-:W3:Y:S01]  /*09b0*/  LDCU UR27, c[0x0][0x3b0] ;  /* 0x00007600ff1b77ac */ /* 0x000ee20008000800 */
[----:B-1----:R-:W-:Y:S01]  /*09c0*/  IMAD.MOV.U32 R2, RZ, RZ, RZ ;  /* 0x000000ffff027224 */ /* 0x002fe200078e00ff */
[----:B------:R-:W1:Y:S01]  /*09d0*/  LDCU UR4, c[0x0][0x3a4] ;  /* 0x00007480ff0477ac */ /* 0x000e620008000800 */
[----:B--2---:R-:W-:-:S04]  /*09e0*/  IMAD.MOV R13, RZ, RZ, -R3 ;  /* 0x000000ffff0d7224 */ /* 0x004fc800078e0a03 */
[----:B------:R-:W-:Y:S01]  /*09f0*/  IMAD.MOV.U32 R6, RZ, RZ, R13 ;  /* 0x000000ffff067224 */ /* 0x000fe200078e000d */
[----:B------:R-:W-:-:S03]  /*0a00*/  IABS R13, R11 ;  /* 0x0000000b000d7213 */ /* 0x000fc60000000000 */
[----:B------:R-:W-:Y:S02]  /*0a10*/  IMAD R7, R6, R9, RZ ;  /* 0x0000000906077224 */ /* 0x000fe400078e02ff */
[----:B------:R-:W-:Y:S02]  /*0a20*/  IMAD.MOV.U32 R6, RZ, RZ, R8 ;  /* 0x000000ffff067224 */ /* 0x000fe400078e0008 */
[----:B------:R-:W-:Y:S02]  /*0a30*/  IMAD.HI.U32 R3, R3, R7, R2 ;  /* 0x0000000703037227 */ /* 0x000fe400078e0002 */
[----:B------:R-:W2:Y:S02]  /*0a40*/  I2F.RP R2, R14 ;  /* 0x0000000e00027306 */ /* 0x000ea40000209400 */
[----:B------:R-:W-:Y:S02]  /*0a50*/  IMAD.MOV R0, RZ, RZ, -R13 ;  /* 0x000000ffff007224 */ /* 0x000fe400078e0a0d */
[----:B------:R-:W-:-:S04]  /*0a60*/  IMAD.HI.U32 R3, R3, R6, RZ ;  /* 0x0000000603037227 */ /* 0x000fc800078e00ff */
[----:B------:R-:W-:Y:S01]  /*0a70*/  IMAD R0, R3, R0, R6 ;  /* 0x0000000003007224 */ /* 0x000fe200078e0206 */
[----:B------:R-:W1:Y:S01]  /*0a80*/  I2F.RP R7, R5 ;  /* 0x0000000500077306 */ /* 0x000e620000209400 */
[----:B------:R-:W-:Y:S03]  /*0a90*/  BAR.SYNC.DEFER_BLOCKING 0x0 ;  /* 0x0000000000007b1d */ /* 0x000fe60000010000 */
[----:B------:R-:W-:-:S04]  /*0aa0*/  ISETP.GT.U32.AND P1, PT, R9, R0, PT ;  /* 0x000000000900720c */ /* 0x000fc80003f24070 */
[----:B--2---:R-:W2:Y:S08]  /*0ab0*/  MUFU.RCP R2, R2 ;  /* 0x0000000200027308 */ /* 0x004eb00000001000 */
[----:B-1----:R-:W1:Y:S01]  /*0ac0*/  MUFU.RCP R7, R7 ;  /* 0x0000000700077308 */ /* 0x002e620000001000 */
[----:B------:R-:W-:Y:S02]  /*0ad0*/  @!P1 IMAD.IADD R0, R0, 0x1, -R9 ;  /* 0x0000000100009824 */ /* 0x000fe400078e0a09 */
[----:B------:R-:W-:Y:S01]  /*0ae0*/  @!P1 VIADD R3, R3, 0x1 ;  /* 0x0000000103039836 */ /* 0x000fe20000000000 */
[----:B------:R-:W-:-:S02]  /*0af0*/  ISETP.NE.AND P1, PT, R11, RZ, PT ;  /* 0x000000ff0b00720c */ /* 0x000fc40003f25270 */
[----:B------:R-:W-:Y:S02]  /*0b00*/  ISETP.GE.U32.AND P0, PT, R0, R9, PT ;  /* 0x000000090000720c */ /* 0x000fe40003f06070 */
[----:B------:R-:W-:Y:S01]  /*0b10*/  LOP3.LUT R0, R12, R11, RZ, 0x3c, !PT ;  /* 0x0000000b0c007212 */ /* 0x000fe200078e3cff */
[----:B--2---:R-:W-:Y:S02]  /*0b20*/  VIADD R6, R2, 0xffffffe ;  /* 0x0ffffffe02067836 */ /* 0x004fe40000000000 */
[----:B------:R-:W-:Y:S01]  /*0b30*/  IMAD.MOV.U32 R2, RZ, RZ, RZ ;  /* 0x000000ffff027224 */ /* 0x000fe200078e00ff */
[----:B------:R-:W-:Y:S01]  /*0b40*/  ISETP.GE.AND P2, PT, R0, RZ, PT ;  /* 0x000000ff0000720c */ /* 0x000fe20003f46270 */
[----:B-1----:R-:W-:-:S06]  /*0b50*/  VIADD R8, R7, 0xffffffe ;  /* 0x0ffffffe07087836 */ /* 0x002fcc0000000000 */
[----:B------:R-:W-:Y:S01]  /*0b60*/  @P0 VIADD R3, R3, 0x1 ;  /* 0x0000000103030836 */ /* 0x000fe20000000000 */
[----:B------:R-:W1:Y:S03]  /*0b70*/  F2I.FTZ.U32.TRUNC.NTZ R9, R8 ;  /* 0x0000000800097305 */ /* 0x000e66000021f000 */
[----:B------:R-:W-:-:S04]  /*0b80*/  IMAD.MOV.U32 R13, RZ, RZ, R3 ;  /* 0x000000ffff0d7224 */ /* 0x000fc800078e0003 */
[----:B------:R-:W-:Y:S01]  /*0b90*/  @!P2 IMAD.MOV R13, RZ, RZ, -R13 ;  /* 0x000000ffff0da224 */ /* 0x000fe200078e0a0d */
[----:B------:R-:W-:Y:S01]  /*0ba0*/  @!P1 LOP3.LUT R13, RZ, R11, RZ, 0x33, !PT ;  /* 0x0000000bff0d9212 */ /* 0x000fe200078e33ff */
[----:B------:R-:W2:Y:S04]  /*0bb0*/  F2I.FTZ.U32.TRUNC.NTZ R3, R6 ;  /* 0x0000000600037305 */ /* 0x000ea8000021f000 */
[----:B------:R-:W-:Y:S02]  /*0bc0*/  IMAD.MOV R0, RZ, RZ, -R13 ;  /* 0x000000ffff007224 */ /* 0x000fe400078e0a0d */
[----:B-1----:R-:W-:Y:S02]  /*0bd0*/  IMAD.MOV R8, RZ, RZ, -R9 ;  /* 0x000000ffff087224 */ /* 0x002fe400078e0a09 */
[----:B------:R-:W-:Y:S01]  /*0be0*/  IMAD R0, R11, R0, R12 ;  /* 0x000000000b007224 */ /* 0x000fe200078e020c */
[----:B------:R-:W-:Y:S01]  /*0bf0*/  LOP3.LUT R11, R248, 0x3f, RZ, 0xc0, !PT ;  /* 0x0000003ff80b7812 */ /* 0x000fe200078ec0ff */
[----:B------:R-:W1:Y:S02]  /*0c00*/  LDS R12, [UR7] ;  /* 0x00000007ff0c7984 */ /* 0x000e640008000800 */
[----:B------:R-:W-:-:S02]  /*0c10*/  IMAD.IADD R0, R10, 0x1, R0 ;  /* 0x000000010a007824 */ /* 0x000fc400078e0200 */
[----:B--2---:R-:W-:Y:S02]  /*0c20*/  IMAD.MOV R7, RZ, RZ, -R3 ;  /* 0x000000ffff077224 */ /* 0x004fe400078e0a03 */
[----:B------:R-:W-:Y:S02]  /*0c30*/  IMAD R15, R0, 0x40, R11 ;  /* 0x00000040000f7824 */ /* 0x000fe400078e020b */
[----:B------:R-:W-:Y:S02]  /*0c40*/  IMAD R7, R7, R14, RZ ;  /* 0x0000000e07077224 */ /* 0x000fe400078e02ff */
[----:B------:R-:W-:Y:S01]  /*0c50*/  IMAD.SHL.U32 R0, R13, 0x100, RZ ;  /* 0x000001000d007824 */ /* 0x000fe200078e00ff */
[----:B------:R-:W-:Y:S01]  /*0c60*/  IABS R6, R15 ;  /* 0x0000000f00067213 */ /* 0x000fe20000000000 */
[----:B------:R-:W-:Y:S01]  /*0c70*/  IMAD.HI.U32 R2, R3, R7, R2 ;  /* 0x0000000703027227 */ /* 0x000fe200078e0002 */
[----:B------:R2:W-:Y:S02]  /*0c80*/  STL [R1+0xb9c], R15 ;  /* 0x000b9c0f01007387 */ /* 0x0005e40000100800 */
[----:B------:R-:W-:Y:S01]  /*0c90*/  IABS R251, R0 ;  /* 0x0000000000fb7213 */ /* 0x000fe20000000000 */
[----:B------:R-:W-:-:S02]  /*0ca0*/  IMAD R3, R8, R5, RZ ;  /* 0x0000000508037224 */ /* 0x000fc400078e02ff */
[----:B------:R-:W-:Y:S02]  /*0cb0*/  IMAD.MOV.U32 R8, RZ, RZ, RZ ;  /* 0x000000ffff087224 */ /* 0x000fe400078e00ff */
[----:B------:R-:W-:Y:S02]  /*0cc0*/  IMAD.MOV.U32 R7, RZ, RZ, R6 ;  /* 0x000000ffff077224 */ /* 0x000fe400078e0006 */
[----:B------:R-:W-:-:S04]  /*0cd0*/  IMAD.HI.U32 R8, R9, R3, R8 ;  /* 0x0000000309087227 */ /* 0x000fc800078e0008 */
[----:B--2---:R-:W-:Y:S02]  /*0ce0*/  VIADD R15, R0, 0xff ;  /* 0x000000ff000f7836 */ /* 0x004fe40000000000 */
[----:B------:R-:W-:-:S03]  /*0cf0*/  IMAD.HI.U32 R2, R2, R7, RZ ;  /* 0x0000000702027227 */ /* 0x000fc600078e00ff */
[----:B------:R-:W-:Y:S01]  /*0d00*/  IABS R10, R15 ;  /* 0x0000000f000a7213 */ /* 0x000fe20000000000 */
[----:B------:R-:W-:Y:S01]  /*0d10*/  IMAD.MOV R6, RZ, RZ, -R2 ;  /* 0x000000ffff067224 */ /* 0x000fe200078e0a02 */
[----:B------:R-:W-:Y:S01]  /*0d20*/  ISETP.GE.AND P1, PT, R15, RZ, PT ;  /* 0x000000ff0f00720c */ /* 0x000fe20003f26270 */
[----:B------:R-:W-:Y:S02]  /*0d30*/  IMAD.SHL.U32 R3, R248, 0x10, RZ ;  /* 0x00000010f8037824 */ /* 0x000fe400078e00ff */
[----:B------:R-:W-:-:S03]  /*0d40*/  IMAD.HI.U32 R2, R8, R10, RZ ;  /* 0x0000000a08027227 */ /* 0x000fc600078e00ff */
[----:B------:R-:W-:Y:S01]  /*0d50*/  LOP3.LUT R3, R3, 0x70, RZ, 0xc0, !PT ;  /* 0x0000007003037812 */ /* 0x000fe200078ec0ff */
[----:B------:R-:W-:Y:S01]  /*0d60*/  IMAD R7, R14, R6, R7 ;  /* 0x000000060e077224 */ /* 0x000fe200078e0207 */
[----:B-1----:R-:W-:Y:S01]  /*0d70*/  R2UR UR8, R12 ;  /* 0x000000000c0872ca */ /* 0x002fe200000e0000 */
[----:B------:R-:W-:Y:S01]  /*0d80*/  IMAD.MOV R6, RZ, RZ, -R2 ;  /* 0x000000ffff067224 */ /* 0x000fe200078e0a02 */
[----:B------:R-:W-:Y:S01]  /*0d90*/  LOP3.LUT R2, R248, 0x40, RZ, 0xc0, !PT ;  /* 0x00000040f8027812 */ /* 0x000fe200078ec0ff */
[----:B------:R-:W-:Y:S01]  /*0da0*/  VIADD R9, R0, 0x1 ;  /* 0x0000000100097836 */ /* 0x000fe20000000000 */
[----:B------:R-:W-:Y:S01]  /*0db0*/  ISETP.GT.U32.AND P0, PT, R14, R7, PT ;  /* 0x000000070e00720c */ /* 0x000fe20003f04070 */
[C---:B------:R-:W-:Y:S01]  /*0dc0*/  IMAD R10, R5.reuse, R6, R10 ;  /* 0x00000006050a7224 */ /* 0x040fe200078e020a */
[----:B------:R-:W-:Y:S01]  /*0dd0*/  LEA.HI R2, R2, R3, RZ, 0x1c ;  /* 0x0000000302027211 */ /* 0x000fe200078fe0ff */
[C---:B------:R-:W-:Y:S01]  /*0de0*/  VIADD R13, R0.reuse, 0x2 ;  /* 0x00000002000d7836 */ /* 0x040fe20000000000 */
[----:B------:R-:W-:Y:S01]  /*0df0*/  IABS R6, R9 ;  /* 0x0000000900067213 */ /* 0x000fe20000000000 */
[C---:B------:R-:W-:Y:S01]  /*0e00*/  VIADD R17, R0.reuse, 0x6 ;  /* 0x0000000600117836 */ /* 0x040fe20000000000 */
[----:B------:R-:W-:Y:S01]  /*0e10*/  ISETP.GT.U32.AND P2, PT, R5, R10, PT ;  /* 0x0000000a0500720c */ /* 0x000fe20003f44070 */
[----:B------:R-:W-:Y:S01]  /*0e20*/  IMAD R2, R11, 0x80, R2 ;  /* 0x000000800b027824 */ /* 0x000fe200078e0202 */
[----:B------:R-:W-:Y:S01]  /*0e30*/  SHF.R.U32.HI R3, RZ, 0x5, R248 ;  /* 0x00000005ff037819 */ /* 0x000fe200000116f8 */
[C---:B------:R-:W-:Y:S01]  /*0e40*/  VIADD R11, R0.reuse, 0x3 ;  /* 0x00000003000b7836 */ /* 0x040fe20000000000 */
[----:B------:R-:W-:Y:S01]  /*0e50*/  ISETP.GE.AND P4, PT, R9, RZ, PT ;  /* 0x000000ff0900720c */ /* 0x000fe20003f86270 */
[----:B------:R-:W-:Y:S01]  /*0e60*/  VIADD R19, R0, 0x7 ;  /* 0x0000000700137836 */ /* 0x000fe20000000000 */
[----:B------:R-:W-:Y:S01]  /*0e70*/  R2UR UR22, R3 ;  /* 0x00000000031672ca */ /* 0x000fe200000e0000 */
[----:B------:R-:W-:Y:S01]  /*0e80*/  IMAD.HI.U32 R3, R8, R6, RZ ;  /* 0x0000000608037227 */ /* 0x000fe200078e00ff */
[----:B------:R-:W-:Y:S01]  /*0e90*/  IABS R12, R13 ;  /* 0x0000000d000c7213 */ /* 0x000fe20000000000 */
[----:B------:R1:W-:Y:S01]  /*0ea0*/  STL [R1+0xcc0], R2 ;  /* 0x000cc00201007387 */ /* 0x0003e20000100800 */
[----:B------:R-:W-:Y:S01]  /*0eb0*/  IABS R15, R19 ;  /* 0x00000013000f7213 */ /* 0x000fe20000000000 */
[----:B------:R-:W-:-:S02]  /*0ec0*/  IMAD.MOV R9, RZ, RZ, -R3 ;  /* 0x000000ffff097224 */ /* 0x000fc400078e0a03 */
[----:B------:R-:W-:Y:S01]  /*0ed0*/  @!P2 IMAD.IADD R10, R10, 0x1, -R5 ;  /* 0x000000010a0aa824 */ /* 0x000fe200078e0a05 */
[----:B------:R-:W-:Y:S01]  /*0ee0*/  ISETP.GE.AND P2, PT, R13, RZ, PT ;  /* 0x000000ff0d00720c */ /* 0x000fe20003f46270 */
[C---:B------:R-:W-:Y:S01]  /*0ef0*/  IMAD R6, R5.reuse, R9, R6 ;  /* 0x0000000905067224 */ /* 0x040fe200078e0206 */
[----:B------:R-:W-:Y:S01]  /*0f00*/  IABS R9, R11 ;  /* 0x0000000b00097213 */ /* 0x000fe20000000000 */
[----:B------:R-:W-:Y:S01]  /*0f10*/  IMAD.HI.U32 R3, R8, R12, RZ ;  /* 0x0000000c08037227 */ /* 0x000fe200078e00ff */
[C---:B------:R-:W-:Y:S02]  /*0f20*/  ISETP.GT.U32.AND P6, PT, R5.reuse, R10, PT ;  /* 0x0000000a0500720c */ /* 0x040fe40003fc4070 */
[----:B------:R-:W-:Y:S01]  /*0f30*/  ISETP.GT.U32.AND P5, PT, R5, R6, PT ;  /* 0x000000060500720c */ /* 0x000fe20003fa4070 */
[----:B------:R-:W-:Y:S01]  /*0f40*/  @!P0 IMAD.IADD R7, R7, 0x1, -R14 ;  /* 0x0000000107078824 */ /* 0x000fe200078e0a0e */
[----:B------:R-:W-:Y:S01]  /*0f50*/  ISETP.GE.AND P0, PT, R11, RZ, PT ;  /* 0x000000ff0b00720c */ /* 0x000fe20003f06270 */
[----:B------:R-:W-:Y:S01]  /*0f60*/  IMAD.MOV R3, RZ, RZ, -R3 ;  /* 0x000000ffff037224 */ /* 0x000fe200078e0a03 */
[----:B------:R-:W-:Y:S01]  /*0f70*/  IABS R13, R17 ;  /* 0x00000011000d7213 */ /* 0x000fe20000000000 */
[----:B------:R-:W-:Y:S01]  /*0f80*/  VIADD R11, R0, 0x4 ;  /* 0x00000004000b7836 */ /* 0x000fe20000000000 */
[----:B------:R-:W-:Y:S01]  /*0f90*/  ISETP.GT.U32.AND P3, PT, R14, R7, PT ;  /* 0x000000070e00720c */ /* 0x000fe20003f64070 */
[----:B------:R-:W-:-:S02]  /*0fa0*/  IMAD R12, R5, R3, R12 ;  /* 0x00000003050c7224 */ /* 0x000fc400078e020c */
[----:B------:R-:W-:Y:S01]  /*0fb0*/  IMAD.HI.U32 R3, R8, R9, RZ ;  /* 0x0000000908037227 */ /* 0x000fe200078e00ff */
[----:B------:R-:W-:-:S03]  /*0fc0*/  IABS R16, R11 ;  /* 0x0000000b00107213 */ /* 0x000fc60000000000 */
[--C-:B------:R-:W-:Y:S01]  /*0fd0*/  @!P6 IMAD.IADD R10, R10, 0x1, -R5.reuse ;  /* 0x000000010a0ae824 */ /* 0x100fe200078e0a05 */
[----:B------:R-:W-:Y:S01]  /*0fe0*/  ISETP.GT.U32.AND P6, PT, R5, R12, PT ;  /* 0x0000000c0500720c */ /* 0x000fe20003fc4070 */
[----:B------:R-:W-:Y:S02]  /*0ff0*/  @!P5 IMAD.IADD R6, R6, 0x1, -R5 ;  /* 0x000000010606d824 */ /* 0x000fe400078e0a05 */
[----:B------:R-:W-:Y:S02]  /*1000*/  @!P1 IMAD.MOV R10, RZ, RZ, -R10 ;  /* 0x000000ffff0a9224 */ /* 0x000fe400078e0a0a */
[----:B------:R-:W-:Y:S01]  /*1010*/  @!P3 IMAD.IADD R7, R7, 0x1, -R14 ;  /* 0x000000010707b824 */ /* 0x000fe200078e0a0e */
[----:B------:R-:W-:Y:S01]  /*1020*/  ISETP.GE.AND P3, PT, R11, RZ, PT ;  /* 0x000000ff0b00720c */ /* 0x000fe20003f66270 */
[----:B------:R-:W-:Y:S01]  /*1030*/  VIADD R11, R0, 0x5 ;  /* 0x00000005000b7836 */ /* 0x000fe20000000000 */
[----:B------:R-:W-:Y:S01]  /*1040*/  ISETP.GT.U32.AND P5, PT, R5, R6, PT ;  /* 0x000000060500720c */ /* 0x000fe20003fa4070 */
[----:B------:R-:W-:Y:S01]  /*1050*/  IMAD.MOV R14, RZ, RZ, -R3 ;  /* 0x000000ffff0e7224 */ /* 0x000fe200078e0a03 */
[----:B------:R-:W-:Y:S01]  /*1060*/  STL [R1+0xd6c], R10 ;  /* 0x000d6c0a01007387 */ /* 0x000fe20000100800 */
[----:B------:R-:W-:Y:S01]  /*1070*/  IMAD.HI.U32 R3, R8, R16, RZ ;  /* 0x0000001008037227 */ /* 0x000fe200078e00ff */
[----:B------:R-:W-:-:S02]  /*1080*/  ISETP.GE.AND P1, PT, R11, RZ, PT ;  /* 0x000000ff0b00720c */ /* 0x000fc40003f26270 */
[----:B------:R-:W-:Y:S01]  /*1090*/  IABS R11, R11 ;  /* 0x0000000b000b7213 */ /* 0x000fe20000000000 */
[----:B------:R-:W-:Y:S02]  /*10a0*/  @!P6 IMAD.IADD R12, R12, 0x1, -R5 ;  /* 0x000000010c0ce824 */ /* 0x000fe400078e0a05 */
[----:B------:R-:W-:Y:S02]  /*10b0*/  IMAD.MOV R3, RZ, RZ, -R3 ;  /* 0x000000ffff037224 */ /* 0x000fe400078e0a03 */
[C---:B------:R-:W-:Y:S01]  /*10c0*/  IMAD R14, R5.reuse, R14, R9 ;  /* 0x0000000e050e7224 */ /* 0x040fe200078e0209 */
[C---:B------:R-:W-:Y:S01]  /*10d0*/  ISETP.GT.U32.AND P6, PT, R5.reuse, R12, PT ;  /* 0x0000000c0500720c */ /* 0x040fe20003fc4070 */
[----:B------:R-:W-:Y:S02]  /*10e0*/  IMAD R16, R5, R3, R16 ;  /* 0x0000000305107224 */ /* 0x000fe400078e0210 */
[----:B------:R-:W-:-:S04]  /*10f0*/  IMAD.HI.U32 R3, R8, R11, RZ ;  /* 0x0000000b08037227 */ /* 0x000fc800078e00ff */
[----:B------:R-:W-:Y:S01]  /*1100*/  @!P5 IMAD.IADD R6, R6, 0x1, -R5 ;  /* 0x000000010606d824 */ /* 0x000fe200078e0a05 */
[----:B------:R-:W-:Y:S01]  /*1110*/  ISETP.GT.U32.AND P5, PT, R5, R14, PT ;  /* 0x0000000e0500720c */ /* 0x000fe20003fa4070 */
[----:B------:R-:W-:-:S04]  /*1120*/  IMAD.HI.U32 R9, R8, R13, RZ ;  /* 0x0000000d08097227 */ /* 0x000fc800078e00ff */
[----:B------:R-:W-:Y:S02]  /*1130*/  IMAD.MOV R18, RZ, RZ, -R3 ;  /* 0x000000ffff127224 */ /* 0x000fe400078e0a03 */
[----:B------:R-:W-:Y:S02]  /*1140*/  IMAD.MOV.U32 R21, RZ, RZ, R6 ;  /* 0x000000ffff157224 */ /* 0x000fe400078e0006 */
[----:B------:R-:W-:Y:S02]  /*1150*/  IMAD.MOV R20, RZ, RZ, -R9 ;  /* 0x000000ffff147224 */ /* 0x000fe400078e0a09 */
[C---:B------:R-:W-:Y:S02]  /*1160*/  IMAD R6, R5.reuse, R18, R11 ;  /* 0x0000001205067224 */ /* 0x040fe400078e020b */
[C---:B------:R-:W-:Y:S02]  /*1170*/  IMAD R18, R5.reuse, R20, R13 ;  /* 0x0000001405127224 */ /* 0x040fe400078e020d */
[--C-:B------:R-:W-:Y:S01]  /*1180*/  @!P6 IMAD.IADD R12, R12, 0x1, -R5.reuse ;  /* 0x000000010c0ce824 */ /* 0x100fe200078e0a05 */
[C---:B------:R-:W-:Y:S01]  /*1190*/  ISETP.GT.U32.AND P6, PT, R5.reuse, R6, PT ;  /* 0x000000060500720c */ /* 0x040fe20003fc4070 */
[----:B------:R-:W-:Y:S01]  /*11a0*/  @!P5 IMAD.IADD R14, R14, 0x1, -R5 ;  /* 0x000000010e0ed824 */ /* 0x000fe200078e0a05 */
[C---:B------:R-:W-:Y:S01]  /*11b0*/  ISETP.GT.U32.AND P5, PT, R5.reuse, R18, PT ;  /* 0x000000120500720c */ /* 0x040fe20003fa4070 */
[----:B------:R-:W-:Y:S01]  /*11c0*/  @!P4 IMAD.MOV R21, RZ, RZ, -R21 ;  /* 0x000000ffff15c224 */ /* 0x000fe200078e0a15 */
[----:B------:R-:W-:Y:S01]  /*11d0*/  ISETP.GT.U32.AND P4, PT, R5, R16, PT ;  /* 0x000000100500720c */ /* 0x000fe20003f84070 */
[----:B------:R-:W-:-:S02]  /*11e0*/  VIADD R13, R0, 0x8 ;  /* 0x00000008000d7836 */ /* 0x000fc40000000000 */
[----:B------:R-:W-:Y:S01]  /*11f0*/  IMAD.HI.U32 R3, R8, R15, RZ ;  /* 0x0000000f08037227 */ /* 0x000fe200078e00ff */
[----:B------:R2:W-:Y:S02]  /*1200*/  STL [R1+0x2c], R21 ;  /* 0x00002c1501007387 */ /* 0x0005e40000100800 */
[----:B------:R-:W-:Y:S01]  /*1210*/  IABS R9, R13 ;  /* 0x0000000d00097213 */ /* 0x000fe20000000000 */
[----:B------:R-:W-:Y:S02]  /*1220*/  IMAD.MOV R20, RZ, RZ, -R3 ;  /* 0x000000ffff147224 */ /* 0x000fe400078e0a03 */
[--C-:B------:R-:W-:Y:S02]  /*1230*/  @!P6 IMAD.IADD R6, R6, 0x1, -R5.reuse ;  /* 0x000000010606e824 */ /* 0x100fe400078e0a05 */
[----:B------:R-:W-:Y:S02]  /*1240*/  @!P5 IMAD.IADD R18, R18, 0x1, -R5 ;  /* 0x000000011212d824 */ /* 0x000fe400078e0a05 */
[----:B------:R-:W-:Y:S01]  /*1250*/  IMAD.HI.U32 R3, R8, R9, RZ ;  /* 0x0000000908037227 */ /* 0x000fe200078e00ff */
[----:B------:R-:W-:-:S03]  /*1260*/  ISETP.GT.U32.AND P5, PT, R5, R6, PT ;  /* 0x000000060500720c */ /* 0x000fc60003fa4070 */
[----:B------:R-:W-:Y:S01]  /*1270*/  @!P4 IMAD.IADD R16, R16, 0x1, -R5 ;  /* 0x000000011010c824 */ /* 0x000fe200078e0a05 */
[C---:B------:R-:W-:Y:S01]  /*1280*/  ISETP.GT.U32.AND P4, PT, R5.reuse, R14, PT ;  /* 0x0000000e0500720c */ /* 0x040fe20003f84070 */
[----:B-1----:R-:W-:Y:S02]  /*1290*/  IMAD.MOV.U32 R2, RZ, RZ, R12 ;  /* 0x000000ffff027224 */ /* 0x002fe400078e000c */
[----:B------:R-:W-:Y:S01]  /*12a0*/  IMAD.MOV R12, RZ, RZ, -R3 ;  /* 0x000000ffff0c7224 */ /* 0x000fe200078e0a03 */
[C---:B------:R-:W-:Y:S01]  /*12b0*/  ISETP.GT.U32.AND P6, PT, R5.reuse, R16, PT ;  /* 0x000000100500720c */ /* 0x040fe20003fc4070 */
[----:B--2---:R-:W-:Y:S02]  /*12c0*/  VIADD R21, R0, 0x9 ;  /* 0x0000000900157836 */ /* 0x004fe40000000000 */
[C---:B------:R-:W-:Y:S02]  /*12d0*/  IMAD R12, R5.reuse, R12, R9 ;  /* 0x0000000c050c7224 */ /* 0x040fe400078e0209 */
[----:B------:R-:W-:Y:S01]  /*12e0*/  @!P5 IMAD.IADD R6, R6, 0x1, -R5 ;  /* 0x000000010606d824 */ /* 0x000fe200078e0a05 */
[----:B------:R-:W-:Y:S01]  /*12f0*/  IABS R22, R21 ;  /* 0x0000001500167213 */ /* 0x000fe20000000000 */
[C---:B------:R-:W-:Y:S01]  /*1300*/  IMAD R20, R5.reuse, R20, R15 ;  /* 0x0000001405147224 */ /* 0x040fe200078e020f */
[C---:B------:R-:W-:Y:S01]  /*1310*/  ISETP.GT.U32.AND P5, PT, R5.reuse, R12, PT ;  /* 0x0000000c0500720c */ /* 0x040fe20003fa4070 */
[----:B------:R-:W-:Y:S01]  /*1320*/  @!P2 IMAD.MOV R2, RZ, RZ, -R2 ;  /* 0x000000ffff02a224 */ /* 0x000fe200078e0a02 */
[----:B------:R-:W-:Y:S01]  /*1330*/  ISETP.GT.U32.AND P2, PT, R5, R18, PT ;  /* 0x000000120500720c */ /* 0x000fe20003f44070 */
[----:B------:R-:W-:-:S03]  /*1340*/  IMAD.HI.U32 R3, R8, R22, RZ ;  /* 0x0000001608037227 */ /* 0x000fc600078e00ff */
[----:B------:R1:W-:Y:S01]  /*1350*/  STL [R1+0x28], R2 ;  /* 0x0000280201007387 */ /* 0x0003e20000100800 */
[--C-:B------:R-:W-:Y:S01]  /*1360*/  @!P6 IMAD.IADD R16, R16, 0x1, -R5.reuse ;  /* 0x000000011010e824 */ /* 0x100fe200078e0a05 */
[----:B------:R-:W-:Y:S01]  /*1370*/  ISETP.GE.AND P6, PT, R17, RZ, PT ;  /* 0x000000ff1100720c */ /* 0x000fe20003fc6270 */
[----:B------:R-:W-:Y:S02]  /*1380*/  VIADD R17, R0, 0xb ;  /* 0x0000000b00117836 */ /* 0x000fe40000000000 */
[--C-:B------:R-:W-:Y:S01]  /*1390*/  @!P4 IMAD.IADD R14, R14, 0x1, -R5.reuse ;  /* 0x000000010e0ec824 */ /* 0x100fe200078e0a05 */
[C---:B------:R-:W-:Y:S01]  /*13a0*/  ISETP.GT.U32.AND P4, PT, R5.reuse, R20, PT ;  /* 0x000000140500720c */ /* 0x040fe20003f84070 */
[----:B------:R-:W-:Y:S01]  /*13b0*/  VIADD R15, R0, 0xa ;  /* 0x0000000a000f7836 */ /* 0x000fe20000000000 */
[----:B------:R-:W-:Y:S01]  /*13c0*/  IABS R11, R17 ;  /* 0x00000011000b7213 */ /* 0x000fe20000000000 */
[----:B------:R-:W-:Y:S02]  /*13d0*/  @!P5 IMAD.IADD R12, R12, 0x1, -R5 ;  /* 0x000000010c0cd824 */ /* 0x000fe400078e0a05 */
[----:B------:R-:W-:Y:S01]  /*13e0*/  IMAD.MOV R3, RZ, RZ, -R3 ;  /* 0x000000ffff037224 */ /* 0x000fe200078e0a03 */
[----:B------:R-:W-:Y:S01]  /*13f0*/  IABS R24, R15 ;  /* 0x0000000f00187213 */ /* 0x000fe20000000000 */
[----:B------:R-:W-:Y:S01]  /*1400*/  IMAD.MOV.U32 R10, RZ, RZ, R14 ;  /* 0x000000ffff0a7224 */ /* 0x000fe200078e000e */
[----:B------:R-:W-:Y:S01]  /*1410*/  ISETP.GT.U32.AND P5, PT, R5, R12, PT ;  /* 0x0000000c0500720c */ /* 0x000fe20003fa4070 */
[----:B-1----:R-:W-:-:S02]  /*1420*/  IMAD.MOV.U32 R2, RZ, RZ, R16 ;  /* 0x000000ffff027224 */ /* 0x002fc400078e0010 */
[----:B------:R-:W-:Y:S02]  /*1430*/  IMAD R22, R5, R3, R22 ;  /* 0x0000000305167224 */ /* 0x000fe400078e0216 */
[----:B------:R-:W-:-:S04]  /*1440*/  IMAD.HI.U32 R3, R8, R11, RZ ;  /* 0x0000000b08037227 */ /* 0x000fc800078e00ff */
[----:B------:R-:W-:Y:S02]  /*1450*/  @!P0 IMAD.MOV R10, RZ, RZ, -R10 ;  /* 0x000000ffff0a8224 */ /* 0x000fe400078e0a0a */
[----:B------:R-:W-:Y:S01]  /*1460*/  @!P3 IMAD.MOV R2, RZ, RZ, -R2 ;  /* 0x000000ffff02b224 */ /* 0x000fe200078e0a02 */
[----:B------:R-:W-:Y:S01]  /*1470*/  ISETP.GT.U32.AND P3, PT, R5, R22, PT ;  /* 0x000000160500720c */ /* 0x000fe20003f64070 */
[----:B------:R-:W-:Y:S01]  /*1480*/  @!P1 IMAD.MOV R6, RZ, RZ, -R6 ;  /* 0x000000ffff069224 */ /* 0x000fe200078e0a06 */
[----:B------:R-:W-:Y:S01]  /*1490*/  STL [R1+0x24], R10 ;  /* 0x0000240a01007387 */ /* 0x000fe20000100800 */
[----:B------:R-:W-:Y:S01]  /*14a0*/  IMAD.HI.U32 R9, R8, R24, RZ ;  /* 0x0000001808097227 */ /* 0x000fe200078e00ff */
[----:B------:R-:W-:Y:S02]  /*14b0*/  ISETP.GE.AND P1, PT, R21, RZ, PT ;  /* 0x000000ff1500720c */ /* 0x000fe40003f26270 */
[----:B------:R1:W-:Y:S01]  /*14c0*/  STL [R1+0x20], R2 ;  /* 0x0000200201007387 */ /* 0x0003e20000100800 */
[----:B------:R-:W-:-:S02]  /*14d0*/  IMAD.MOV R14, RZ, RZ, -R3 ;  /* 0x000000ffff0e7224 */ /* 0x000fc400078e0a03 */
[----:B------:R-:W-:Y:S01]  /*14e0*/  @!P2 IMAD.IADD R18, R18, 0x1, -R5 ;  /* 0x000000011212a824 */ /* 0x000fe200078e0a05 */
[----:B------:R2:W-:Y:S01]  /*14f0*/  STL [R1+0x1c], R6 ;  /* 0x00001c0601007387 */ /* 0x0005e20000100800 */
[----:B------:R-:W-:Y:S01]  /*1500*/  IMAD.MOV R9, RZ, RZ, -R9 ;  /* 0x000000ffff097224 */ /* 0x000fe200078e0a09 */
[----:B------:R-:W-:Y:S01]  /*1510*/  ISETP.GE.AND P2, PT, R19, RZ, PT ;  /* 0x000000ff1300720c */ /* 0x000fe20003f46270 */
[--C-:B------:R-:W-:Y:S01]  /*1520*/  @!P4 IMAD.IADD R20, R20, 0x1, -R5.reuse ;  /* 0x000000011414c824 */ /* 0x100fe200078e0a05 */
[----:B------:R-:W-:Y:S01]  /*1530*/  ISETP.GE.AND P4, PT, R13, RZ, PT ;  /* 0x000000ff0d00720c */ /* 0x000fe20003f86270 */
[C---:B------:R-:W-:Y:S02]  /*1540*/  IMAD R24, R5.reuse, R9, R24 ;  /* 0x0000000905187224 */ /* 0x040fe400078e0218 */
[----:B-1----:R-:W-:Y:S01]  /*1550*/  IMAD.MOV.U32 R2, RZ, RZ, R18 ;  /* 0x000000ffff027224 */ /* 0x002fe200078e0012 */
[----:B------:R-:W-:Y:S01]  /*1560*/  ISETP.GT.U32.AND P0, PT, R5, R20, PT ;  /* 0x000000140500720c */ /* 0x000fe20003f04070 */
[----:B------:R-:W-:-:S02]  /*1570*/  @!P5 IMAD.IADD R12, R12, 0x1, -R5 ;  /* 0x000000010c0cd824 */ /* 0x000fc400078e0a05 */
[C---:B--2---:R-:W-:Y:S02]  /*1580*/  IMAD R6, R5.reuse, R14, R11 ;  /* 0x0000000e05067224 */ /* 0x044fe400078e020b */
[----:B------:R-:W-:Y:S01]  /*1590*/  @!P6 IMAD.MOV R2, RZ, RZ, -R2 ;  /* 0x000000ffff02e224 */ /* 0x000fe200078e0a02 */
[C---:B------:R-:W-:Y:S01]  /*15a0*/  ISETP.GT.U32.AND P6, PT, R5.reuse, R24, PT ;  /* 0x000000180500720c */ /* 0x040fe20003fc4070 */
[C---:B------:R-:W-:Y:S01]  /*15b0*/  VIADD R19, R0.reuse, 0xc ;  /* 0x0000000c00137836 */ /* 0x040fe20000000000 */
[----:B------:R-:W-:Y:S01]  /*15c0*/  ISETP.GT.U32.AND P5, PT, R5, R6, PT ;  /* 0x000000060500720c */ /* 0x000fe20003fa4070 */
[----:B------:R-:W-:Y:S01]  /*15d0*/  VIADD R21, R0, 0xd ;  /* 0x0000000d00157836 */ /* 0x000fe20000000000 */
[----:B------:R1:W-:Y:S01]  /*15e0*/  STL [R1+0x18], R2 ;  /* 0x0000180201007387 */ /* 0x0003e20000100800 */
[--C-:B------:R-:W-:Y:S01]  /*15f0*/  @!P3 IMAD.IADD R22, R22, 0x1, -R5.reuse ;  /* 0x000000011616b824 */ /* 0x100fe200078e0a05 */
[----:B------:R-:W-:Y:S01]  /*1600*/  IABS R14, R19 ;  /* 0x00000013000e7213 */ /* 0x000fe20000000000 */
[----:B------:R-:W-:Y:S01]  /*1610*/  @!P0 IMAD.IADD R20, R20, 0x1, -R5 ;  /* 0x0000000114148824 */ /* 0x000fe200078e0a05 */
[----:B------:R-:W-:Y:S01]  /*1620*/  IABS R11, R21 ;  /* 0x00000015000b7213 */ /* 0x000fe20000000000 */
[----:B------:R-:W-:Y:S01]  /*1630*/  VIADD R23, R0, 0xe ;  /* 0x0000000e00177836 */ /* 0x000fe20000000000 */
[----:B------:R-:W-:Y:S01]  /*1640*/  ISETP.GE.AND P0, PT, R15, RZ, PT ;  /* 0x000000ff0f00720c */ /* 0x000fe20003f06270 */
[----:B------:R-:W-:Y:S01]  /*1650*/  IMAD.HI.U32 R3, R8, R14, RZ ;  /* 0x0000000e08037227 */ /* 0x000fe200078e00ff */
[----:B------:R-:W-:-:S02]  /*1660*/  ISETP.GE.AND P3, PT, R17, RZ, PT ;  /* 0x000000ff1100720c */ /* 0x000fc40003f66270 */
[----:B------:R-:W-:Y:S01]  /*1670*/  IABS R13, R23 ;  /* 0x00000017000d7213 */ /* 0x000fe20000000000 */
[--C-:B------:R-:W-:Y:S02]  /*1680*/  @!P5 IMAD.IADD R6, R6, 0x1, -R5.reuse ;  /* 0x000000010606d824 */ /* 0x100fe400078e0a05 */
[----:B-1----:R-:W-:Y:S02]  /*1690*/  IMAD.MOV.U32 R2, RZ, RZ, R20 ;  /* 0x000000ffff027224 */ /* 0x002fe400078e0014 */
[----:B------:R-:W-:Y:S01]  /*16a0*/  @!P6 IMAD.IADD R24, R24, 0x1, -R5 ;  /* 0x000000011818e824 */ /* 0x000fe200078e0a05 */
[C---:B------:R-:W-:Y:S01]  /*16b0*/  ISETP.GT.U32.AND P5, PT, R5.reuse, R6, PT ;  /* 0x000000060500720c */ /* 0x040fe20003fa4070 */
[----:B------:R-:W-:Y:S01]  /*16c0*/  IMAD.MOV R9, RZ, RZ, -R3 ;  /* 0x000000ffff097224 */ /* 0x000fe200078e0a03 */
[----:B------:R-:W-:Y:S01]  /*16d0*/  ISETP.GT.U32.AND P6, PT, R5, R22, PT ;  /* 0x000000160500720c */ /* 0x000fe20003fc4070 */
[----:B------:R-:W-:-:S04]  /*16e0*/  IMAD.HI.U32 R3, R8, R11, RZ ;  /* 0x0000000b08037227 */ /* 0x000fc800078e00ff */
[----:B------:R-:W-:Y:S01]  /*16f0*/  @!P2 IMAD.MOV R2, RZ, RZ, -R2 ;  /* 0x000000ffff02a224 */ /* 0x000fe200078e0a02 */
[C---:B------:R-:W-:Y:S01]  /*1700*/  ISETP.GT.U32.AND P2, PT, R5.reuse, R24, PT ;  /* 0x000000180500720c */ /* 0x040fe20003f44070 */
[----:B------:R-:W-:Y:S02]  /*1710*/  IMAD.MOV R16, RZ, RZ, -R3 ;  /* 0x000000ffff107224 */ /* 0x000fe400078e0a03 */
[----:B------:R-:W-:Y:S01]  /*1720*/  VIADD R20, R0, 0xf ;  /* 0x0000000f00147836 */ /* 0x000fe20000000000 */
[----:B------:R1:W-:Y:S01]  /*1730*/  STL [R1+0x14], R2 ;  /* 0x0000140201007387 */ /* 0x0003e20000100800 */
[C---:B------:R-:W-:Y:S02]  /*1740*/  IMAD R11, R5.reuse, R16, R11 ;  /* 0x00000010050b7224 */ /* 0x040fe400078e020b */
[--C-:B------:R-:W-:Y:S01]  /*1750*/  @!P5 IMAD.IADD R6, R6, 0x1, -R5.reuse ;  /* 0x000000010606d824 */ /* 0x100fe200078e0a05 */
[----:B------:R-:W-:Y:S01]  /*1760*/  IABS R15, R20 ;  /* 0x00000014000f7213 */ /* 0x000fe20000000000 */
[C---:B------:R-:W-:Y:S01]  /*1770*/  IMAD R14, R5.reuse, R9, R14 ;  /* 0x00000009050e7224 */ /* 0x040fe200078e020e */
[----:B------:R-:W-:Y:S01]  /*1780*/  ISETP.GT.U32.AND P5, PT, R5, R11, PT ;  /* 0x0000000b0500720c */ /* 0x000fe20003fa4070 */
[----:B------:R-:W-:-:S02]  /*1790*/  @!P6 IMAD.IADD R22, R22, 0x1, -R5 ;  /* 0x000000011616e824 */ /* 0x000fc400078e0a05 */
[----:B------:R-:W-:Y:S01]  /*17a0*/  @!P2 IMAD.IADD R24, R24, 0x1, -R5 ;  /* 0x000000011818a824 */ /* 0x000fe200078e0a05 */
[----:B------:R-:W-:Y:S01]  /*17b0*/  ISETP.GE.AND P2, PT, R19, RZ, PT ;  /* 0x000000ff1300720c */ /* 0x000fe20003f46270 */
[----:B------:R-:W-:Y:S01]  /*17c0*/  VIADD R19, R0, 0x10 ;  /* 0x0000001000137836 */ /* 0x000fe20000000000 */
[----:B------:R-:W-:Y:S01]  /*17d0*/  ISETP.GT.U32.AND P6, PT, R5, R14, PT ;  /* 0x0000000e0500720c */ /* 0x000fe20003fc4070 */
[----:B------:R-:W-:-:S03]  /*17e0*/  IMAD.HI.U32 R9, R8, R15, RZ ;  /* 0x0000000f08097227 */ /* 0x000fc600078e00ff */
[----:B------:R-:W-:Y:S01]  /*17f0*/  IABS R17, R19 ;  /* 0x0000001300117213 */ /* 0x000fe20000000000 */
[----:B------:R-:W-:-:S04]  /*1800*/  IMAD.HI.U32 R3, R8, R13, RZ ;  /* 0x0000000d08037227 */ /* 0x000fc800078e00ff */
[----:B------:R-:W-:Y:S02]  /*1810*/  @!P5 IMAD.IADD R11, R11, 0x1, -R5 ;  /* 0x000000010b0bd824 */ /* 0x000fe400078e0a05 */
[----:B------:R-:W-:Y:S02]  /*1820*/  IMAD.MOV R18, RZ, RZ, -R9 ;  /* 0x000000ffff127224 */ /* 0x000fe400078e0a09 */
[----:B------:R-:W-:Y:S01]  /*1830*/  IMAD.MOV.U32 R9, RZ, RZ, R17 ;  /* 0x000000ffff097224 */ /* 0x000fe200078e0011 */
[----:B------:R-:W-:Y:S01]  /*1840*/  ISETP.GT.U32.AND P5, PT, R5, R11, PT ;  /* 0x0000000b0500720c */ /* 0x000fe20003fa4070 */
[----:B------:R-:W-:Y:S02]  /*1850*/  IMAD.MOV.U32 R10, RZ, RZ, R12 ;  /* 0x000000ffff0a7224 */ /* 0x000fe400078e000c */
[----:B-1----:R-:W-:Y:S02]  /*1860*/  IMAD.MOV.U32 R2, RZ, RZ, R22 ;  /* 0x000000ffff027224 */ /* 0x002fe400078e0016 */
[----:B------:R-:W-:-:S02]  /*1870*/  IMAD.MOV R16, RZ, RZ, -R3 ;  /* 0x000000ffff107224 */ /* 0x000fc400078e0a03 */
[----:B------:R-:W-:-:S04]  /*1880*/  IMAD.HI.U32 R3, R8, R9, RZ ;  /* 0x0000000908037227 */ /* 0x000fc800078e00ff */
[----:B------:R-:W-:Y:S02]  /*1890*/  @!P4 IMAD.MOV R10, RZ, RZ, -R10 ;  /* 0x000000ffff0ac224 */ /* 0x000fe400078e0a0a */
[----:B------:R-:W-:Y:S02]  /*18a0*/  @!P1 IMAD.MOV R2, RZ, RZ, -R2 ;  /* 0x000000ffff029224 */ /* 0x000fe400078e0a02 */
[----:B------:R-:W-:Y:S01]  /*18b0*/  @!P6 IMAD.IADD R14, R14, 0x1, -R5 ;  /* 0x000000010e0ee824 */ /* 0x000fe200078e0a05 */
[----:B------:R1:W-:Y:S01]  /*18c0*/  STL [R1+0x10], R10 ;  /* 0x0000100a01007387 */ /* 0x0003e20000100800 */
[----:B------:R-:W-:Y:S01]  /*18d0*/  IMAD.MOV R12, RZ, RZ, -R3 ;  /* 0x000000ffff0c7224 */ /* 0x000fe200078e0a03 */
[----:B------:R-:W-:Y:S01]  /*18e0*/  ISETP.GE.AND P6, PT, R21, RZ, PT ;  /* 0x000000ff1500720c */ /* 0x000fe20003fc6270 */
[C---:B------:R-:W-:Y:S01]  /*18f0*/  IMAD R16, R5.reuse, R16, R13 ;  /* 0x0000001005107224 */ /* 0x040fe200078e020d */
[----:B------:R2:W-:Y:S01]  /*1900*/  STL [R1+0xc], R2 ;  /* 0x00000c0201007387 */ /* 0x0005e20000100800 */
[----:B------:R-:W-:Y:S01]  /*1910*/  ISETP.GT.U32.AND P4, PT, R5, R14, PT ;  /* 0x0000000e0500720c */ /* 0x000fe20003f84070 */
[----:B------:R-:W-:-:S02]  /*1920*/  @!P5 IMAD.IADD R11, R11, 0x1, -R5 ;  /* 0x000000010b0bd824 */ /* 0x000fc400078e0a05 */
[C---:B------:R-:W-:Y:S01]  /*1930*/  ISETP.GT.U32.AND P1, PT, R5.reuse, R16, PT ;  /* 0x000000100500720c */ /* 0x040fe20003f24070 */
[----:B------:R-:W-:Y:S02]  /*1940*/  VIADD R21, R0, 0x11 ;  /* 0x0000001100157836 */ /* 0x000fe40000000000 */
[----:B-1----:R-:W-:Y:S02]  /*1950*/  IMAD.MOV.U32 R10, RZ, RZ, R24 ;  /* 0x000000ffff0a7224 */ /* 0x002fe400078e0018 */
[C---:B------:R-:W-:Y:S01]  /*1960*/  IMAD R13, R5.reuse, R18, R15 ;  /* 0x00000012050d7224 */ /* 0x040fe200078e020f */
[----:B------:R-:W-:Y:S01]  /*1970*/  IABS R15, R21 ;  /* 0x00000015000f7213 */ /* 0x000fe20000000000 */
[----:B--2---:R-:W-:Y:S02]  /*1980*/  IMAD.MOV.U32 R2, RZ, RZ, R6 ;  /* 0x000000ffff027224 */ /* 0x004fe400078e0006 */
[----:B------:R-:W-:Y:S02]  /*1990*/  IMAD R6, R5, R12, R9 ;  /* 0x0000000c05067224 */ /* 0x000fe400078e0209 */
[----:B------:R-:W-:Y:S01]  /*19a0*/  @!P0 IMAD.MOV R10, RZ, RZ, -R10 ;  /* 0x000000ffff0a8224 */ /* 0x000fe200078e0a0a */
[----:B------:R-:W-:Y:S01]  /*19b0*/  ISETP.GE.AND P0, PT, R23, RZ, PT ;  /* 0x000000ff1700720c */ /* 0x000fe20003f06270 */
[----:B------:R-:W-:Y:S01]  /*19c0*/  @!P3 IMAD.MOV R2, RZ, RZ, -R2 ;  /* 0x000000ffff02b224 */ /* 0x000fe200078e0a02 */
[C---:B------:R-:W-:Y:S01]  /*19d0*/  ISETP.GT.U32.AND P5, PT, R5.reuse, R6, PT ;  /* 0x000000060500720c */ /* 0x040fe20003fa4070 */
[--C-:B------:R-:W-:Y:S01]  /*19e0*/  @!P4 IMAD.IADD R14, R14, 0x1, -R5.reuse ;  /* 0x000000010e0ec824 */ /* 0x100fe200078e0a05 */
[----:B------:R-:W-:Y:S01]  /*19f0*/  ISETP.GT.U32.AND P3, PT, R5, R13, PT ;  /* 0x0000000d0500720c */ /* 0x000fe20003f64070 */
[----:B------:R-:W-:Y:S01]  /*1a00*/  VIADD R9, R0, 0x12 ;  /* 0x0000001200097836 */ /* 0x000fe20000000000 */
[----:B------:R1:W-:Y:S01]  /*1a10*/  STL [R1+0x8], R10 ;  /* 0x0000080a01007387 */ /* 0x0003e20000100800 */
[----:B------:R-:W-:Y:S01]  /*1a20*/  @!P1 IMAD.IADD R16, R16, 0x1, -R5 ;  /* 0x0000000110109824 */ /* 0x000fe200078e0a05 */
[----:B------:R-:W-:Y:S01]  /*1a30*/  ISETP.GE.AND P4, PT, R20, RZ, PT ;  /* 0x000000ff1400720c */ /* 0x000fe20003f86270 */
[----:B------:R-:W-:Y:S01]  /*1a40*/  IMAD.HI.U32 R3, R8, R15, RZ ;  /* 0x0000000f08037227 */ /* 0x000fe200078e00ff */
[----:B------:R-:W-:Y:S01]  /*1a50*/  IABS R18, R9 ;  /* 0x0000000900127213 */ /* 0x000fe20000000000 */
[----:B------:R4:W-:Y:S01]  /*1a60*/  STL [R1+0x4], R2 ;  /* 0x0000040201007387 */ /* 0x0009e20000100800 */
[----:B------:R-:W-:Y:S01]  /*1a70*/  ISETP.GE.AND P1, PT, R19, RZ, PT ;  /* 0x000000ff1300720c */ /* 0x000fe20003f26270 */
[----:B------:R-:W-:-:S02]  /*1a80*/  IMAD.MOV R12, RZ, RZ, -R3 ;  /* 0x000000ffff0c7224 */ /* 0x000fc400078e0a03 */
[----:B------:R-:W-:Y:S02]  /*1a90*/  @!P5 IMAD.IADD R6, R6, 0x1, -R5 ;  /* 0x000000010606d824 */ /* 0x000fe400078e0a05 */
[----:B-1----:R-:W-:Y:S02]  /*1aa0*/  IMAD.MOV.U32 R10, RZ, RZ, R14 ;  /* 0x000000ffff0a7224 */ /* 0x002fe400078e000e */
[----:B------:R-:W-:Y:S01]  /*1ab0*/  IMAD.HI.U32 R3, R8, R18, RZ ;  /* 0x0000001208037227 */ /* 0x000fe200078e00ff */
[----:B------:R-:W-:-:S03]  /*1ac0*/  ISETP.GT.U32.AND P5, PT, R5, R6, PT ;  /* 0x000000060500720c */ /* 0x000fc60003fa4070 */
[----:B------:R-:W-:Y:S01]  /*1ad0*/  @!P2 IMAD.MOV R10, RZ, RZ, -R10 ;  /* 0x000000ffff0aa224 */ /* 0x000fe200078e0a0a */
[----:B------:R-:W-:Y:S01]  /*1ae0*/  ISETP.GT.U32.AND P2, PT, R5, R16, PT ;  /* 0x000000100500720c */ /* 0x000fe20003f44070 */
[----:B------:R-:W-:Y:S02]  /*1af0*/  @!P3 IMAD.IADD R13, R13, 0x1, -R5 ;  /* 0x000000010d0db824 */ /* 0x000fe400078e0a05 */
[----:B------:R-:W-:Y:S01]  /*1b00*/  IMAD.MOV R3, RZ, RZ, -R3 ;  /* 0x000000ffff037224 */ /* 0x000fe200078e0a03 */
[----:B------:R-:W-:Y:S01]  /*1b10*/  STL [R1+0xd70], R10 ;  /* 0x000d700a01007387 */ /* 0x000fe20000100800 */
[C---:B------:R-:W-:Y:S01]  /*1b20*/  IMAD R15, R5.reuse, R12, R15 ;  /* 0x0000000c050f7224 */ /* 0x040fe200078e020f */
[C---:B------:R-:W-:Y:S01]  /*1b30*/  ISETP.GT.U32.AND P3, PT, R5.reuse, R13, PT ;  /* 0x0000000d0500720c */ /* 0x040fe20003f64070 */
[----:B------:R-:W-:Y:S02]  /*1b40*/  IMAD R18, R5, R3, R18 ;  /* 0x0000000305127224 */ /* 0x000fe400078e0212 */
[----:B------:R-:W-:-:S02]  /*1b50*/  @!P5 IMAD.IADD R6, R6, 0x1, -R5 ;  /* 0x000000010606d824 */ /* 0x000fc400078e0a05 */
[----:B------:R-:W-:Y:S01]  /*1b60*/  @!P6 IMAD.MOV R11, RZ, RZ, -R11 ;  /* 0x000000ffff0be224 */ /* 0x000fe200078e0a0b */
[C---:B------:R-:W-:Y:S01]  /*1b70*/  ISETP.GT.U32.AND P5, PT, R5.reuse, R18, PT ;  /* 0x000000120500720c */ /* 0x040fe20003fa4070 */
[--C-:B------:R-:W-:Y:S01]  /*1b80*/  @!P2 IMAD.IADD R16, R16, 0x1, -R5.reuse ;  /* 0x000000011010a824 */ /* 0x100fe200078e0a05 */
[----:B------:R-:W-:Y:S01]  /*1b90*/  ISETP.GT.U32.AND P2, PT, R5, R15, PT ;  /* 0x0000000f0500720c */ /* 0x000fe20003f44070 */
[C---:B------:R-:W-:Y:S01]  /*1ba0*/  VIADD R20, R0.reuse, 0x13 ;  /* 0x0000001300147836 */ /* 0x040fe20000000000 */
[----:B------:R-:W-:Y:S01]  /*1bb0*/  ISETP.GE.AND P6, PT, R21, RZ, PT ;  /* 0x000000ff1500720c */ /* 0x000fe20003fc6270 */
[C---:B------:R-:W-:Y:S01]  /*1bc0*/  VIADD R21, R0.reuse, 0x14 ;  /* 0x0000001400157836 */ /* 0x040fe20000000000 */
[----:B------:R-:W-:Y:S01]  /*1bd0*/  STL [R1+0xd74], R11 ;  /* 0x000d740b01007387 */ /* 0x000fe20000100800 */
[--C-:B------:R-:W-:Y:S01]  /*1be0*/  @!P3 IMAD.IADD R13, R13, 0x1, -R5.reuse ;  /* 0x000000010d0db824 */ /* 0x100fe200078e0a05 */
[----:B------:R-:W-:Y:S01]  /*1bf0*/  IABS R17, R20 ;  /* 0x0000001400117213 */ /* 0x000fe20000000000 */
[----:B------:R-:W-:Y:S01]  /*1c00*/  VIADD R22, R0, 0x15 ;  /* 0x0000001500167836 */ /* 0x000fe20000000000 */
[----:B------:R-:W-:Y:S01]  /*1c10*/  ISETP.GE.AND P3, PT, R9, RZ, PT ;  /* 0x000000ff0900720c */ /* 0x000fe20003f66270 */
[----:B------:R-:W-:Y:S01]  /*1c20*/  IMAD.MOV.U32 R12, RZ, RZ, R16 ;  /* 0x000000ffff0c7224 */ /* 0x000fe200078e0010 */
[----:B------:R-:W-:Y:S01]  /*1c30*/  IABS R9, R21 ;  /* 0x0000001500097213 */ /* 0x000fe20000000000 */
[--C-:B------:R-:W-:Y:S01]  /*1c40*/  @!P5 IMAD.IADD R18, R18, 0x1, -R5.reuse ;  /* 0x000000011212d824 */ /* 0x100fe200078e0a05 */
[----:B------:R-:W-:Y:S01]  /*1c50*/  IABS R19, R22 ;  /* 0x0000001600137213 */ /* 0x000fe20000000000 */
[----:B------:R-:W-:Y:S01]  /*1c60*/  @!P2 IMAD.IADD R15, R15, 0x1, -R5 ;  /* 0x000000010f0fa824 */ /* 0x000fe200078e0a05 */
[----:B------:R-:W-:Y:S01]  /*1c70*/  ISETP.GE.AND P2, PT, R20, RZ, PT ;  /* 0x000000ff1400720c */ /* 0x000fe20003f46270 */
[----:B------:R-:W-:Y:S01]  /*1c80*/  IMAD.HI.U32 R3, R8, R17, RZ ;  /* 0x0000001108037227 */ /* 0x000fe200078e00ff */
[----:B------:R-:W-:-:S03]  /*1c90*/  ISETP.GT.U32.AND P5, PT, R5, R18, PT ;  /* 0x000000120500720c */ /* 0x000fc60003fa4070 */
[----:B------:R-:W-:Y:S02]  /*1ca0*/  IMAD.MOV.U32 R16, RZ, RZ, R9 ;  /* 0x000000ffff107224 */ /* 0x000fe400078e0009 */
[----:B------:R-:W-:Y:S01]  /*1cb0*/  @!P0 IMAD.MOV R12, RZ, RZ, -R12 ;  /* 0x000000ffff0c8224 */ /* 0x000fe200078e0a0c */
[----:B------:R-:W-:Y:S01]  /*1cc0*/  ISETP.GT.U32.AND P0, PT, R5, R15, PT ;  /* 0x0000000f0500720c */ /* 0x000fe20003f04070 */
[----:B------:R-:W-:Y:S02]  /*1cd0*/  IMAD.MOV R14, RZ, RZ, -R3 ;  /* 0x000000ffff0e7224 */ /* 0x000fe400078e0a03 */
[C---:B------:R-:W-:Y:S01]  /*1ce0*/  IMAD.HI.U32 R3, R8.reuse, R16, RZ ;  /* 0x0000001008037227 */ /* 0x040fe200078e00ff */
[----:B------:R-:W-:Y:S03]  /*1cf0*/  STL [R1+0xd78], R12 ;  /* 0x000d780c01007387 */ /* 0x000fe60000100800 */
[----:B------:R-:W-:-:S04]  /*1d00*/  IMAD.HI.U32 R9, R8, R19, RZ ;  /* 0x0000001308097227 */ /* 0x000fc800078e00ff */
[----:B------:R-:W-:Y:S02]  /*1d10*/  IMAD.MOV R3, RZ, RZ, -R3 ;  /* 0x000000ffff037224 */ /* 0x000fe400078e0a03 */
[C---:B------:R-:W-:Y:S02]  /*1d20*/  IMAD R17, R5.reuse, R14, R17 ;  /* 0x0000000e05117224 */ /* 0x040fe400078e0211 */
[----:B------:R-:W-:Y:S02]  /*1d30*/  IMAD.MOV.U32 R14, RZ, RZ, R6 ;  /* 0x000000ffff0e7224 */ /* 0x000fe400078e0006 */
[----:B------:R-:W-:Y:S02]  /*1d40*/  IMAD.MOV R20, RZ, RZ, -R9 ;  /* 0x000000ffff147224 */ /* 0x000fe400078e0a09 */
[----:B------:R-:W-:Y:S02]  /*1d50*/  IMAD R6, R5, R3, R16 ;  /* 0x0000000305067224 */ /* 0x000fe400078e0210 */
[----:B------:R-:W-:Y:S01]  /*1d60*/  @!P0 IMAD.IADD R15, R15, 0x1, -R5 ;  /* 0x000000010f0f8824 */ /* 0x000fe200078e0a05 */
[----:B------:R-:W-:Y:S01]  /*1d70*/  ISETP.GE.AND P0, PT, R22, RZ, PT ;  /* 0x000000ff1600720c */ /* 0x000fe20003f06270 */
[----:B------:R-:W-:-:S02]  /*1d80*/  IMAD R19, R5, R20, R19 ;  /* 0x0000001405137224 */ /* 0x000fc400078e0213 */
[----:B------:R-:W-:Y:S01]  /*1d90*/  @!P5 IMAD.IADD R18, R18, 0x1, -R5 ;  /* 0x000000011212d824 */ /* 0x000fe200078e0a05 */
[C---:B------:R-:W-:Y:S01]  /*1da0*/  ISETP.GT.U32.AND P5, PT, R5.reuse, R6, PT ;  /* 0x000000060500720c */ /* 0x040fe20003fa4070 */
[----:B------:R-:W-:Y:S01]  /*1db0*/  @!P6 IMAD.MOV R15, RZ, RZ, -R15 ;  /* 0x000000ffff0fe224 */ /* 0x000fe200078e0a0f */
[C---:B------:R-:W-:Y:S01]  /*1dc0*/  ISETP.GT.U32.AND P6, PT, R5.reuse, R19, PT ;  /* 0x000000130500720c */ /* 0x040fe20003fc4070 */
[C---:B------:R-:W-:Y:S02]  /*1dd0*/  VIADD R9, R0.reuse, 0x16 ;  /* 0x0000001600097836 */ /* 0x040fe40000000000 */
[----:B------:R-:W-:Y:S01]  /*1de0*/  @!P4 IMAD.MOV R13, RZ, RZ, -R13 ;  /* 0x000000ffff0dc224 */ /* 0x000fe200078e0a0d */
[----:B------:R-:W-:Y:S01]  /*1df0*/  ISETP.GT.U32.AND P4, PT, R5, R17, PT ;  /* 0x000000110500720c */ /* 0x000fe20003f84070 */
[C---:B------:R-:W-:Y:S01]  /*1e00*/  VIADD R24, R0.reuse, 0x18 ;  /* 0x0000001800187836 */ /* 0x040fe20000000000 */
[----:B------:R-:W-:Y:S01]  /*1e10*/  IABS R20, R9 ;  /* 0x0000000900147213 */ /* 0x000fe20000000000 */
[----:B------:R-:W-:Y:S01]  /*1e20*/  IMAD.MOV.U32 R16, RZ, RZ, R18 ;  /* 0x000000ffff107224 */ /* 0x000fe200078e0012 */
[----:B------:R-:W-:Y:S01]  /*1e30*/  STL [R1+0xd7c], R13 ;  /* 0x000d7c0d01007387 */ /* 0x000fe20000100800 */
[----:B------:R-:W-:Y:S01]  /*1e40*/  VIADD R23, R0, 0x17 ;  /* 0x0000001700177836 */ /* 0x000fe20000000000 */
[----:B------:R-:W-:Y:S01]  /*1e50*/  IABS R22, R24 ;  /* 0x0000001800167213 */ /* 0x000fe20000000000 */
[----:B------:R-:W-:-:S02]  /*1e60*/  @!P5 IMAD.IADD R6, R6, 0x1, -R5 ;  /* 0x000000010606d824 */ /* 0x000fc400078e0a05 */
[----:B------:R-:W-:Y:S02]  /*1e70*/  @!P6 IMAD.IADD R19, R19, 0x1, -R5 ;  /* 0x000000011313e824 */ /* 0x000fe400078e0a05 */
[C---:B------:R-:W-:Y:S01]  /*1e80*/  IMAD.HI.U32 R3, R8.reuse, R20, RZ ;  /* 0x0000001408037227 */ /* 0x040fe200078e00ff */
[C---:B------:R-:W-:Y:S02]  /*1e90*/  ISETP.GT.U32.AND P5, PT, R5.reuse, R6, PT ;  /* 0x000000060500720c */ /* 0x040fe40003fa4070 */
[----:B------:R-:W-:Y:S01]  /*1ea0*/  ISETP.GT.U32.AND P6, PT, R5, R19, PT ;  /* 0x000000130500720c */ /* 0x000fe20003fc4070 */
[----:B------:R-:W-:Y:S02]  /*1eb0*/  IMAD.MOV R18, RZ, RZ, -R3 ;  /* 0x000000ffff127224 */ /* 0x000fe400078e0a03 */
[----:B------:R-:W-:Y:S01]  /*1ec0*/  @!P3 IMAD.MOV R16, RZ, RZ, -R16 ;  /* 0x000000ffff10b224 */ /* 0x000fe200078e0a10 */
[----:B------:R-:W-:Y:S01]  /*1ed0*/  ISETP.GE.AND P3, PT, R9, RZ, PT ;  /* 0x000000ff0900720c */ /* 0x000fe20003f66270 */
[----:B------:R-:W-:-:S04]  /*1ee0*/  IMAD.HI.U32 R9, R8, R22, RZ ;  /* 0x0000001608097227 */ /* 0x000fc800078e00ff */
[----:B------:R-:W-:Y:S02]  /*1ef0*/  @!P4 IMAD.IADD R17, R17, 0x1, -R5 ;  /* 0x000000011111c824 */ /* 0x000fe400078e0a05 */
[----:B------:R-:W-:Y:S02]  /*1f00*/  IMAD R20, R5, R18, R20 ;  /* 0x0000001205147224 */ /* 0x000fe400078e0214 */
[----:B------:R-:W-:Y:S01]  /*1f10*/  @!P1 IMAD.MOV R14, RZ, RZ, -R14 ;  /* 0x000000ffff0e9224 */ /* 0x000fe200078e0a0e */
[----:B------:R-:W-:Y:S01]  /*1f20*/  ISETP.GE.AND P1, PT, R21, RZ, PT ;  /* 0x000000ff1500720c */ /* 0x000fe20003f26270 */
[----:B------:R-:W-:Y:S01]  /*1f30*/  IMAD.MOV R9, RZ, RZ, -R9 ;  /* 0x000000ffff097224 */ /* 0x000fe200078e0a09 */
[----:B------:R-:W-:Y:S01]  /*1f40*/  IABS R21, R23 ;  /* 0x0000001700157213 */ /* 0x000fe20000000000 */
[--C-:B------:R-:W-:Y:S01]  /*1f50*/  @!P5 IMAD.IADD R6, R6, 0x1, -R5.reuse ;  /* 0x000000010606d824 */ /* 0x100fe200078e0a05 */
[C---:B------:R-:W-:Y:S01]  /*1f60*/  ISETP.GT.U32.AND P4, PT, R5.reuse, R17, PT ;  /* 0x000000110500720c */ /* 0x040fe20003f84070 */
[C---:B------:R-:W-:Y:S01]  /*1f70*/  IMAD R22, R5.reuse, R9, R22 ;  /* 0x0000000905167224 */ /* 0x040fe200078e0216 */
[----:B------:R-:W-:Y:S01]  /*1f80*/  ISETP.GT.U32.AND P5, PT, R5, R20, PT ;  /* 0x000000140500720c */ /* 0x000fe20003fa4070 */
[----:B------:R-:W-:Y:S01]  /*1f90*/  @!P6 IMAD.IADD R19, R19, 0x1, -R5 ;  /* 0x000000011313e824 */ /* 0x000fe200078e0a05 */
[----:B------:R1:W-:Y:S01]  /*1fa0*/  STL [R1+0xd80], R14 ;  /* 0x000d800e01007387 */ /* 0x0003e20000100800 */
[----:B------:R-:W-:-:S03]  /*1fb0*/  IMAD.HI.U32 R3, R8, R21, RZ ;  /* 0x0000001508037227 */ /* 0x000fc600078e00ff */
[----:B------:R-:W-:Y:S01]  /*1fc0*/  STL [R1+0xd84], R15 ;  /* 0x000d840f01007387 */ /* 0x000fe20000100800 */
[----:B------:R-:W-:Y:S01]  /*1fd0*/  @!P0 IMAD.MOV R19, RZ, RZ, -R19 ;  /* 0x000000ffff138224 */ /* 0x000fe200078e0a13 */
[----:B------:R-:W-:Y:S01]  /*1fe0*/  ISETP.GT.U32.AND P0, PT, R5, R22, PT ;  /* 0x000000160500720c */ /* 0x000fe20003f04070 */
[----:B------:R-:W-:Y:S01]  /*1ff0*/  IMAD.MOV R18, RZ, RZ, -R3 ;  /* 0x000000ffff127224 */ /* 0x000fe200078e0a03 */
[----:B------:R-:W-:Y:S01]  /*2000*/  STL [R1+0xd88], R16 ;  /* 0x000d881001007387 */ /* 0x000fe20000100800 */
[C---:B------:R-:W-:Y:S02]  /*2010*/  VIADD R3, R0.reuse, 0x19 ;  /* 0x0000001900037836 */ /* 0x040fe40000000000 */
[----:B------:R-:W-:Y:S02]  /*2020*/  VIADD R26, R0, 0x1a ;  /* 0x0000001a001a7836 */ /* 0x000fe40000000000 */
[----:B------:R-:W-:Y:S01]  /*2030*/  @!P4 IMAD.IADD R17, R17, 0x1, -R5 ;  /* 0x000000011111c824 */ /* 0x000fe200078e0a05 */
[----:B------:R-:W-:Y:S01]  /*2040*/  ISETP.GE.AND P4, PT, R23, RZ, PT ;  /* 0x000000ff1700720c */ /* 0x000fe20003f86270 */
[----:B------:R-:W-:Y:S01]  /*2050*/  IMAD R21, R5, R18, R21 ;  /* 0x0000001205157224 */ /* 0x000fe200078e0215 */
[----:B------:R-:W-:Y:S01]  /*2060*/  IABS R23, R3 ;  /* 0x0000000300177213 */ /* 0x000fe20000000000 */
[----:B------:R-:W-:Y:S01]  /*2070*/  @!P5 IMAD.IADD R20, R20, 0x1, -R5 ;  /* 0x000000011414d824 */ /* 0x000fe200078e0a05 */
[----:B------:R-:W-:Y:S01]  /*2080*/  IABS R9, R26 ;  /* 0x0000001a00097213 */ /* 0x000fe20000000000 */
[----:B------:R-:W-:Y:S01]  /*2090*/  IMAD.MOV.U32 R18, RZ, RZ, R6 ;  /* 0x000000ffff127224 */ /* 0x000fe200078e0006 */
[----:B------:R-:W-:Y:S01]  /*20a0*/  ISETP.GE.AND P6, PT, R3, RZ, PT ;  /* 0x000000ff0300720c */ /* 0x000fe20003fc6270 */
[C---:B------:R-:W-:Y:S01]  /*20b0*/  VIADD R28, R0.reuse, 0x1b ;  /* 0x0000001b001c7836 */ /* 0x040fe20000000000 */
[C---:B------:R-:W-:Y:S01]  /*20c0*/  ISETP.GT.U32.AND P5, PT, R5.reuse, R20, PT ;  /* 0x000000140500720c */ /* 0x040fe20003fa4070 */
[----:B------:R-:W-:Y:S01]  /*20d0*/  @!P1 IMAD.MOV R18, RZ, RZ, -R18 ;  /* 0x000000ffff129224 */ /* 0x000fe200078e0a12 */
[----:B------:R-:W-:Y:S01]  /*20e0*/  ISETP.GT.U32.AND P1, PT, R5, R21, PT ;  /* 0x000000150500720c */ /* 0x000fe20003f24070 */
[----:B------:R-:W-:Y:S01]  /*20f0*/  VIADD R30, R0, 0x1c ;  /* 0x0000001c001e7836 */ /* 0x000fe20000000000 */
[----:B------:R-:W-:Y:S01]  /*2100*/  IABS R25, R28 ;  /* 0x0000001c00197213 */ /* 0x000fe20000000000 */
[----:B------:R-:W-:-:S03]  /*2110*/  IMAD.HI.U32 R3, R8, R23, RZ ;  /* 0x0000001708037227 */ /* 0x000fc600078e00ff */
[----:B------:R-:W-:Y:S01]  /*2120*/  IABS R27, R30 ;  /* 0x0000001e001b7213 */ /* 0x000fe20000000000 */
[----:B------:R-:W-:Y:S02]  /*2130*/  @!P0 IMAD.IADD R22, R22, 0x1, -R5 ;  /* 0x0000000116168824 */ /* 0x000fe400078e0a05 */
[----:B------:R-:W-:-:S03]  /*2140*/  IMAD.HI.U32 R6, R8, R9, RZ ;  /* 0x0000000908067227 */ /* 0x000fc600078e00ff */
[C---:B------:R-:W-:Y:S01]  /*2150*/  ISETP.GT.U32.AND P0, PT, R5.reuse, R22, PT ;  /* 0x000000160500720c */ /* 0x040fe20003f04070 */
[----:B------:R-:W-:Y:S01]  /*2160*/  @!P2 IMAD.MOV R17, RZ, RZ, -R17 ;  /* 0x000000ffff11a224 */ /* 0x000fe200078e0a11 */
[----:B------:R-:W-:Y:S01]  /*2170*/  ISETP.GE.AND P2, PT, R24, RZ, PT ;  /* 0x000000ff1800720c */ /* 0x000fe20003f46270 */
[----:B------:R-:W-:Y:S02]  /*2180*/  IMAD.MOV R24, RZ, RZ, -R3 ;  /* 0x000000ffff187224 */ /* 0x000fe400078e0a03 */
[----:B------:R-:W-:Y:S02]  /*2190*/  IMAD.MOV R6, RZ, RZ, -R6 ;  /* 0x000000ffff067224 */ /* 0x000fe400078e0a06 */
[----:B------:R-:W-:Y:S02]  /*21a0*/  IMAD R23, R5, R24, R23 ;  /* 0x0000001805177224 */ /* 0x000fe400078e0217 */
[----:B------:R-:W-:-:S04]  /*21b0*/  IMAD.HI.U32 R3, R8, R25, RZ ;  /* 0x0000001908037227 */ /* 0x000fc800078e00ff */
[----:B------:R-:W-:Y:S02]  /*21c0*/  IMAD R24, R5, R6, R9 ;  /* 0x0000000605187224 */ /* 0x000fe400078e0209 */
[----:B------:R-:W-:-:S04]  /*21d0*/  IMAD.HI.U32 R6, R8, R27, RZ ;  /* 0x0000001b08067227 */ /* 0x000fc800078e00ff */
[--C-:B------:R-:W-:Y:S01]  /*21e0*/  @!P5 IMAD.IADD R20, R20, 0x1, -R5.reuse ;  /* 0x000000011414d824 */ /* 0x100fe200078e0a05 */
[----:B------:R-:W-:Y:S01]  /*21f0*/  ISETP.GE.AND P5, PT, R26, RZ, PT ;  /* 0x000000ff1a00720c */ /* 0x000fe20003fa6270 */
[----:B------:R-:W-:Y:S02]  /*2200*/  @!P1 IMAD.IADD R21, R21, 0x1, -R5 ;  /* 0x0000000115159824 */ /* 0x000fe400078e0a05 */
[----:B------:R-:W-:Y:S02]  /*2210*/  IMAD.MOV R26, RZ, RZ, -R3 ;  /* 0x000000ffff1a7224 */ /* 0x000fe400078e0a03 */
[----:B------:R-:W-:Y:S01]  /*2220*/  IMAD.MOV R6, RZ, RZ, -R6 ;  /* 0x000000ffff067224 */ /* 0x000fe200078e0a06 */
[C---:B------:R-:W-:Y:S01]  /*2230*/  ISETP.GT.U32.AND P1, PT, R5.reuse, R21, PT ;  /* 0x000000150500720c */ /* 0x040fe20003f24070 */
[----:B------:R-:W-:Y:S01]  /*2240*/  @!P3 IMAD.MOV R20, RZ, RZ, -R20 ;  /* 0x000000ffff14b224 */ /* 0x000fe200078e0a14 */
[C---:B------:R-:W-:Y:S01]  /*2250*/  ISETP.GT.U32.AND P3, PT, R5.reuse, R24, PT ;  /* 0x000000180500720c */ /* 0x040fe20003f64070 */
[----:B------:R-:W-:-:S02]  /*2260*/  IMAD R25, R5, R26, R25 ;  /* 0x0000001a05197224 */ /* 0x000fc400078e0219 */
[C---:B------:R-:W-:Y:S02]  /*2270*/  IMAD R26, R5.reuse, R6, R27 ;  /* 0x00000006051a7224 */ /* 0x040fe400078e021b */
[--C-:B------:R-:W-:Y:S01]  /*2280*/  @!P0 IMAD.IADD R22, R22, 0x1, -R5.reuse ;  /* 0x0000000116168824 */ /* 0x100fe200078e0a05 */
[C---:B------:R-:W-:Y:S01]  /*2290*/  ISETP.GT.U32.AND P0, PT, R5.reuse, R25, PT ;  /* 0x000000190500720c */ /* 0x040fe20003f04070 */
[----:B------:R-:W-:Y:S02]  /*22a0*/  VIADD R9, R0, 0x1d ;  /* 0x0000001d00097836 */ /* 0x000fe40000000000 */
[----:B------:R-:W-:Y:S01]  /*22b0*/  @!P2 IMAD.MOV R22, RZ, RZ, -R22 ;  /* 0x000000ffff16a224 */ /* 0x000fe200078e0a16 */
[----:B------:R-:W-:Y:S01]  /*22c0*/  ISETP.GT.U32.AND P2, PT, R5, R26, PT ;  /* 0x0000001a0500720c */ /* 0x000fe20003f44070 */
[--C-:B------:R-:W-:Y:S01]  /*22d0*/  @!P1 IMAD.IADD R21, R21, 0x1, -R5.reuse ;  /* 0x0000000115159824 */ /* 0x100fe200078e0a05 */
[----:B------:R-:W-:Y:S01]  /*22e0*/  ISETP.GT.U32.AND P1, PT, R5, R23, PT ;  /* 0x000000170500720c */ /* 0x000fe20003f24070 */
[----:B------:R-:W-:Y:S01]  /*22f0*/  @!P3 IMAD.IADD R24, R24, 0x1, -R5 ;  /* 0x000000011818b824 */ /* 0x000fe200078e0a05 */
[----:B------:R-:W-:Y:S01]  /*2300*/  IABS R27, R9 ;  /* 0x00000009001b7213 */ /* 0x000fe20000000000 */
[----:B------:R-:W-:-:S02]  /*2310*/  VIADD R31, R0, 0x1e ;  /* 0x0000001e001f7836 */ /* 0x000fc40000000000 */
[----:B------:R-:W-:Y:S01]  /*2320*/  @!P4 IMAD.MOV R21, RZ, RZ, -R21 ;  /* 0x000000ffff15c224 */ /* 0x000fe200078e0a15 */
[C---:B------:R-:W-:Y:S01]  /*2330*/  ISETP.GT.U32.AND P3, PT, R5.reuse, R24, PT ;  /* 0x000000180500720c */ /* 0x040fe20003f64070 */
[----:B------:R-:W-:Y:S01]  /*2340*/  IMAD.HI.U32 R3, R8, R27, RZ ;  /* 0x0000001b08037227 */ /* 0x000fe200078e00ff */
[----:B------:R-:W-:Y:S02]  /*2350*/  ISETP.GE.AND P4, PT, R28, RZ, PT ;  /* 0x000000ff1c00720c */ /* 0x000fe40003f86270 */
[----:B------:R-:W-:Y:S01]  /*2360*/  IABS R28, R31 ;  /* 0x0000001f001c7213 */ /* 0x000fe20000000000 */
[----:B------:R-:W-:Y:S02]  /*2370*/  @!P2 IMAD.IADD R26, R26, 0x1, -R5 ;  /* 0x000000011a1aa824 */ /* 0x000fe400078e0a05 */
[----:B------:R-:W-:Y:S02]  /*2380*/  IMAD.MOV R6, RZ, RZ, -R3 ;  /* 0x000000ffff067224 */ /* 0x000fe400078e0a03 */
[----:B------:R-:W-:Y:S01]  /*2390*/  IMAD.HI.U32 R3, R8, R28, RZ ;  /* 0x0000001c08037227 */ /* 0x000fe200078e00ff */
[----:B------:R-:W-:-:S03]  /*23a0*/  ISETP.GT.U32.AND P2, PT, R5, R26, PT ;  /* 0x0000001a0500720c */ /* 0x000fc60003f44070 */
[----:B------:R-:W-:Y:S02]  /*23b0*/  @!P1 IMAD.IADD R23, R23, 0x1, -R5 ;  /* 0x0000000117179824 */ /* 0x000fe400078e0a05 */
[C---:B------:R-:W-:Y:S02]  /*23c0*/  IMAD R27, R5.reuse, R6, R27 ;  /* 0x00000006051b7224 */ /* 0x040fe400078e021b */
[----:B------:R-:W-:Y:S01]  /*23d0*/  IMAD.MOV R3, RZ, RZ, -R3 ;  /* 0x000000ffff037224 */ /* 0x000fe200078e0a03 */
[C---:B------:R-:W-:Y:S01]  /*23e0*/  ISETP.GT.U32.AND P1, PT, R5.reuse, R23, PT ;  /* 0x000000170500720c */ /* 0x040fe20003f24070 */
[--C-:B------:R-:W-:Y:S01]  /*23f0*/  @!P3 IMAD.IADD R24, R24, 0x1, -R5.reuse ;  /* 0x000000011818b824 */ /* 0x100fe200078e0a05 */
[----:B------:R-:W-:Y:S01]  /*2400*/  ISETP.GT.U32.AND P3, PT, R5, R27, PT ;  /* 0x0000001b0500720c */ /* 0x000fe20003f64070 */
[----:B------:R-:W-:Y:S02]  /*2410*/  VIADD R32, R0, 0x1f ;  /* 0x0000001f00207836 */ /* 0x000fe40000000000 */
[----:B------:R-:W-:-:S02]  /*2420*/  @!P0 IMAD.IADD R25, R25, 0x1, -R5 ;  /* 0x0000000119198824 */ /* 0x000fc400078e0a05 */
[C---:B------:R-:W-:Y:S01]  /*2430*/  IMAD R28, R5.reuse, R3, R28 ;  /* 0x00000003051c7224 */ /* 0x040fe200078e021c */
[----:B------:R-:W-:Y:S01]  /*2440*/  IABS R29, R32 ;  /* 0x00000020001d7213 */ /* 0x000fe20000000000 */
[----:B------:R-:W-:Y:S01]  /*2450*/  @!P2 IMAD.IADD R26, R26, 0x1, -R5 ;  /* 0x000000011a1aa824 */ /* 0x000fe200078e0a05 */
[C---:B------:R-:W-:Y:S01]  /*2460*/  ISETP.GT.U32.AND P0, PT, R5.reuse, R25, PT ;  /* 0x000000190500720c */ /* 0x040fe20003f04070 */
[----:B------:R-:W-:Y:S01]  /*2470*/  VIADD R3, R0, 0x20 ;  /* 0x0000002000037836 */ /* 0x000fe20000000000 */
[----:B------:R-:W-:Y:S01]  /*2480*/  ISETP.GT.U32.AND P2, PT, R5, R28, PT ;  /* 0x0000001c0500720c */ /* 0x000fe20003f44070 */
[----:B------:R-:W-:-:S04]  /*2490*/  IMAD.HI.U32 R6, R8, R29, RZ ;  /* 0x0000001d08067227 */ /* 0x000fc800078e00ff */
[--C-:B------:R-:W-:Y:S01]  /*24a0*/  @!P1 IMAD.IADD R23, R23, 0x1, -R5.reuse ;  /* 0x0000000117179824 */ /* 0x100fe200078e0a05 */
[----:B------:R-:W-:Y:S01]  /*24b0*/  ISETP.GE.AND P1, PT, R30, RZ, PT ;  /* 0x000000ff1e00720c */ /* 0x000fe20003f26270 */
[--C-:B------:R-:W-:Y:S01]  /*24c0*/  @!P3 IMAD.IADD R27, R27, 0x1, -R5.reuse ;  /* 0x000000011b1bb824 */ /* 0x100fe200078e0a05 */
[----:B------:R-:W-:Y:S01]  /*24d0*/  IABS R30, R3 ;  /* 0x00000003001e7213 */ /* 0x000fe20000000000 */
[----:B------:R-:W-:Y:S02]  /*24e0*/  IMAD.MOV R6, RZ, RZ, -R6 ;  /* 0x000000ffff067224 */ /* 0x000fe400078e0a06 */
[----:B------:R-:W-:Y:S01]  /*24f0*/  @!P0 IMAD.IADD R25, R25, 0x1, -R5 ;  /* 0x0000000119198824 */ /* 0x000fe200078e0a05 */
[C---:B------:R-:W-:Y:S01]  /*2500*/  ISETP.GT.U32.AND P3, PT, R5.reuse, R27, PT ;  /* 0x0000001b0500720c */ /* 0x040fe20003f64070 */
[----:B------:R-:W-:Y:S01]  /*2510*/  IMAD R29, R5, R6, R29 ;  /* 0x00000006051d7224 */ /* 0x000fe200078e021d */
[----:B------:R-:W-:Y:S01]  /*2520*/  ISETP.GE.AND P0, PT, R32, RZ, PT ;  /* 0x000000ff2000720c */ /* 0x000fe20003f06270 */
[----:B------:R-:W-:-:S02]  /*2530*/  VIADD R6, R0, 0x21 ;  /* 0x0000002100067836 */ /* 0x000fc40000000000 */
[----:B------:R-:W-:Y:S02]  /*2540*/  @!P2 IMAD.IADD R28, R28, 0x1, -R5 ;  /* 0x000000011c1ca824 */ /* 0x000fe400078e0a05 */
[----:B------:R-:W-:Y:S01]  /*2550*/  @!P5 IMAD.MOV R24, RZ, RZ, -R24 ;  /* 0x000000ffff18d224 */ /* 0x000fe200078e0a18 */
[----:B------:R-:W-:Y:S01]  /*2560*/  ISETP.GE.AND P5, PT, R31, RZ, PT ;  /* 0x000000ff1f00720c */ /* 0x000fe20003fa6270 */
[----:B------:R-:W-:Y:S01]  /*2570*/  @!P4 IMAD.MOV R25, RZ, RZ, -R25 ;  /* 0x000000ffff19c224 */ /* 0x000fe200078e0a19 */
[----:B------:R-:W-:Y:S01]  /*2580*/  ISETP.GE.AND P4, PT, R3, RZ, PT ;  /* 0x000000ff0300720c */ /* 0x000fe20003f86270 */
[----:B------:R-:W-:Y:S01]  /*2590*/  IMAD.HI.U32 R3, R8, R30, RZ ;  /* 0x0000001e08037227 */ /* 0x000fe200078e00ff */
[----:B------:R-:W-:Y:S02]  /*25a0*/  IABS R31, R6 ;  /* 0x00000006001f7213 */ /* 0x000fe40000000000 */
[----:B------:R-:W-:Y:S01]  /*25b0*/  ISETP.GT.U32.AND P2, PT, R5, R28, PT ;  /* 0x0000001c0500720c */ /* 0x000fe20003f44070 */
[----:B------:R-:W-:Y:S01]  /*25c0*/  @!P6 IMAD.MOV R23, RZ, RZ, -R23 ;  /* 0x000000ffff17e224 */ /* 0x000fe200078e0a17 */
[----:B------:R-:W-:Y:S01]  /*25d0*/  ISETP.GE.AND P6, PT, R9, RZ, PT ;  /* 0x000000ff0900720c */ /* 0x000fe20003fc6270 */
[----:B------:R-:W-:Y:S01]  /*25e0*/  @!P1 IMAD.MOV R26, RZ, RZ, -R26 ;  /* 0x000000ffff1a9224 */ /* 0x000fe200078e0a1a */
[----:B------:R-:W-:Y:S01]  /*25f0*/  ISETP.GE.AND P1, PT, R6, RZ, PT ;  /* 0x000000ff0600720c */ /* 0x000fe20003f26270 */
[----:B------:R-:W-:-:S04]  /*2600*/  IMAD.HI.U32 R6, R8, R31, RZ ;  /* 0x0000001f08067227 */ /* 0x000fc800078e00ff */
[----:B------:R-:W-:Y:S02]  /*2610*/  IMAD.MOV R3, RZ, RZ, -R3 ;  /* 0x000000ffff037224 */ /* 0x000fe400078e0a03 */
[----:B------:R-:W-:Y:S01]  /*2620*/  @!P3 IMAD.IADD R27, R27, 0x1, -R5 ;  /* 0x000000011b1bb824 */ /* 0x000fe200078e0a05 */
[C---:B------:R-:W-:Y:S01]  /*2630*/  ISETP.GT.U32.AND P3, PT, R5.reuse, R29, PT ;  /* 0x0000001d0500720c */ /* 0x040fe20003f64070 */
[----:B------:R-:W-:Y:S02]  /*2640*/  IMAD.MOV R6, RZ, RZ, -R6 ;  /* 0x000000ffff067224 */ /* 0x000fe400078e0a06 */
[C---:B------:R-:W-:Y:S02]  /*2650*/  IMAD R30, R5.reuse, R3, R30 ;  /* 0x00000003051e7224 */ /* 0x040fe400078e021e */
[C---:B------:R-:W-:Y:S02]  /*2660*/  IMAD R31, R5.reuse, R6, R31 ;  /* 0x00000006051f7224 */ /* 0x040fe400078e021f */
[----:B------:R-:W-:Y:S01]  /*2670*/  @!P2 IMAD.IADD R28, R28, 0x1, -R5 ;  /* 0x000000011c1ca824 */ /* 0x000fe200078e0a05 */
[C---:B------:R-:W-:Y:S01]  /*2680*/  ISETP.GT.U32.AND P2, PT, R5.reuse, R30, PT ;  /* 0x0000001e0500720c */ /* 0x040fe20003f44070 */
[----:B------:R-:W-:Y:S01]  /*2690*/  @!P6 IMAD.MOV R27, RZ, RZ, -R27 ;  /* 0x000000ffff1be224 */ /* 0x000fe200078e0a1b */
[----:B------:R-:W-:Y:S01]  /*26a0*/  ISETP.GT.U32.AND P6, PT, R5, R31, PT ;  /* 0x0000001f0500720c */ /* 0x000fe20003fc4070 */
[----:B------:R-:W-:-:S02]  /*26b0*/  VIADD R9, R0, 0x22 ;  /* 0x0000002200097836 */ /* 0x000fc40000000000 */
[--C-:B------:R-:W-:Y:S02]  /*26c0*/  @!P3 IMAD.IADD R29, R29, 0x1, -R5.reuse ;  /* 0x000000011d1db824 */ /* 0x100fe400078e0a05 */
[C---:B------:R-:W-:Y:S01]  /*26d0*/  VIADD R34, R0.reuse, 0x23 ;  /* 0x0000002300227836 */ /* 0x040fe20000000000 */
[----:B------:R-:W-:Y:S01]  /*26e0*/  IABS R32, R9 ;  /* 0x0000000900207213 */ /* 0x000fe20000000000 */
[C---:B------:R-:W-:Y:S01]  /*26f0*/  VIADD R40, R0.reuse, 0x24 ;  /* 0x0000002400287836 */ /* 0x040fe20000000000 */
[----:B------:R-:W-:Y:S01]  /*2700*/  ISETP.GT.U32.AND P3, PT, R5, R29, PT ;  /* 0x0000001d0500720c */ /* 0x000fe20003f64070 */
[----:B------:R-:W-:Y:S01]  /*2710*/  VIADD R41, R0, 0x25 ;  /* 0x0000002500297836 */ /* 0x000fe20000000000 */
[----:B------:R-:W-:Y:S01]  /*2720*/  IABS R33, R34 ;  /* 0x0000002200217213 */ /* 0x000fe20000000000 */
[--C-:B------:R-:W-:Y:S02]  /*2730*/  @!P2 IMAD.IADD R30, R30, 0x1, -R5.reuse ;  /* 0x000000011e1ea824 */ /* 0x100fe400078e0a05 */
[----:B------:R-:W-:Y:S01]  /*2740*/  @!P6 IMAD.IADD R31, R31, 0x1, -R5 ;  /* 0x000000011f1fe824 */ /* 0x000fe200078e0a05 */
[----:B------:R-:W-:Y:S01]  /*2750*/  IABS R35, R41 ;  /* 0x0000002900237213 */ /* 0x000fe20000000000 */
[----:B------:R-:W-:Y:S01]  /*2760*/  IMAD.HI.U32 R3, R8, R32, RZ ;  /* 0x0000002008037227 */ /* 0x000fe200078e00ff */
[----:B------:R-:W-:-:S02]  /*2770*/  ISETP.GT.U32.AND P2, PT, R5, R30, PT ;  /* 0x0000001e0500720c */ /* 0x000fc40003f44070 */
[----:B------:R-:W-:Y:S01]  /*2780*/  ISETP.GT.U32.AND P6, PT, R5, R31, PT ;  /* 0x0000001f0500720c */ /* 0x000fe20003fc4070 */
[----:B------:R-:W-:-:S04]  /*2790*/  IMAD.HI.U32 R6, R8, R33, RZ ;  /* 0x0000002108067227 */ /* 0x000fc800078e00ff */
[----:B------:R-:W-:Y:S02]  /*27a0*/  IMAD.MOV R3, RZ, RZ, -R3 ;  /* 0x000000ffff037224 */ /* 0x000fe400078e0a03 */
[----:B------:R-:W-:Y:S01]  /*27b0*/  @!P3 IMAD.IADD R29, R29, 0x1, -R5 ;  /* 0x000000011d1db824 */ /* 0x000fe200078e0a05 */
[----:B------:R-:W-:Y:S01]  /*27c0*/  ISETP.GE.AND P3, PT, R34, RZ, PT ;  /* 0x000000ff2200720c */ /* 0x000fe20003f66270 */
[----:B------:R-:W-:Y:S01]  /*27d0*/  IMAD.MOV R6, RZ, RZ, -R6 ;  /* 0x000000ffff067224 */ /* 0x000fe200078e0a06 */
[----:B------:R-:W-:Y:S01]  /*27e0*/  IABS R34, R40 ;  /* 0x0000002800227213 */ /* 0x000fe20000000000 */
[C---:B------:R-:W-:Y:S02]  /*27f0*/  IMAD R32, R5.reuse, R3, R32 ;  /* 0x0000000305207224 */ /* 0x040fe400078e0220 */
[C---:B------:R-:W-:Y:S02]  /*2800*/  IMAD R33, R5.reuse, R6, R33 ;  /* 0x0000000605217224 */ /* 0x040fe400078e0221 */
[----:B------:R-:W-:Y:S01]  /*2810*/  @!P2 IMAD.IADD R30, R30, 0x1, -R5 ;  /* 0x000000011e1ea824 */ /* 0x000fe200078e0a05 */
[----:B------:R-:W-:Y:S01]  /*2820*/  ISETP.GT.U32.AND P2, PT, R5, R32, PT ;  /* 0x000000200500720c */ /* 0x000fe20003f44070 */
[----:B------:R-:W-:-:S04]  /*2830*/  IMAD.HI.U32 R3, R8, R34, RZ ;  /* 0x0000002208037227 */ /* 0x000fc800078e00ff */
[----:B------:R-:W-:Y:S01]  /*2840*/  @!P5 IMAD.MOV R28, RZ, RZ, -R28 ;  /* 0x000000ffff1cd224 */ /* 0x000fe200078e0a1c */
[----:B------:R-:W-:Y:S01]  /*2850*/  ISETP.GE.AND P5, PT, R9, RZ, PT ;  /* 0x000000ff0900720c */ /* 0x000fe20003fa6270 */
[----:B------:R-:W-:Y:S01]  /*2860*/  @!P6 IMAD.IADD R31, R31, 0x1, -R5 ;  /* 0x000000011f1fe824 */ /* 0x000fe200078e0a05 */
[----:B------:R-:W-:Y:S01]  /*2870*/  ISETP.GT.U32.AND P6, PT, R5, R33, PT ;  /* 0x000000210500720c */ /* 0x000fe20003fc4070 */
[----:B------:R-:W-:Y:S02]  /*2880*/  IMAD.MOV R9, RZ, RZ, -R3 ;  /* 0x000000ffff097224 */ /* 0x000fe400078e0a03 */
[----:B------:R-:W-:-:S04]  /*2890*/  IMAD.HI.U32 R3, R8, R35, RZ ;  /* 0x0000002308037227 */ /* 0x000fc800078e00ff */
[C---:B------:R-:W-:Y:S02]  /*28a0*/  IMAD R34, R5.reuse, R9, R34 ;  /* 0x0000000905227224 */ /* 0x040fe400078e0222 */
[----:B------:R-:W-:Y:S02]  /*28b0*/  IMAD.MOV R36, RZ, RZ, -R3 ;  /* 0x000000ffff247224 */ /* 0x000fe400078e0a03 */
[----:B------:R-:W-:Y:S02]  /*28c0*/  VIADD R42, R0, 0x26 ;  /* 0x00000026002a7836 */ /* 0x000fe40000000000 */
[----:B------:R-:W-:Y:S01]  /*28d0*/  @!P2 IMAD.IADD R32, R32, 0x1, -R5 ;  /* 0x000000012020a824 */ /* 0x000fe200078e0a05 */
[C---:B------:R-:W-:Y:S01]  /*28e0*/  ISETP.GT.U32.AND P2, PT, R5.reuse, R34, PT ;  /* 0x000000220500720c */ /* 0x040fe20003f44070 */
[----:B------:R-:W-:Y:S01]  /*28f0*/  IMAD R35, R5, R36, R35 ;  /* 0x0000002405237224 */ /* 0x000fe200078e0223 */
[----:B------:R-:W-:Y:S01]  /*2900*/  IABS R37, R42 ;  /* 0x0000002a00257213 */ /* 0x000fe20000000000 */
[----:B------:R-:W-:-:S02]  /*2910*/  @!P6 IMAD.IADD R33, R33, 0x1, -R5 ;  /* 0x000000012121e824 */ /* 0x000fc400078e0a05 */
[----:B------:R-:W-:Y:S01]  /*2920*/  VIADD R43, R0, 0x27 ;  /* 0x00000027002b7836 */ /* 0x000fe20000000000 */
[----:B------:R-:W-:Y:S01]  /*2930*/  ISETP.GT.U32.AND P6, PT, R5, R35, PT ;  /* 0x000000230500720c */ /* 0x000fe20003fc4070 */
[----:B------:R-:W-:-:S03]  /*2940*/  IMAD.HI.U32 R6, R8, R37, RZ ;  /* 0x0000002508067227 */ /* 0x000fc600078e00ff */
[----:B------:R-:W-:Y:S01]  /*2950*/  IABS R38, R43 ;  /* 0x0000002b00267213 */ /* 0x000fe20000000000 */
[----:B------:R-:W-:Y:S02]  /*2960*/  VIADD R44, R0, 0x28 ;  /* 0x00000028002c7836 */ /* 0x000fe40000000000 */
[----:B------:R-:W-:Y:S02]  /*2970*/  IMAD.MOV R6, RZ, RZ, -R6 ;  /* 0x000000ffff067224 */ /* 0x000fe400078e0a06 */
[----:B------:R-:W-:Y:S01]  /*2980*/  @!P2 IMAD.IADD R34, R34, 0x1, -R5 ;  /* 0x000000012222a824 */ /* 0x000fe200078e0a05 */
[----:B------:R-:W-:Y:S01]  /*2990*/  IABS R39, R44 ;  /* 0x0000002c00277213 */ /* 0x000fe20000000000 */
[C---:B------:R-:W-:Y:S01]  /*29a0*/  IMAD R36, R5.reuse, R6, R37 ;  /* 0x0000000605247224 */ /* 0x040fe200078e0225 */
[----:B------:R-:W-:Y:S01]  /*29b0*/  ISETP.GT.U32.AND P2, PT, R5, R32, PT ;  /* 0x000000200500720c */ /* 0x000fe20003f44070 */
[----:B------:R-:W-:Y:S01]  /*29c0*/  @!P6 IMAD.IADD R35, R35, 0x1, -R5 ;  /* 0x000000012323e824 */ /* 0x000fe200078e0a05 */
[----:B------:R-:W-:Y:S01]  /*29d0*/  ISETP.GT.U32.AND P6, PT, R5, R34, PT ;  /* 0x000000220500720c */ /* 0x000fe20003fc4070 */
[----:B------:R-:W-:-:S04]  /*29e0*/  IMAD.HI.U32 R9, R8, R38, RZ ;  /* 0x0000002608097227 */ /* 0x000fc800078e00ff */
[----:B------:R-:W-:-:S04]  /*29f0*/  IMAD.HI.U32 R3, R8, R39, RZ ;  /* 0x0000002708037227 */ /* 0x000fc800078e00ff */
[----:B------:R-:W-:Y:S01]  /*2a00*/  @!P1 IMAD.MOV R31, RZ, RZ, -R31 ;  /* 0x000000ffff1f9224 */ /* 0x000fe200078e0a1f */
[C---:B------:R-:W-:Y:S01]  /*2a10*/  ISETP.GT.U32.AND P1, PT, R5.reuse, R36, PT ;  /* 0x000000240500720c */ /* 0x040fe20003f24070 */
[----:B------:R-:W-:Y:S02]  /*2a20*/  IMAD.MOV R9, RZ, RZ, -R9 ;  /* 0x000000ffff097224 */ /* 0x000fe400078e0a09 */
[----:B------:R-:W-:Y:S02]  /*2a30*/  IMAD.MOV R6, RZ, RZ, -R3 ;  /* 0x000000ffff067224 */ /* 0x000fe400078e0a03 */
[----:B------:R-:W-:Y:S01]  /*2a40*/  @!P0 IMAD.MOV R29, RZ, RZ, -R29 ;  /* 0x000000ffff1d8224 */ /* 0x000fe200078e0a1d */
[C---:B------:R-:W-:Y:S01]  /*2a50*/  ISETP.GT.U32.AND P0, PT, R5.reuse, R33, PT ;  /* 0x000000210500720c */ /* 0x040fe20003f04070 */
[----:B------:R-:W-:Y:S02]  /*2a60*/  VIADD R45, R0, 0x29 ;  /* 0x00000029002d7836 */ /* 0x000fe40000000000 */
[----:B------:R-:W-:Y:S01]  /*2a70*/  @!P4 IMAD.MOV R30, RZ, RZ, -R30 ;  /* 0x000000ffff1ec224 */ /* 0x000fe200078e0a1e */
[C---:B------:R-:W-:Y:S01]  /*2a80*/  ISETP.GT.U32.AND P4, PT, R5.reuse, R35, PT ;  /* 0x000000230500720c */ /* 0x040fe20003f84070 */
[----:B------:R-:W-:-:S02]  /*2a90*/  IMAD R37, R5, R9, R38 ;  /* 0x0000000905257224 */ /* 0x000fc400078e0226 */
[----:B------:R-:W-:Y:S02]  /*2aa0*/  VIADD R46, R0, 0x2a ;  /* 0x0000002a002e7836 */ /* 0x000fe40000000000 */
[C---:B------:R-:W-:Y:S01]  /*2ab0*/  IMAD R38, R5.reuse, R6, R39 ;  /* 0x0000000605267224 */ /* 0x040fe200078e0227 */
[----:B------:R-:W-:Y:S01]  /*2ac0*/  IABS R39, R45 ;  /* 0x0000002d00277213 */ /* 0x000fe20000000000 */
[--C-:B------:R-:W-:Y:S01]  /*2ad0*/  @!P6 IMAD.IADD R34, R34, 0x1, -R5.reuse ;  /* 0x000000012222e824 */ /* 0x100fe200078e0a05 */
[----:B------:R-:W-:Y:S01]  /*2ae0*/  IABS R9, R46 ;  /* 0x0000002e00097213 */ /* 0x000fe20000000000 */
[--C-:B------:R-:W-:Y:S01]  /*2af0*/  @!P2 IMAD.IADD R32, R32, 0x1, -R5.reuse ;  /* 0x000000012020a824 */ /* 0x100fe200078e0a05 */
[C---:B------:R-:W-:Y:S01]  /*2b00*/  ISETP.GT.U32.AND P6, PT, R5.reuse, R38, PT ;  /* 0x000000260500720c */ /* 0x040fe20003fc4070 */
[----:B------:R-:W-:Y:S01]  /*2b10*/  @!P1 IMAD.IADD R36, R36, 0x1, -R5 ;  /* 0x0000000124249824 */ /* 0x000fe200078e0a05 */
[----:B------:R-:W-:Y:S01]  /*2b20*/  ISETP.GT.U32.AND P2, PT, R5, R37, PT ;  /* 0x000000250500720c */ /* 0x000fe20003f44070 */
[----:B------:R-:W-:Y:S01]  /*2b30*/  IMAD.HI.U32 R3, R8, R39, RZ ;  /* 0x0000002708037227 */ /* 0x000fe200078e00ff */
[----:B------:R-:W-:-:S03]  /*2b40*/  ISETP.GE.AND P1, PT, R42, RZ, PT ;  /* 0x000000ff2a00720c */ /* 0x000fc60003f26270 */
[----:B------:R-:W-:-:S04]  /*2b50*/  IMAD.HI.U32 R6, R8, R9, RZ ;  /* 0x0000000908067227 */ /* 0x000fc800078e00ff */
[--C-:B------:R-:W-:Y:S01]  /*2b60*/  @!P0 IMAD.IADD R33, R33, 0x1, -R5.reuse ;  /* 0x0000000121218824 */ /* 0x100fe200078e0a05 */
[----:B------:R-:W-:Y:S01]  /*2b70*/  ISETP.GE.AND P0, PT, R40, RZ, PT ;  /* 0x000000ff2800720c */ /* 0x000fe20003f06270 */
[----:B------:R-:W-:Y:S01]  /*2b80*/  @!P5 IMAD.MOV R32, RZ, RZ, -R32 ;  /* 0x000000ffff20d224 */ /* 0x000fe200078e0a20 */
[----:B------:R-:W-:Y:S01]  /*2b90*/  ISETP.GT.U32.AND P5, PT, R5, R36, PT ;  /* 0x000000240500720c */ /* 0x000fe20003fa4070 */
[----:B------:R-:W-:Y:S01]  /*2ba0*/  @!P4 IMAD.IADD R35, R35, 0x1, -R5 ;  /* 0x000000012323c824 */ /* 0x000fe200078e0a05 */
[----:B------:R-:W-:Y:S01]  /*2bb0*/  ISETP.GE.AND P4, PT, R41, RZ, PT ;  /* 0x000000ff2900720c */ /* 0x000fe20003f86270 */
[----:B------:R-:W-:Y:S02]  /*2bc0*/  IMAD.MOV R40, RZ, RZ, -R3 ;  /* 0x000000ffff287224 */ /* 0x000fe400078e0a03 */
[----:B------:R-:W-:Y:S02]  /*2bd0*/  IMAD.MOV R6, RZ, RZ, -R6 ;  /* 0x000000ffff067224 */ /* 0x000fe400078e0a06 */
[----:B------:R-:W-:-:S02]  /*2be0*/  IMAD R39, R5, R40, R39 ;  /* 0x0000002805277224 */ /* 0x000fc400078e0227 */
[C---:B------:R-:W-:Y:S02]  /*2bf0*/  IMAD R40, R5.reuse, R6, R9 ;  /* 0x0000000605287224 */ /* 0x040fe400078e0209 */
[----:B------:R-:W-:Y:S02]  /*2c00*/  VIADD R6, R0, 0x2b ;  /* 0x0000002b00067836 */ /* 0x000fe40000000000 */
[--C-:B------:R-:W-:Y:S02]  /*2c10*/  @!P6 IMAD.IADD R38, R38, 0x1, -R5.reuse ;  /* 0x000000012626e824 */ /* 0x100fe400078e0a05 */
[----:B------:R-:W-:Y:S01]  /*2c20*/  @!P0 IMAD.MOV R34, RZ, RZ, -R34 ;  /* 0x000000ffff228224 */ /* 0x000fe200078e0a22 */
[----:B------:R-:W-:Y:S01]  /*2c30*/  IABS R41, R6 ;  /* 0x0000000600297213 */ /* 0x000fe20000000000 */
[----:B------:R-:W-:Y:S01]  /*2c40*/  @!P5 IMAD.IADD R36, R36, 0x1, -R5 ;  /* 0x000000012424d824 */ /* 0x000fe200078e0a05 */
[C---:B------:R-:W-:Y:S01]  /*2c50*/  ISETP.GT.U32.AND P6, PT, R5.reuse, R38, PT ;  /* 0x000000260500720c */ /* 0x040fe20003fc4070 */
[----:B------:R-:W-:Y:S01]  /*2c60*/  @!P4 IMAD.MOV R35, RZ, RZ, -R35 ;  /* 0x000000ffff23c224 */ /* 0x000fe200078e0a23 */
[C---:B------:R-:W-:Y:S01]  /*2c70*/  ISETP.GT.U32.AND P0, PT, R5.reuse, R39, PT ;  /* 0x000000270500720c */ /* 0x040fe20003f04070 */
[----:B------:R-:W-:Y:S01]  /*2c80*/  IMAD.HI.U32 R3, R8, R41, RZ ;  /* 0x0000002908037227 */ /* 0x000fe200078e00ff */
[----:B------:R-:W-:-:S02]  /*2c90*/  ISETP.GT.U32.AND P5, PT, R5, R40, PT ;  /* 0x000000280500720c */ /* 0x000fc40003fa4070 */
[----:B------:R-:W-:Y:S01]  /*2ca0*/  ISETP.GE.AND P4, PT, R44, RZ, PT ;  /* 0x000000ff2c00720c */ /* 0x000fe20003f86270 */
[----:B------:R-:W-:Y:S01]  /*2cb0*/  @!P2 IMAD.IADD R37, R37, 0x1, -R5 ;  /* 0x000000012525a824 */ /* 0x000fe200078e0a05 */
[----:B------:R-:W-:Y:S01]  /*2cc0*/  ISETP.GE.AND P2, PT, R43, RZ, PT ;  /* 0x000000ff2b00720c */ /* 0x000fe20003f46270 */
[----:B------:R-:W-:Y:S02]  /*2cd0*/  IMAD.MOV R42, RZ, RZ, -R3 ;  /* 0x000000ffff2a7224 */ /* 0x000fe400078e0a03 */
[----:B------:R-:W-:Y:S01]  /*2ce0*/  @!P3 IMAD.MOV R33, RZ, RZ, -R33 ;  /* 0x000000ffff21b224 */ /* 0x000fe200078e0a21 */
[C---:B------:R-:W-:Y:S01]  /*2cf0*/  ISETP.GT.U32.AND P3, PT, R5.reuse, R37, PT ;  /* 0x000000250500720c */ /* 0x040fe20003f64070 */
[----:B------:R-:W-:Y:S02]  /*2d00*/  VIADD R43, R0, 0x2c ;  /* 0x0000002c002b7836 */ /* 0x000fe40000000000 */
[----:B------:R-:W-:Y:S01]  /*2d10*/  @!P6 IMAD.IADD R38, R38, 0x1, -R5 ;  /* 0x000000012626e824 */ /* 0x000fe200078e0a05 */
[----:B------:R-:W-:Y:S01]  /*2d20*/  ISETP.GE.AND P6, PT, R46, RZ, PT ;  /* 0x000000ff2e00720c */ /* 0x000fe20003fc6270 */
[----:B------:R-:W-:Y:S01]  /*2d30*/  IMAD R41, R5, R42, R41 ;  /* 0x0000002a05297224 */ /* 0x000fe200078e0229 */
[----:B------:R-:W-:Y:S01]  /*2d40*/  IABS R9, R43 ;  /* 0x0000002b00097213 */ /* 0x000fe20000000000 */
[--C-:B------:R-:W-:Y:S01]  /*2d50*/  @!P0 IMAD.IADD R39, R39, 0x1, -R5.reuse ;  /* 0x0000000127278824 */ /* 0x100fe200078e0a05 */
[----:B------:R-:W-:Y:S01]  /*2d60*/  ISETP.GE.AND P0, PT, R6, RZ, PT ;  /* 0x000000ff0600720c */ /* 0x000fe20003f06270 */
[----:B------:R-:W-:-:S02]  /*2d70*/  @!P5 IMAD.IADD R40, R40, 0x1, -R5 ;  /* 0x000000012828d824 */ /* 0x000fc400078e0a05 */
[----:B------:R-:W-:Y:S01]  /*2d80*/  @!P4 IMAD.MOV R38, RZ, RZ, -R38 ;  /* 0x000000ffff26c224 */ /* 0x000fe200078e0a26 */
[C---:B------:R-:W-:Y:S01]  /*2d90*/  ISETP.GT.U32.AND P4, PT, R5.reuse, R41, PT ;  /* 0x000000290500720c */ /* 0x040fe20003f84070 */
[----:B------:R-:W-:Y:S01]  /*2da0*/  @!P1 IMAD.MOV R36, RZ, RZ, -R36 ;  /* 0x000000ffff249224 */ /* 0x000fe200078e0a24 */
[C---:B------:R-:W-:Y:S01]  /*2db0*/  ISETP.GT.U32.AND P1, PT, R5.reuse, R39, PT ;  /* 0x000000270500720c */ /* 0x040fe20003f24070 */
[----:B------:R-:W-:Y:S01]  /*2dc0*/  IMAD.HI.U32 R6, R8, R9, RZ ;  /* 0x0000000908067227 */ /* 0x000fe200078e00ff */
[----:B------:R-:W-:-:S03]  /*2dd0*/  ISETP.GT.U32.AND P5, PT, R5, R40, PT ;  /* 0x000000280500720c */ /* 0x000fc60003fa4070 */
[----:B------:R-:W-:Y:S01]  /*2de0*/  @!P3 IMAD.IADD R37, R37, 0x1, -R5 ;  /* 0x000000012525b824 */ /* 0x000fe200078e0a05 */
[----:B------:R-:W-:Y:S01]  /*2df0*/  ISETP.GE.AND P3, PT, R45, RZ, PT ;  /* 0x000000ff2d00720c */ /* 0x000fe20003f66270 */
[----:B------:R-:W-:Y:S02]  /*2e00*/  IMAD.MOV R6, RZ, RZ, -R6 ;  /* 0x000000ffff067224 */ /* 0x000fe400078e0a06 */
[C---:B------:R-:W-:Y:S02]  /*2e10*/  VIADD R3, R0.reuse, 0x2d ;  /* 0x0000002d00037836 */ /* 0x040fe40000000000 */
[----:B------:R-:W-:Y:S02]  /*2e20*/  IMAD R42, R5, R6, R9 ;  /* 0x00000006052a7224 */ /* 0x000fe400078e0209 */
[C---:B------:R-:W-:Y:S02]  /*2e30*/  VIADD R6, R0.reuse, 0x2e ;  /* 0x0000002e00067836 */ /* 0x040fe40000000000 */
[----:B------:R-:W-:-:S02]  /*2e40*/  VIADD R47, R0, 0x2f ;  /* 0x0000002f002f7836 */ /* 0x000fc40000000000 */
[----:B------:R-:W-:Y:S01]  /*2e50*/  @!P4 IMAD.IADD R41, R41, 0x1, -R5 ;  /* 0x000000012929c824 */ /* 0x000fe200078e0a05 */
[----:B------:R-:W-:Y:S01]  /*2e60*/  IABS R45, R6 ;  /* 0x00000006002d7213 */ /* 0x000fe20000000000 */
[----:B------:R-:W-:Y:S01]  /*2e70*/  @!P2 IMAD.MOV R37, RZ, RZ, -R37 ;  /* 0x000000ffff25a224 */ /* 0x000fe200078e0a25 */
[----:B------:R-:W-:Y:S01]  /*2e80*/  ISETP.GE.AND P2, PT, R43, RZ, PT ;  /* 0x000000ff2b00720c */ /* 0x000fe20003f46270 */
[--C-:B------:R-:W-:Y:S01]  /*2e90*/  @!P1 IMAD.IADD R39, R39, 0x1, -R5.reuse ;  /* 0x0000000127279824 */ /* 0x100fe200078e0a05 */
[----:B------:R-:W-:Y:S01]  /*2ea0*/  IABS R43, R3 ;  /* 0x00000003002b7213 */ /* 0x000fe20000000000 */
[----:B------:R-:W-:Y:S01]  /*2eb0*/  @!P5 IMAD.IADD R40, R40, 0x1, -R5 ;  /* 0x000000012828d824 */ /* 0x000fe200078e0a05 */
[C---:B------:R-:W-:Y:S01]  /*2ec0*/  ISETP.GT.U32.AND P5, PT, R5.reuse, R42, PT ;  /* 0x0000002a0500720c */ /* 0x040fe20003fa4070 */
[----:B------:R-:W-:Y:S01]  /*2ed0*/  @!P3 IMAD.MOV R39, RZ, RZ, -R39 ;  /* 0x000000ffff27b224 */ /* 0x000fe200078e0a27 */
[----:B------:R-:W-:Y:S01]  /*2ee0*/  IABS R46, R47 ;  /* 0x0000002f002e7213 */ /* 0x000fe20000000000 */
[C---:B------:R-:W-:Y:S01]  /*2ef0*/  VIADD R51, R0.reuse, 0x31 ;  /* 0x0000003100337836 */ /* 0x040fe20000000000 */
[----:B------:R-:W-:Y:S01]  /*2f00*/  ISETP.GT.U32.AND P4, PT, R5, R41, PT ;  /* 0x000000290500720c */ /* 0x000fe20003f84070 */
[----:B------:R-:W-:Y:S01]  /*2f10*/  VIADD R52, R0, 0x32 ;  /* 0x0000003200347836 */ /* 0x000fe20000000000 */
[----:B------:R-:W-:Y:S01]  /*2f20*/  ISETP.GE.AND P1, PT, R3, RZ, PT ;  /* 0x000000ff0300720c */ /* 0x000fe20003f26270 */
[----:B------:R-:W-:Y:S01]  /*2f30*/  IMAD.HI.U32 R3, R8, R43, RZ ;  /* 0x0000002b08037227 */ /* 0x000fe200078e00ff */
[----:B------:R-:W-:-:S02]  /*2f40*/  ISETP.GE.AND P3, PT, R6, RZ, PT ;  /* 0x000000ff0600720c */ /* 0x000fc40003f66270 */
[----:B------:R-:W-:Y:S01]  /*2f50*/  IABS R49, R52 ;  /* 0x0000003400317213 */ /* 0x000fe20000000000 */
[----:B------:R-:W-:-:S04]  /*2f60*/  IMAD.HI.U32 R6, R8, R45, RZ ;  /* 0x0000002d08067227 */ /* 0x000fc800078e00ff */
[----:B------:R-:W-:-:S04]  /*2f70*/  IMAD.HI.U32 R9, R8, R46, RZ ;  /* 0x0000002e08097227 */ /* 0x000fc800078e00ff */
[----:B------:R-:W-:Y:S02]  /*2f80*/  IMAD.MOV R44, RZ, RZ, -R3 ;  /* 0x000000ffff2c7224 */ /* 0x000fe400078e0a03 */
[----:B------:R-:W-:Y:S02]  /*2f90*/  IMAD.MOV R6, RZ, RZ, -R6 ;  /* 0x000000ffff067224 */ /* 0x000fe400078e0a06 */
[----:B------:R-:W-:Y:S02]  /*2fa0*/  IMAD.MOV R9, RZ, RZ, -R9 ;  /* 0x000000ffff097224 */ /* 0x000fe400078e0a09 */
[C---:B------:R-:W-:Y:S02]  /*2fb0*/  IMAD R43, R5.reuse, R44, R43 ;  /* 0x0000002c052b7224 */ /* 0x040fe400078e022b */
[----:B------:R-:W-:Y:S02]  /*2fc0*/  @!P5 IMAD.IADD R42, R42, 0x1, -R5 ;  /* 0x000000012a2ad824 */ /* 0x000fe400078e0a05 */
[----:B------:R-:W-:-:S02]  /*2fd0*/  IMAD R44, R5, R6, R45 ;  /* 0x00000006052c7224 */ /* 0x000fc400078e022d */
[----:B------:R-:W-:Y:S01]  /*2fe0*/  @!P4 IMAD.IADD R41, R41, 0x1, -R5 ;  /* 0x000000012929c824 */ /* 0x000fe200078e0a05 */
[C---:B------:R-:W-:Y:S01]  /*2ff0*/  ISETP.GT.U32.AND P5, PT, R5.reuse, R42, PT ;  /* 0x0000002a0500720c */ /* 0x040fe20003fa4070 */
[C---:B------:R-:W-:Y:S01]  /*3000*/  IMAD R45, R5.reuse, R9, R46 ;  /* 0x00000009052d7224 */ /* 0x040fe200078e022e */
[C---:B------:R-:W-:Y:S01]  /*3010*/  ISETP.GT.U32.AND P4, PT, R5.reuse, R43, PT ;  /* 0x0000002b0500720c */ /* 0x040fe20003f84070 */
[C---:B------:R-:W-:Y:S02]  /*3020*/  VIADD R6, R0.reuse, 0x30 ;  /* 0x0000003000067836 */ /* 0x040fe40000000000 */
[----:B------:R-:W-:Y:S01]  /*3030*/  @!P0 IMAD.MOV R41, RZ, RZ, -R41 ;  /* 0x000000ffff298224 */ /* 0x000fe200078e0a29 */
[----:B------:R-:W-:Y:S01]  /*3040*/  ISETP.GT.U32.AND P0, PT, R5, R45, PT ;  /* 0x0000002d0500720c */ /* 0x000fe20003f04070 */
[----:B------:R-:W-:Y:S01]  /*3050*/  @!P6 IMAD.MOV R40, RZ, RZ, -R40 ;  /* 0x000000ffff28e224 */ /* 0x000fe200078e0a28 */
[----:B------:R-:W-:Y:S01]  /*3060*/  IABS R46, R6 ;  /* 0x00000006002e7213 */ /* 0x000fe20000000000 */
[C---:B------:R-:W-:Y:S01]  /*3070*/  VIADD R53, R0.reuse, 0x33 ;  /* 0x0000003300357836 */ /* 0x040fe20000000000 */
[----:B------:R-:W-:Y:S01]  /*3080*/  ISETP.GE.AND P6, PT, R47, RZ, PT ;  /* 0x000000ff2f00720c */ /* 0x000fe20003fc6270 */
[----:B------:R-:W-:Y:S01]  /*3090*/  VIADD R55, R0, 0x36 ;  /* 0x0000003600377836 */ /* 0x000fe20000000000 */
[----:B------:R-:W-:Y:S01]  /*30a0*/  IABS R47, R51 ;  /* 0x00000033002f7213 */ /* 0x000fe20000000000 */
[----:B------:R-:W-:Y:S01]  /*30b0*/  IMAD.HI.U32 R3, R8, R46, RZ ;  /* 0x0000002e08037227 */ /* 0x000fe200078e00ff */
[----:B------:R-:W-:-:S03]  /*30c0*/  IABS R50, R53 ;  /* 0x0000003500327213 */ /* 0x000fc60000000000 */
[--C-:B------:R-:W-:Y:S01]  /*30d0*/  @!P5 IMAD.IADD R42, R42, 0x1, -R5.reuse ;  /* 0x000000012a2ad824 */ /* 0x100fe200078e0a05 */
[----:B------:R-:W-:Y:S01]  /*30e0*/  ISETP.GT.U32.AND P5, PT, R5, R44, PT ;  /* 0x0000002c0500720c */ /* 0x000fe20003fa4070 */
[----:B------:R-:W-:Y:S02]  /*30f0*/  @!P4 IMAD.IADD R43, R43, 0x1, -R5 ;  /* 0x000000012b2bc824 */ /* 0x000fe400078e0a05 */
[----:B------:R-:W-:Y:S02]  /*3100*/  IMAD.MOV R3, RZ, RZ, -R3 ;  /* 0x000000ffff037224 */ /* 0x000fe400078e0a03 */
[----:B------:R-:W-:Y:S01]  /*3110*/  @!P0 IMAD.IADD R45, R45, 0x1, -R5 ;  /* 0x000000012d2d8824 */ /* 0x000fe200078e0a05 */
[C---:B------:R-:W-:Y:S01]  /*3120*/  ISETP.GT.U32.AND P4, PT, R5.reuse, R43, PT ;  /* 0x0000002b0500720c */ /* 0x040fe20003f84070 */
[----:B------:R-:W-:Y:S01]  /*3130*/  @!P2 IMAD.MOV R42, RZ, RZ, -R42 ;  /* 0x000000ffff2aa224 */ /* 0x000fe200078e0a2a */
[----:B------:R-:W-:Y:S01]  /*3140*/  ISETP.GE.AND P2, PT, R6, RZ, PT ;  /* 0x000000ff0600720c */ /* 0x000fe20003f46270 */
[C---:B------:R-:W-:Y:S01]  /*3150*/  IMAD R46, R5.reuse, R3, R46 ;  /* 0x00000003052e7224 */ /* 0x040fe200078e022e */
[----:B------:R-:W-:Y:S01]  /*3160*/  ISETP.GT.U32.AND P0, PT, R5, R45, PT ;  /* 0x0000002d0500720c */ /* 0x000fe20003f04070 */
[----:B------:R-:W-:-:S04]  /*3170*/  IMAD.HI.U32 R3, R8, R47, RZ ;  /* 0x0000002f08037227 */ /* 0x000fc800078e00ff */
[----:B------:R-:W-:-:S04]  /*3180*/  IMAD.HI.U32 R6, R8, R49, RZ ;  /* 0x0000003108067227 */ /* 0x000fc800078e00ff */
[----:B------:R-:W-:Y:S02]  /*3190*/  IMAD.MOV R48, RZ, RZ, -R3 ;  /* 0x000000ffff307224 */ /* 0x000fe400078e0a03 */
[----:B------:R-:W-:-:S04]  /*31a0*/  IMAD.HI.U32 R9, R8, R50, RZ ;  /* 0x0000003208097227 */ /* 0x000fc800078e00ff */
[----:B------:R-:W-:Y:S02]  /*31b0*/  IMAD.MOV R6, RZ, RZ, -R6 ;  /* 0x000000ffff067224 */ /* 0x000fe400078e0a06 */
[----:B------:R-:W-:Y:S02]  /*31c0*/  @!P5 IMAD.IADD R44, R44, 0x1, -R5 ;  /* 0x000000012c2cd824 */ /* 0x000fe400078e0a05 */
[C---:B------:R-:W-:Y:S02]  /*31d0*/  IMAD R47, R5.reuse, R48, R47 ;  /* 0x00000030052f7224 */ /* 0x040fe400078e022f */
[----:B------:R-:W-:Y:S01]  /*31e0*/  IMAD.MOV R9, RZ, RZ, -R9 ;  /* 0x000000ffff097224 */ /* 0x000fe200078e0a09 */
[C---:B------:R-:W-:Y:S01]  /*31f0*/  ISETP.GT.U32.AND P5, PT, R5.reuse, R44, PT ;  /* 0x0000002c0500720c */ /* 0x040fe20003fa4070 */
[----:B------:R-:W-:Y:S02]  /*3200*/  IMAD R48, R5, R6, R49 ;  /* 0x0000000605307224 */ /* 0x000fe400078e0231 */
[----:B------:R-:W-:Y:S01]  /*3210*/  @!P4 IMAD.IADD R43, R43, 0x1, -R5 ;  /* 0x000000012b2bc824 */ /* 0x000fe200078e0a05 */
[C---:B------:R-:W-:Y:S01]  /*3220*/  ISETP.GT.U32.AND P4, PT, R5.reuse, R46, PT ;  /* 0x0000002e0500720c */ /* 0x040fe20003f84070 */
[----:B------:R-:W-:-:S02]  /*3230*/  IMAD R49, R5, R9, R50 ;  /* 0x0000000905317224 */ /* 0x000fc400078e0232 */
[----:B------:R-:W-:Y:S01]  /*3240*/  @!P0 IMAD.IADD R45, R45, 0x1, -R5 ;  /* 0x000000012d2d8824 */ /* 0x000fe200078e0a05 */
[C---:B------:R-:W-:Y:S01]  /*3250*/  ISETP.GT.U32.AND P0, PT, R5.reuse, R48, PT ;  /* 0x000000300500720c */ /* 0x040fe20003f04070 */
[C---:B------:R-:W-:Y:S02]  /*3260*/  VIADD R6, R0.reuse, 0x34 ;  /* 0x0000003400067836 */ /* 0x040fe40000000000 */
[----:B------:R-:W-:Y:S01]  /*3270*/  @!P6 IMAD.MOV R45, RZ, RZ, -R45 ;  /* 0x000000ffff2de224 */ /* 0x000fe200078e0a2d */
[C---:B------:R-:W-:Y:S01]  /*3280*/  ISETP.GT.U32.AND P6, PT, R5.reuse, R49, PT ;  /* 0x000000310500720c */ /* 0x040fe20003fc4070 */
[----:B------:R-:W-:Y:S01]  /*3290*/  @!P1 IMAD.MOV R43, RZ, RZ, -R43 ;  /* 0x000000ffff2b9224 */ /* 0x000fe200078e0a2b */
[----:B------:R-:W-:Y:S01]  /*32a0*/  IABS R50, R6 ;  /* 0x0000000600327213 */ /* 0x000fe20000000000 */
[----:B------:R-:W-:Y:S01]  /*32b0*/  VIADD R9, R0, 0x35 ;  /* 0x0000003500097836 */ /* 0x000fe20000000000 */
[----:B------:R-:W-:Y:S01]  /*32c0*/  ISETP.GT.U32.AND P1, PT, R5, R47, PT ;  /* 0x0000002f0500720c */ /* 0x000fe20003f24070 */
[----:B------:R-:W-:Y:S01]  /*32d0*/  @!P5 IMAD.IADD R44, R44, 0x1, -R5 ;  /* 0x000000012c2cd824 */ /* 0x000fe200078e0a05 */
[----:B------:R-:W-:Y:S01]  /*32e0*/  ISETP.GE.AND P5, PT, R51, RZ, PT ;  /* 0x000000ff3300720c */ /* 0x000fe20003fa6270 */
[----:B------:R-:W-:Y:S01]  /*32f0*/  IMAD.HI.U32 R3, R8, R50, RZ ;  /* 0x0000003208037227 */ /* 0x000fe200078e00ff */
[----:B------:R-:W-:-:S03]  /*3300*/  IABS R51, R9 ;  /* 0x0000000900337213 */ /* 0x000fc60000000000 */
[--C-:B------:R-:W-:Y:S02]  /*3310*/  @!P4 IMAD.IADD R46, R46, 0x1, -R5.reuse ;  /* 0x000000012e2ec824 */ /* 0x100fe400078e0a05 */
[----:B------:R-:W-:Y:S02]  /*3320*/  @!P0 IMAD.IADD R48, R48, 0x1, -R5 ;  /* 0x0000000130308824 */ /* 0x000fe400078e0a05 */
[----:B------:R-:W-:Y:S01]  /*3330*/  IMAD.MOV R3, RZ, RZ, -R3 ;  /* 0x000000ffff037224 */ /* 0x000fe200078e0a03 */
[----:B------:R-:W-:Y:S01]  /*3340*/  ISETP.GT.U32.AND P4, PT, R5, R46, PT ;  /* 0x0000002e0500720c */ /* 0x000fe20003f84070 */
[----:B------:R-:W-:Y:S01]  /*3350*/  @!P6 IMAD.IADD R49, R49, 0x1, -R5 ;  /* 0x000000013131e824 */ /* 0x000fe200078e0a05 */
[C---:B------:R-:W-:Y:S01]  /*3360*/  ISETP.GT.U32.AND P6, PT, R5.reuse, R48, PT ;  /* 0x000000300500720c */ /* 0x040fe20003fc4070 */
[----:B------:R-:W-:Y:S02]  /*3370*/  IMAD R50, R5, R3, R50 ;  /* 0x0000000305327224 */ /* 0x000fe400078e0232 */
[----:B------:R-:W-:-:S04]  /*3380*/  IMAD.HI.U32 R3, R8, R51, RZ ;  /* 0x0000003308037227 */ /* 0x000fc800078e00ff */
[----:B------:R-:W-:Y:S01]  /*3390*/  @!P1 IMAD.IADD R47, R47, 0x1, -R5 ;  /* 0x000000012f2f9824 */ /* 0x000fe200078e0a05 */
[----:B------:R-:W-:Y:S01]  /*33a0*/  ISETP.GE.AND P1, PT, R6, RZ, PT ;  /* 0x000000ff0600720c */ /* 0x000fe20003f26270 */
[----:B------:R-:W-:Y:S02]  /*33b0*/  IMAD.MOV R6, RZ, RZ, -R3 ;  /* 0x000000ffff067224 */ /* 0x000fe400078e0a03 */
[----:B------:R-:W-:Y:S01]  /*33c0*/  @!P4 IMAD.IADD R46, R46, 0x1, -R5 ;  /* 0x000000012e2ec824 */ /* 0x000fe200078e0a05 */
[C---:B------:R-:W-:Y:S01]  /*33d0*/  ISETP.GT.U32.AND P0, PT, R5.reuse, R47, PT ;  /* 0x0000002f0500720c */ /* 0x040fe20003f04070 */
[----:B------:R-:W-:Y:S01]  /*33e0*/  IMAD R51, R5, R6, R51 ;  /* 0x0000000605337224 */ /* 0x000fe200078e0233 */
[----:B------:R-:W-:Y:S01]  /*33f0*/  ISETP.GE.AND P4, PT, R53, RZ, PT ;  /* 0x000000ff3500720c */ /* 0x000fe20003f86270 */
[--C-:B------:R-:W-:Y:S02]  /*3400*/  @!P6 IMAD.IADD R48, R48, 0x1, -R5.reuse ;  /* 0x000000013030e824 */ /* 0x100fe400078e0a05 */
[----:B------:R-:W-:Y:S01]  /*3410*/  @!P2 IMAD.MOV R46, RZ, RZ, -R46 ;  /* 0x000000ffff2ea224 */ /* 0x000fe200078e0a2e */
[C---:B------:R-:W-:Y:S01]  /*3420*/  ISETP.GT.U32.AND P6, PT, R5.reuse, R51, PT ;  /* 0x000000330500720c */ /* 0x040fe20003fc4070 */
[----:B------:R-:W-:Y:S01]  /*3430*/  @!P3 IMAD.MOV R44, RZ, RZ, -R44 ;  /* 0x000000ffff2cb224 */ /* 0x000fe200078e0a2c */
[----:B------:R-:W-:Y:S01]  /*3440*/  ISETP.GT.U32.AND P2, PT, R5, R49, PT ;  /* 0x000000310500720c */ /* 0x000fe20003f44070 */
[----:B------:R-:W-:Y:S01]  /*3450*/  VIADD R56, R0, 0x37 ;  /* 0x0000003700387836 */ /* 0x000fe20000000000 */
[----:B------:R-:W-:Y:S01]  /*3460*/  ISETP.GE.AND P3, PT, R52, RZ, PT ;  /* 0x000000ff3400720c */ /* 0x000fe20003f66270 */
[C---:B------:R-:W-:Y:S01]  /*3470*/  VIADD R57, R0.reuse, 0x38 ;  /* 0x0000003800397836 */ /* 0x040fe20000000000 */
[----:B------:R-:W-:Y:S01]  /*3480*/  IABS R52, R55 ;  /* 0x0000003700347213 */ /* 0x000fe20000000000 */
[----:B------:R-:W-:Y:S01]  /*3490*/  @!P0 IMAD.IADD R47, R47, 0x1, -R5 ;  /* 0x000000012f2f8824 */ /* 0x000fe200078e0a05 */
[----:B------:R-:W-:Y:S01]  /*34a0*/  ISETP.GT.U32.AND P0, PT, R5, R50, PT ;  /* 0x000000320500720c */ /* 0x000fe20003f04070 */
[----:B------:R-:W-:Y:S01]  /*34b0*/  VIADD R60, R0, 0x3a ;  /* 0x0000003a003c7836 */ /* 0x000fe20000000000 */
[----:B------:R-:W-:Y:S01]  /*34c0*/  IABS R53, R56 ;  /* 0x0000003800357213 */ /* 0x000fe20000000000 */
[----:B------:R-:W-:Y:S01]  /*34d0*/  IMAD.HI.U32 R3, R8, R52, RZ ;  /* 0x0000003408037227 */ /* 0x000fe200078e00ff */
[----:B------:R-:W-:-:S03]  /*34e0*/  IABS R54, R57 ;  /* 0x0000003900367213 */ /* 0x000fc60000000000 */
[----:B------:R-:W-:Y:S02]  /*34f0*/  @!P6 IMAD.IADD R51, R51, 0x1, -R5 ;  /* 0x000000013333e824 */ /* 0x000fe400078e0a05 */
[----:B------:R-:W-:-:S03]  /*3500*/  IMAD.HI.U32 R6, R8, R53, RZ ;  /* 0x0000003508067227 */ /* 0x000fc600078e00ff */
[----:B------:R-:W-:Y:S01]  /*3510*/  ISETP.GT.U32.AND P6, PT, R5, R51, PT ;  /* 0x000000330500720c */ /* 0x000fe20003fc4070 */
[----:B------:R-:W-:Y:S02]  /*3520*/  IMAD.MOV R3, RZ, RZ, -R3 ;  /* 0x000000ffff037224 */ /* 0x000fe400078e0a03 */
[----:B------:R-:W-:Y:S01]  /*3530*/  @!P2 IMAD.IADD R49, R49, 0x1, -R5 ;  /* 0x000000013131a824 */ /* 0x000fe200078e0a05 */
[----:B------:R-:W-:Y:S01]  /*3540*/  ISETP.GE.AND P2, PT, R9, RZ, PT ;  /* 0x000000ff0900720c */ /* 0x000fe20003f46270 */
[----:B------:R-:W-:-:S04]  /*3550*/  IMAD.HI.U32 R9, R8, R54, RZ ;  /* 0x0000003608097227 */ /* 0x000fc800078e00ff */
[----:B------:R-:W-:Y:S02]  /*3560*/  IMAD.MOV R6, RZ, RZ, -R6 ;  /* 0x000000ffff067224 */ /* 0x000fe400078e0a06 */
[----:B------:R-:W-:Y:S02]  /*3570*/  IMAD R52, R5, R3, R52 ;  /* 0x0000000305347224 */ /* 0x000fe400078e0234 */
[----:B------:R-:W-:Y:S01]  /*3580*/  @!P0 IMAD.IADD R50, R50, 0x1, -R5 ;  /* 0x0000000132328824 */ /* 0x000fe200078e0a05 */
[----:B------:R-:W-:Y:S01]  /*3590*/  ISETP.GE.AND P0, PT, R55, RZ, PT ;  /* 0x000000ff3700720c */ /* 0x000fe20003f06270 */
[----:B------:R-:W-:Y:S02]  /*35a0*/  IMAD.MOV R9, RZ, RZ, -R9 ;  /* 0x000000ffff097224 */ /* 0x000fe400078e0a09 */
[C---:B------:R-:W-:Y:S02]  /*35b0*/  IMAD R53, R5.reuse, R6, R53 ;  /* 0x0000000605357224 */ /* 0x040fe400078e0235 */
[----:B------:R-:W-:Y:S01]  /*35c0*/  @!P3 IMAD.MOV R48, RZ, RZ, -R48 ;  /* 0x000000ffff30b224 */ /* 0x000fe200078e0a30 */
[C---:B------:R-:W-:Y:S01]  /*35d0*/  ISETP.GT.U32.AND P3, PT, R5.reuse, R52, PT ;  /* 0x000000340500720c */ /* 0x040fe20003f64070 */
[----:B------:R-:W-:Y:S01]  /*35e0*/  @!P5 IMAD.MOV R47, RZ, RZ, -R47 ;  /* 0x000000ffff2fd224 */ /* 0x000fe200078e0a2f */
[C---:B------:R-:W-:Y:S01]  /*35f0*/  ISETP.GT.U32.AND P5, PT, R5.reuse, R50, PT ;  /* 0x000000320500720c */ /* 0x040fe20003fa4070 */
[----:B------:R-:W-:-:S02]  /*3600*/  IMAD R54, R5, R9, R54 ;  /* 0x0000000905367224 */ /* 0x000fc400078e0236 */
[----:B------:R-:W-:Y:S01]  /*3610*/  @!P4 IMAD.MOV R49, RZ, RZ, -R49 ;  /* 0x000000ffff31c224 */ /* 0x000fe200078e0a31 */
[----:B------:R-:W-:Y:S01]  /*3620*/  ISETP.GT.U32.AND P4, PT, R5, R53, PT ;  /* 0x000000350500720c */ /* 0x000fe20003f84070 */
[--C-:B------:R-:W-:Y:S01]  /*3630*/  @!P6 IMAD.IADD R51, R51, 0x1, -R5.reuse ;  /* 0x000000013333e824 */ /* 0x100fe200078e0a05 */
[----:B------:R-:W-:Y:S01]  /*3640*/  ISETP.GT.U32.AND P6, PT, R5, R54, PT ;  /* 0x000000360500720c */ /* 0x000fe20003fc4070 */
[C---:B------:R-:W-:Y:S02]  /*3650*/  VIADD R9, R0.reuse, 0x39 ;  /* 0x0000003900097836 */ /* 0x040fe40000000000 */
[----:B------:R-:W-:Y:S02]  /*3660*/  VIADD R61, R0, 0x3b ;  /* 0x0000003b003d7836 */ /* 0x000fe40000000000 */
[--C-:B------:R-:W-:Y:S01]  /*3670*/  @!P3 IMAD.IADD R52, R52, 0x1, -R5.reuse ;  /* 0x000000013434b824 */ /* 0x100fe200078e0a05 */
[----:B------:R-:W-:Y:S01]  /*3680*/  IABS R55, R9 ;  /* 0x0000000900377213 */ /* 0x000fe20000000000 */
[--C-:B------:R-:W-:Y:S01]  /*3690*/  @!P5 IMAD.IADD R50, R50, 0x1, -R5.reuse ;  /* 0x000000013232d824 */ /* 0x100fe200078e0a05 */
[----:B------:R-:W-:Y:S01]  /*36a0*/  ISETP.GE.AND P5, PT, R56, RZ, PT ;  /* 0x000000ff3800720c */ /* 0x000fe20003fa6270 */
[----:B------:R-:W-:Y:S01]  /*36b0*/  VIADD R62, R0, 0x3c ;  /* 0x0000003c003e7836 */ /* 0x000fe20000000000 */
[----:B------:R-:W-:Y:S01]  /*36c0*/  IABS R56, R60 ;  /* 0x0000003c00387213 */ /* 0x000fe20000000000 */
[----:B------:R-:W-:Y:S01]  /*36d0*/  @!P4 IMAD.IADD R53, R53, 0x1, -R5 ;  /* 0x000000013535c824 */ /* 0x000fe200078e0a05 */
[----:B------:R-:W-:Y:S01]  /*36e0*/  ISETP.GT.U32.AND P4, PT, R5, R52, PT ;  /* 0x000000340500720c */ /* 0x000fe20003f84070 */
[----:B------:R-:W-:Y:S01]  /*36f0*/  IMAD.HI.U32 R3, R8, R55, RZ ;  /* 0x0000003708037227 */ /* 0x000fe200078e00ff */
[----:B------:R-:W-:-:S02]  /*3700*/  ISETP.GE.AND P3, PT, R57, RZ, PT ;  /* 0x000000ff3900720c */ /* 0x000fc40003f66270 */
[----:B------:R-:W-:Y:S01]  /*3710*/  IABS R57, R61 ;  /* 0x0000003d00397213 */ /* 0x000fe20000000000 */
[----:B------:R-:W-:Y:S01]  /*3720*/  @!P6 IMAD.IADD R54, R54, 0x1, -R5 ;  /* 0x000000013636e824 */ /* 0x000fe200078e0a05 */
[----:B------:R-:W-:Y:S01]  /*3730*/  ISETP.GT.U32.AND P6, PT, R5, R53, PT ;  /* 0x000000350500720c */ /* 0x000fe20003fc4070 */
[----:B------:R-:W-:Y:S01]  /*3740*/  IMAD.MOV R6, RZ, RZ, -R3 ;  /* 0x000000ffff067224 */ /* 0x000fe200078e0a03 */
[----:B------:R-:W-:Y:S01]  /*3750*/  IABS R58, R62 ;  /* 0x0000003e003a7213 */ /* 0x000fe20000000000 */
[----:B------:R-:W-:-:S04]  /*3760*/  IMAD.HI.U32 R3, R8, R56, RZ ;  /* 0x0000003808037227 */ /* 0x000fc800078e00ff */
[C---:B------:R-:W-:Y:S02]  /*3770*/  IMAD R55, R5.reuse, R6, R55 ;  /* 0x0000000605377224 */ /* 0x040fe400078e0237 */
[----:B------:R-:W-:Y:S02]  /*3780*/  IMAD.MOV R3, RZ, RZ, -R3 ;  /* 0x000000ffff037224 */ /* 0x000fe400078e0a03 */
[--C-:B------:R-:W-:Y:S01]  /*3790*/  @!P4 IMAD.IADD R52, R52, 0x1, -R5.reuse ;  /* 0x000000013434c824 */ /* 0x100fe200078e0a05 */
[C---:B------:R-:W-:Y:S01]  /*37a0*/  ISETP.GT.U32.AND P4, PT, R5.reuse, R55, PT ;  /* 0x000000370500720c */ /* 0x040fe20003f84070 */
[----:B------:R-:W-:Y:S02]  /*37b0*/  IMAD R56, R5, R3, R56 ;  /* 0x0000000305387224 */ /* 0x000fe400078e0238 */
[----:B------:R-:W-:Y:S02]  /*37c0*/  @!P6 IMAD.IADD R53, R53, 0x1, -R5 ;  /* 0x000000013535e824 */ /* 0x000fe400078e0a05 */
[----:B------:R-:W-:Y:S01]  /*37d0*/  IMAD.HI.U32 R3, R8, R57, RZ ;  /* 0x0000003908037227 */ /* 0x000fe200078e00ff */
[----:B------:R-:W-:-:S03]  /*37e0*/  ISETP.GT.U32.AND P6, PT, R5, R56, PT ;  /* 0x000000380500720c */ /* 0x000fc60003fc4070 */
[----:B------:R-:W-:Y:S02]  /*37f0*/  IMAD.MOV R6, RZ, RZ, -R3 ;  /* 0x000000ffff067224 */ /* 0x000fe400078e0a03 */
[----:B------:R-:W-:-:S04]  /*3800*/  IMAD.HI.U32 R3, R8, R58, RZ ;  /* 0x0000003a08037227 */ /* 0x000fc800078e00ff */
[--C-:B------:R-:W-:Y:S01]  /*3810*/  @!P4 IMAD.IADD R55, R55, 0x1, -R5.reuse ;  /* 0x000000013737c824 */ /* 0x100fe200078e0a05 */
[----:B------:R-:W-:Y:S01]  /*3820*/  ISETP.GE.AND P4, PT, R60, RZ, PT ;  /* 0x000000ff3c00720c */ /* 0x000fe20003f86270 */
[----:B------:R-:W-:Y:S01]  /*3830*/  @!P1 IMAD.MOV R50, RZ, RZ, -R50 ;  /* 0x000000ffff329224 */ /* 0x000fe200078e0a32 */
[C---:B------:R-:W-:Y:S01]  /*3840*/  ISETP.GT.U32.AND P1, PT, R5.reuse, R54, PT ;  /* 0x000000360500720c */ /* 0x040fe20003f24070 */
[----:B------:R-:W-:Y:S01]  /*3850*/  @!P6 IMAD.IADD R56, R56, 0x1, -R5 ;  /* 0x000000013838e824 */ /* 0x000fe200078e0a05 */
[C---:B------:R-:W-:Y:S01]  /*3860*/  ISETP.GT.U32.AND P6, PT, R5.reuse, R55, PT ;  /* 0x000000370500720c */ /* 0x040fe20003fc4070 */
[----:B------:R-:W-:Y:S02]  /*3870*/  IMAD R57, R5, R6, R57 ;  /* 0x0000000605397224 */ /* 0x000fe400078e0239 */
[----:B------:R-:W-:Y:S02]  /*3880*/  IMAD.MOV R6, RZ, RZ, -R3 ;  /* 0x000000ffff067224 */ /* 0x000fe400078e0a03 */
[----:B------:R-:W-:-:S02]  /*3890*/  VIADD R63, R0, 0x3d ;  /* 0x0000003d003f7836 */ /* 0x000fc40000000000 */
[----:B------:R-:W-:Y:S01]  /*38a0*/  @!P2 IMAD.MOV R51, RZ, RZ, -R51 ;  /* 0x000000ffff33a224 */ /* 0x000fe200078e0a33 */
[C---:B------:R-:W-:Y:S01]  /*38b0*/  ISETP.GT.U32.AND P2, PT, R5.reuse, R57, PT ;  /* 0x000000390500720c */ /* 0x040fe20003f44070 */
[C---:B------:R-:W-:Y:S01]  /*38c0*/  IMAD R58, R5.reuse, R6, R58 ;  /* 0x00000006053a7224 */ /* 0x040fe200078e023a */
[----:B------:R-:W-:Y:S01]  /*38d0*/  IABS R59, R63 ;  /* 0x0000003f003b7213 */ /* 0x000fe20000000000 */
[----:B------:R-:W-:Y:S01]  /*38e0*/  @!P0 IMAD.MOV R52, RZ, RZ, -R52 ;  /* 0x000000ffff348224 */ /* 0x000fe200078e0a34 */
[----:B------:R-:W-:Y:S01]  /*38f0*/  ISETP.GT.U32.AND P0, PT, R5, R56, PT ;  /* 0x000000380500720c */ /* 0x000fe20003f04070 */
[--C-:B------:R-:W-:Y:S01]  /*3900*/  @!P6 IMAD.IADD R55, R55, 0x1, -R5.reuse ;  /* 0x000000013737e824 */ /* 0x100fe200078e0a05 */
[----:B------:R-:W-:Y:S01]  /*3910*/  ISETP.GT.U32.AND P6, PT, R5, R58, PT ;  /* 0x0000003a0500720c */ /* 0x000fe20003fc4070 */
[----:B------:R-:W-:Y:S01]  /*3920*/  @!P1 IMAD.IADD R54, R54, 0x1, -R5 ;  /* 0x0000000136369824 */ /* 0x000fe200078e0a05 */
[----:B------:R-:W-:Y:S01]  /*3930*/  ISETP.GE.AND P1, PT, R9, RZ, PT ;  /* 0x000000ff0900720c */ /* 0x000fe20003f26270 */
[----:B------:R-:W-:-:S04]  /*3940*/  IMAD.HI.U32 R3, R8, R59, RZ ;  /* 0x0000003b08037227 */ /* 0x000fc800078e00ff */
[----:B------:R-:W-:Y:S02]  /*3950*/  VIADD R9, R0, 0x3e ;  /* 0x0000003e00097836 */ /* 0x000fe40000000000 */
[----:B------:R-:W-:Y:S02]  /*3960*/  IMAD.MOV R6, RZ, RZ, -R3 ;  /* 0x000000ffff067224 */ /* 0x000fe400078e0a03 */
[--C-:B------:R-:W-:Y:S01]  /*3970*/  @!P2 IMAD.IADD R57, R57, 0x1, -R5.reuse ;  /* 0x000000013939a824 */ /* 0x100fe200078e0a05 */
[----:B------:R-:W-:Y:S01]  /*3980*/  IABS R60, R9 ;  /* 0x00000009003c7213 */ /* 0x000fe20000000000 */
[----:B------:R-:W-:Y:S01]  /*3990*/  @!P0 IMAD.IADD R56, R56, 0x1, -R5 ;  /* 0x0000000138388824 */ /* 0x000fe200078e0a05 */
[----:B------:R-:W-:Y:S01]  /*39a0*/  ISETP.GE.AND P2, PT, R9, RZ, PT ;  /* 0x000000ff0900720c */ /* 0x000fe20003f46270 */
[----:B------:R-:W-:Y:S01]  /*39b0*/  IMAD R59, R5, R6, R59 ;  /* 0x00000006053b7224 */ /* 0x000fe200078e023b */
[----:B------:R-:W-:Y:S01]  /*39c0*/  ISETP.GE.AND P0, PT, R63, RZ, PT ;  /* 0x000000ff3f00720c */ /* 0x000fe20003f06270 */
[----:B------:R-:W-:Y:S01]  /*39d0*/  @!P6 IMAD.IADD R58, R58, 0x1, -R5 ;  /* 0x000000013a3ae824 */ /* 0x000fe200078e0a05 */
[----:B------:R-:W-:Y:S01]  /*39e0*/  ISETP.GT.U32.AND P6, PT, R5, R57, PT ;  /* 0x000000390500720c */ /* 0x000fe20003fc4070 */
[----:B------:R-:W-:-:S04]  /*39f0*/  IMAD.HI.U32 R3, R8, R60, RZ ;  /* 0x0000003c08037227 */ /* 0x000fc800078e00ff */
[----:B------:R-:W-:Y:S01]  /*3a00*/  @!P4 IMAD.MOV R56, RZ, RZ, -R56 ;  /* 0x000000ffff38c224 */ /* 0x000fe200078e0a38 */
[----:B------:R-:W-:Y:S01]  /*3a10*/  ISETP.GT.U32.AND P4, PT, R5, R59, PT ;  /* 0x0000003b0500720c */ /* 0x000fe20003f84070 */
[----:B------:R-:W-:Y:S02]  /*3a20*/  IMAD.MOV R3, RZ, RZ, -R3 ;  /* 0x000000ffff037224 */ /* 0x000fe400078e0a03 */
[----:B------:R-:W-:Y:S01]  /*3a30*/  @!P5 IMAD.MOV R53, RZ, RZ, -R53 ;  /* 0x000000ffff35d224 */ /* 0x000fe200078e0a35 */
[----:B------:R-:W-:Y:S01]  /*3a40*/  ISETP.GE.AND P5, PT, R61, RZ, PT ;  /* 0x000000ff3d00720c */ /* 0x000fe20003fa6270 */
[----:B------:R-:W-:Y:S01]  /*3a50*/  @!P3 IMAD.MOV R54, RZ, RZ, -R54 ;  /* 0x000000ffff36b224 */ /* 0x000fe200078e0a36 */
[----:B------:R-:W-:Y:S01]  /*3a60*/  ISETP.GE.AND P3, PT, R62, RZ, PT ;  /* 0x000000ff3e00720c */ /* 0x000fe20003f66270 */
[----:B------:R-:W-:Y:S01]  /*3a70*/  @!P1 IMAD.MOV R55, RZ, RZ, -R55 ;  /* 0x000000ffff379224 */ /* 0x000fe200078e0a37 */
[----:B------:R-:W-:Y:S01]  /*3a80*/  ISETP.GT.U32.AND P1, PT, R5, R58, PT ;  /* 0x0000003a0500720c */ /* 0x000fe20003f24070 */
[----:B------:R-:W-:-:S02]  /*3a90*/  VIADD R62, R0, 0x3f ;  /* 0x0000003f003e7836 */ /* 0x000fc40000000000 */
[----:B------:R-:W-:Y:S02]  /*3aa0*/  IMAD R60, R5, R3, R60 ;  /* 0x00000003053c7224 */ /* 0x000fe400078e023c */
[----:B------:R-:W-:Y:S01]  /*3ab0*/  VIADD R64, R0, 0x40 ;  /* 0x0000004000407836 */ /* 0x000fe20000000000 */
[----:B------:R-:W-:Y:S01]  /*3ac0*/  IABS R61, R62 ;  /* 0x0000003e003d7213 */ /* 0x000fe20000000000 */
[--C-:B------:R-:W-:Y:S01]  /*3ad0*/  @!P6 IMAD.IADD R57, R57, 0x1, -R5.reuse ;  /* 0x000000013939e824 */ /* 0x100fe200078e0a05 */
[----:B------:R-:W-:Y:S01]  /*3ae0*/  ISETP.GT.U32.AND P6, PT, R5, R60, PT ;  /* 0x0000003c0500720c */ /* 0x000fe20003fc4070 */
[----:B------:R-:W-:Y:S01]  /*3af0*/  @!P4 IMAD.IADD R59, R59, 0x1, -R5 ;  /* 0x000000013b3bc824 */ /* 0x000fe200078e0a05 */
[----:B------:R-:W-:Y:S01]  /*3b00*/  IABS R9, R64 ;  /* 0x0000004000097213 */ /* 0x000fe20000000000 */
[----:B------:R-:W-:Y:S01]  /*3b10*/  IMAD.HI.U32 R3, R8, R61, RZ ;  /* 0x0000003d08037227 */ /* 0x000fe200078e00ff */
[----:B------:R-:W-:-:S03]  /*3b20*/  ISETP.GE.AND P4, PT, R64, RZ, PT ;  /* 0x000000ff4000720c */ /* 0x000fc60003f86270 */
[----:B------:R-:W-:Y:S01]  /*3b30*/  @!P1 IMAD.IADD R58, R58, 0x1, -R5 ;  /* 0x000000013a3a9824 */ /* 0x000fe200078e0a05 */
[----:B------:R-:W-:Y:S01]  /*3b40*/  ISETP.GE.AND P1, PT, R62, RZ, PT ;  /* 0x000000ff3e00720c */ /* 0x000fe20003f26270 */
[----:B------:R-:W-:Y:S01]  /*3b50*/  @!P5 IMAD.MOV R57, RZ, RZ, -R57 ;  /* 0x000000ffff39d224 */ /* 0x000fe200078e0a39 */
[----:B------:R-:W-:Y:S01]  /*3b60*/  ISETP.GT.U32.AND P5, PT, R5, R59, PT ;  /* 0x0000003b0500720c */ /* 0x000fe20003fa4070 */
[----:B------:R-:W-:-:S04]  /*3b70*/  IMAD.HI.U32 R6, R8, R9, RZ ;  /* 0x0000000908067227 */ /* 0x000fc800078e00ff */
[----:B------:R-:W-:Y:S02]  /*3b80*/  IMAD.MOV R62, RZ, RZ, -R3 ;  /* 0x000000ffff3e7224 */ /* 0x000fe400078e0a03 */
[----:B------:R-:W-:Y:S02]  /*3b90*/  VIADD R68, R0, 0x41 ;  /* 0x0000004100447836 */ /* 0x000fe40000000000 */
[----:B------:R-:W-:Y:S02]  /*3ba0*/  IMAD.MOV R6, RZ, RZ, -R6 ;  /* 0x000000ffff067224 */ /* 0x000fe400078e0a06 */
[C---:B------:R-:W-:Y:S01]  /*3bb0*/  IMAD R61, R5.reuse, R62, R61 ;  /* 0x0000003e053d7224 */ /* 0x040fe200078e023d */
[----:B------:R-:W-:Y:S01]  /*3bc0*/  IABS R63, R68 ;  /* 0x00000044003f7213 */ /* 0x000fe20000000000 */
[----:B------:R-:W-:Y:S02]  /*3bd0*/  @!P6 IMAD.IADD R60, R60, 0x1, -R5 ;  /* 0x000000013c3ce824 */ /* 0x000fe400078e0a05 */
[----:B------:R-:W-:-:S02]  /*3be0*/  IMAD R62, R5, R6, R9 ;  /* 0x00000006053e7224 */ /* 0x000fc400078e0209 */
[----:B------:R-:W-:Y:S01]  /*3bf0*/  @!P3 IMAD.MOV R58, RZ, RZ, -R58 ;  /* 0x000000ffff3ab224 */ /* 0x000fe200078e0a3a */
[C---:B------:R-:W-:Y:S01]  /*3c00*/  ISETP.GT.U32.AND P3, PT, R5.reuse, R61, PT ;  /* 0x0000003d0500720c */ /* 0x040fe20003f64070 */
[----:B------:R-:W-:Y:S01]  /*3c10*/  IMAD.HI.U32 R3, R8, R63, RZ ;  /* 0x0000003f08037227 */ /* 0x000fe200078e00ff */
[----:B------:R-:W-:-:S03]  /*3c20*/  ISETP.GT.U32.AND P6, PT, R5, R60, PT ;  /* 0x0000003c0500720c */ /* 0x000fc60003fc4070 */
[----:B------:R-:W-:Y:S01]  /*3c30*/  @!P5 IMAD.IADD R59, R59, 0x1, -R5 ;  /* 0x000000013b3bd824 */ /* 0x000fe200078e0a05 */
[C---:B------:R-:W-:Y:S01]  /*3c40*/  ISETP.GT.U32.AND P5, PT, R5.reuse, R62, PT ;  /* 0x0000003e0500720c */ /* 0x040fe20003fa4070 */
[----:B------:R-:W-:Y:S02]  /*3c50*/  IMAD.MOV R64, RZ, RZ, -R3 ;  /* 0x000000ffff407224 */ /* 0x000fe400078e0a03 */
[----:B------:R-:W-:Y:S02]  /*3c60*/  VIADD R9, R0, 0x42 ;  /* 0x0000004200097836 */ /* 0x000fe40000000000 */
[----:B------:R-:W-:Y:S02]  /*3c70*/  IMAD R63, R5, R64, R63 ;  /* 0x00000040053f7224 */ /* 0x000fe400078e023f */
[--C-:B------:R-:W-:Y:S01]  /*3c80*/  @!P3 IMAD.IADD R61, R61, 0x1, -R5.reuse ;  /* 0x000000013d3db824 */ /* 0x100fe200078e0a05 */
[----:B------:R-:W-:Y:S01]  /*3c90*/  IABS R64, R9 ;  /* 0x0000000900407213 */ /* 0x000fe20000000000 */
[--C-:B------:R-:W-:Y:S01]  /*3ca0*/  @!P6 IMAD.IADD R60, R60, 0x1, -R5.reuse ;  /* 0x000000013c3ce824 */ /* 0x100fe200078e0a05 */
[C---:B------:R-:W-:Y:S01]  /*3cb0*/  ISETP.GT.U32.AND P6, PT, R5.reuse, R63, PT ;  /* 0x0000003f0500720c */ /* 0x040fe20003fc4070 */
[----:B------:R-:W-:Y:S01]  /*3cc0*/  VIADD R69, R0, 0x43 ;  /* 0x0000004300457836 */ /* 0x000fe20000000000 */
[----:B------:R-:W-:Y:S01]  /*3cd0*/  ISETP.GE.AND P3, PT, R68, RZ, PT ;  /* 0x000000ff4400720c */ /* 0x000fe20003f66270 */
[----:B------:R-:W-:Y:S01]  /*3ce0*/  @!P5 IMAD.IADD R62, R62, 0x1, -R5 ;  /* 0x000000013e3ed824 */ /* 0x000fe200078e0a05 */
[----:B------:R-:W-:Y:S01]  /*3cf0*/  ISETP.GT.U32.AND P5, PT, R5, R61, PT ;  /* 0x0000003d0500720c */ /* 0x000fe20003fa4070 */
[----:B------:R-:W-:Y:S01]  /*3d00*/  IMAD.HI.U32 R3, R8, R64, RZ ;  /* 0x0000004008037227 */ /* 0x000fe200078e00ff */
[----:B------:R-:W-:-:S03]  /*3d10*/  IABS R65, R69 ;  /* 0x0000004500417213 */ /* 0x000fc60000000000 */
[----:B------:R-:W-:Y:S02]  /*3d20*/  IMAD.MOV R3, RZ, RZ, -R3 ;  /* 0x000000ffff037224 */ /* 0x000fe400078e0a03 */
[----:B------:R-:W-:Y:S02]  /*3d30*/  VIADD R71, R0, 0x45 ;  /* 0x0000004500477836 */ /* 0x000fe40000000000 */
[----:B------:R-:W-:Y:S02]  /*3d40*/  IMAD R64, R5, R3, R64 ;  /* 0x0000000305407224 */ /* 0x000fe400078e0240 */
[----:B------:R-:W-:Y:S01]  /*3d50*/  IMAD.HI.U32 R6, R8, R65, RZ ;  /* 0x0000004108067227 */ /* 0x000fe200078e00ff */
[----:B------:R-:W-:-:S03]  /*3d60*/  IABS R67, R71 ;  /* 0x0000004700437213 */ /* 0x000fc60000000000 */
[--C-:B------:R-:W-:Y:S01]  /*3d70*/  @!P6 IMAD.IADD R63, R63, 0x1, -R5.reuse ;  /* 0x000000013f3fe824 */ /* 0x100fe200078e0a05 */
[----:B------:R-:W-:Y:S01]  /*3d80*/  ISETP.GT.U32.AND P6, PT, R5, R62, PT ;  /* 0x0000003e0500720c */ /* 0x000fe20003fc4070 */
[----:B------:R-:W-:Y:S01]  /*3d90*/  @!P5 IMAD.IADD R61, R61, 0x1, -R5 ;  /* 0x000000013d3dd824 */ /* 0x000fe200078e0a05 */
[C---:B------:R-:W-:Y:S01]  /*3da0*/  ISETP.GT.U32.AND P5, PT, R5.reuse, R64, PT ;  /* 0x000000400500720c */ /* 0x040fe20003fa4070 */
[----:B------:R-:W-:Y:S02]  /*3db0*/  IMAD.MOV R6, RZ, RZ, -R6 ;  /* 0x000000ffff067224 */ /* 0x000fe400078e0a06 */
[----:B------:R-:W-:Y:S02]  /*3dc0*/  VIADD R70, R0, 0x44 ;  /* 0x0000004400467836 */ /* 0x000fe40000000000 */
[----:B------:R-:W-:Y:S02]  /*3dd0*/  IMAD R65, R5, R6, R65 ;  /* 0x0000000605417224 */ /* 0x000fe400078e0241 */
[----:B------:R-:W-:Y:S01]  /*3de0*/  IMAD.HI.U32 R6, R8, R67, RZ ;  /* 0x0000004308067227 */ /* 0x000fe200078e00ff */
[----:B------:R-:W-:-:S03]  /*3df0*/  IABS R66, R70 ;  /* 0x0000004600427213 */ /* 0x000fc60000000000 */
[----:B------:R-:W-:Y:S02]  /*3e00*/  IMAD.MOV R6, RZ, RZ, -R6 ;  /* 0x000000ffff067224 */ /* 0x000fe400078e0a06 */
[----:B------:R-:W-:Y:S01]  /*3e10*/  @!P6 IMAD.IADD R62, R62, 0x1, -R5 ;  /* 0x000000013e3ee824 */ /* 0x000fe200078e0a05 */
[C---:B------:R-:W-:Y:S01]  /*3e20*/  ISETP.GT.U32.AND P6, PT, R5.reuse, R65, PT ;  /* 0x000000410500720c */ /* 0x040fe20003fc4070 */
[C---:B------:R-:W-:Y:S02]  /*3e30*/  IMAD R67, R5.reuse, R6, R67 ;  /* 0x0000000605437224 */ /* 0x040fe400078e0243 */
[----:B------:R-:W-:Y:S02]  /*3e40*/  @!P5 IMAD.IADD R64, R64, 0x1, -R5 ;  /* 0x000000014040d824 */ /* 0x000fe400078e0a05 */
[----:B------:R-:W-:Y:S01]  /*3e50*/  @!P0 IMAD.MOV R59, RZ, RZ, -R59 ;  /* 0x000000ffff3b8224 */ /* 0x000fe200078e0a3b */
[----:B------:R-:W-:Y:S01]  /*3e60*/  ISETP.GT.U32.AND P0, PT, R5, R63, PT ;  /* 0x0000003f0500720c */ /* 0x000fe20003f04070 */
[----:B------:R-:W-:Y:S01]  /*3e70*/  @!P2 IMAD.MOV R60, RZ, RZ, -R60 ;  /* 0x000000ffff3ca224 */ /* 0x000fe200078e0a3c */
[----:B------:R-:W-:Y:S01]  /*3e80*/  ISETP.GE.AND P2, PT, R9, RZ, PT ;  /* 0x000000ff0900720c */ /* 0x000fe20003f46270 */
[----:B------:R-:W-:Y:S01]  /*3e90*/  @!P1 IMAD.MOV R61, RZ, RZ, -R61 ;  /* 0x000000ffff3d9224 */ /* 0x000fe200078e0a3d */
[C---:B------:R-:W-:Y:S01]  /*3ea0*/  ISETP.GT.U32.AND P1, PT, R5.reuse, R64, PT ;  /* 0x000000400500720c */ /* 0x040fe20003f24070 */
[----:B------:R-:W-:Y:S01]  /*3eb0*/  @!P4 IMAD.MOV R62, RZ, RZ, -R62 ;  /* 0x000000ffff3ec224 */ /* 0x000fe200078e0a3e */
[----:B------:R-:W-:Y:S01]  /*3ec0*/  ISETP.GT.U32.AND P4, PT, R5, R67, PT ;  /* 0x000000430500720c */ /* 0x000fe20003f84070 */
[----:B------:R-:W-:-:S02]  /*3ed0*/  VIADD R9, R0, 0x46 ;  /* 0x0000004600097836 */ /* 0x000fc40000000000 */
[----:B------:R-:W-:-:S03]  /*3ee0*/  IMAD.HI.U32 R3, R8, R66, RZ ;  /* 0x0000004208037227 */ /* 0x000fc600078e00ff */
[----:B------:R-:W-:Y:S01]  /*3ef0*/  IABS R68, R9 ;  /* 0x0000000900447213 */ /* 0x000fe20000000000 */
[----:B------:R-:W-:Y:S02]  /*3f00*/  IMAD.MOV R3, RZ, RZ, -R3 ;  /* 0x000000ffff037224 */ /* 0x000fe400078e0a03 */
[----:B------:R-:W-:Y:S02]  /*3f10*/  @!P6 IMAD.IADD R65, R65, 0x1, -R5 ;  /* 0x000000014141e824 */ /* 0x000fe400078e0a05 */
[C---:B------:R-:W-:Y:S02]  /*3f20*/  IMAD R66, R5.reuse, R3, R66 ;  /* 0x0000000305427224 */ /* 0x040fe400078e0242 */
[----:B------:R-:W-:Y:S01]  /*3f30*/  VIADD R72, R0, 0x47 ;  /* 0x0000004700487836 */ /* 0x000fe20000000000 */
[C---:B------:R-:W-:Y:S01]  /*3f40*/  ISETP.GT.U32.AND P6, PT, R5.reuse, R65, PT ;  /* 0x000000410500720c */ /* 0x040fe20003fc4070 */
[----:B------:R-:W-:Y:S01]  /*3f50*/  IMAD.HI.U32 R3, R8, R68, RZ ;  /* 0x0000004408037227 */ /* 0x000fe200078e00ff */
[----:B------:R-:W-:-:S03]  /*3f60*/  ISETP.GT.U32.AND P5, PT, R5, R66, PT ;  /* 0x000000420500720c */ /* 0x000fc60003fa4070 */
[--C-:B------:R-:W-:Y:S01]  /*3f70*/  @!P0 IMAD.IADD R63, R63, 0x1, -R5.reuse ;  /* 0x000000013f3f8824 */ /* 0x100fe200078e0a05 */
[----:B------:R-:W-:Y:S01]  /*3f80*/  ISETP.GE.AND P0, PT, R69, RZ, PT ;  /* 0x000000ff4500720c */ /* 0x000fe20003f06270 */
[--C-:B------:R-:W-:Y:S01]  /*3f90*/  @!P1 IMAD.IADD R64, R64, 0x1, -R5.reuse ;  /* 0x0000000140409824 */ /* 0x100fe200078e0a05 */
[----:B------:R-:W-:Y:S01]  /*3fa0*/  IABS R69, R72 ;  /* 0x0000004800457213 */ /* 0x000fe20000000000 */
[----:B------:R-:W-:Y:S01]  /*3fb0*/  @!P4 IMAD.IADD R67, R67, 0x1, -R5 ;  /* 0x000000014343c824 */ /* 0x000fe200078e0a05 */
[----:B------:R-:W-:Y:S01]  /*3fc0*/  ISETP.GE.AND P1, PT, R71, RZ, PT ;  /* 0x000000ff4700720c */ /* 0x000fe20003f26270 */
[----:B------:R-:W-:Y:S01]  /*3fd0*/  IMAD.MOV R3, RZ, RZ, -R3 ;  /* 0x000000ffff037224 */ /* 0x000fe200078e0a03 */
[----:B------:R-:W-:Y:S01]  /*3fe0*/  ISETP.GE.AND P4, PT, R9, RZ, PT ;  /* 0x000000ff0900720c */ /* 0x000fe20003f86270 */
[----:B------:R-:W-:Y:S01]  /*3ff0*/  @!P2 IMAD.MOV R64, RZ, RZ, -R64 ;  /* 0x000000ffff40a224 */ /* 0x000fe200078e0a40 */
[C---:B------:R-:W-:Y:S01]  /*4000*/  ISETP.GT.U32.AND P2, PT, R5.reuse, R67, PT ;  /* 0x000000430500720c */ /* 0x040fe20003f44070 */
[----:B------:R-:W-:-:S02]  /*4010*/  IMAD R68, R5, R3, R68 ;  /* 0x0000000305447224 */ /* 0x000fc400078e0244 */
[----:B------:R-:W-:-:S04]  /*4020*/  IMAD.HI.U32 R3, R8, R69, RZ ;  /* 0x0000004508037227 */ /* 0x000fc800078e00ff */
[----:B------:R-:W-:Y:S02]  /*4030*/  IMAD.MOV R6, RZ, RZ, -R3 ;  /* 0x000000ffff067224 */ /* 0x000fe400078e0a03 */
[----:B------:R-:W-:Y:S01]  /*4040*/  @!P6 IMAD.IADD R65, R65, 0x1, -R5 ;  /* 0x000000014141e824 */ /* 0x000fe200078e0a05 */
[C---:B------:R-:W-:Y:S01]  /*4050*/  ISETP.GT.U32.AND P6, PT, R5.reuse, R68, PT ;  /* 0x000000440500720c */ /* 0x040fe20003fc4070 */
[----:B------:R-:W-:Y:S02]  /*4060*/  IMAD R69, R5, R6, R69 ;  /* 0x0000000605457224 */ /* 0x000fe400078e0245 */
[--C-:B------:R-:W-:Y:S02]  /*4070*/  @!P5 IMAD.IADD R66, R66, 0x1, -R5.reuse ;  /* 0x000000014242d824 */ /* 0x100fe400078e0a05 */
[----:B------:R-:W-:Y:S01]  /*4080*/  @!P2 IMAD.IADD R67, R67, 0x1, -R5 ;  /* 0x000000014343a824 */ /* 0x000fe200078e0a05 */
[C---:B------:R-:W-:Y:S01]  /*4090*/  ISETP.GT.U32.AND P2, PT, R5.reuse, R69, PT ;  /* 0x000000450500720c */ /* 0x040fe20003f44070 */
[----:B------:R-:W-:Y:S01]  /*40a0*/  @!P3 IMAD.MOV R63, RZ, RZ, -R63 ;  /* 0x000000ffff3fb224 */ /* 0x000fe200078e0a3f */
[----:B------:R-:W-:Y:S01]  /*40b0*/  ISETP.GT.U32.AND P5, PT, R5, R66, PT ;  /* 0x000000420500720c */ /* 0x000fe20003fa4070 */
[----:B------:R-:W-:Y:S01]  /*40c0*/  VIADD R3, R0, 0x48 ;  /* 0x0000004800037836 */ /* 0x000fe20000000000 */
[----:B------:R-:W-:Y:S01]  /*40d0*/  ISETP.GE.AND P3, PT, R70, RZ, PT ;  /* 0x000000ff4600720c */ /* 0x000fe20003f66270 */
[----:B------:R-:W-:-:S02]  /*40e0*/  VIADD R6, R0, 0x49 ;  /* 0x0000004900067836 */ /* 0x000fc40000000000 */
[----:B------:R-:W-:Y:S01]  /*40f0*/  @!P6 IMAD.IADD R68, R68, 0x1, -R5 ;  /* 0x000000014444e824 */ /* 0x000fe200078e0a05 */
[----:B------:R-:W-:Y:S01]  /*4100*/  IABS R70, R3 ;  /* 0x0000000300467213 */ /* 0x000fe20000000000 */
[----:B------:R-:W-:Y:S01]  /*4110*/  VIADD R9, R0, 0x4a ;  /* 0x0000004a00097836 */ /* 0x000fe20000000000 */
[----:B------:R-:W-:Y:S01]  /*4120*/  IABS R71, R6 ;  /* 0x0000000600477213 */ /* 0x000fe20000000000 */
[----:B------:R-:W-:Y:S01]  /*4130*/  @!P0 IMAD.MOV R65, RZ, RZ, -R65 ;  /* 0x000000ffff418224 */ /* 0x000fe200078e0a41 */
[----:B------:R-:W-:Y:S01]  /*4140*/  ISETP.GT.U32.AND P6, PT, R5, R68, PT ;  /* 0x000000440500720c */ /* 0x000fe20003fc4070 */
[--C-:B------:R-:W-:Y:S01]  /*4150*/  @!P2 IMAD.IADD R69, R69, 0x1, -R5.reuse ;  /* 0x000000014545a824 */ /* 0x100fe200078e0a05 */
[----:B------:R-:W-:Y:S01]  /*4160*/  ISETP.GE.AND P0, PT, R3, RZ, PT ;  /* 0x000000ff0300720c */ /* 0x000fe20003f06270 */
[----:B------:R-:W-:Y:S01]  /*4170*/  @!P5 IMAD.IADD R66, R66, 0x1, -R5 ;  /* 0x000000014242d824 */ /* 0x000fe200078e0a05 */
[----:B------:R-:W-:Y:S01]  /*4180*/  IABS R73, R9 ;  /* 0x0000000900497213 */ /* 0x000fe20000000000 */
[----:B------:R-:W-:Y:S01]  /*4190*/  IMAD.HI.U32 R3, R8, R70, RZ ;  /* 0x0000004608037227 */ /* 0x000fe200078e00ff */
[----:B------:R-:W-:-:S02]  /*41a0*/  ISETP.GT.U32.AND P2, PT, R5, R69, PT ;  /* 0x000000450500720c */ /* 0x000fc40003f44070 */
[----:B------:R-:W-:Y:S01]  /*41b0*/  ISETP.GE.AND P5, PT, R72, RZ, PT ;  /* 0x000000ff4800720c */ /* 0x000fe20003fa6270 */
[----:B------:R-:W-:Y:S01]  /*41c0*/  @!P1 IMAD.MOV R67, RZ, RZ, -R67 ;  /* 0x000000ffff439224 */ /* 0x000fe200078e0a43 */
[----:B------:R-:W-:Y:S01]  /*41d0*/  ISETP.GE.AND P1, PT, R9, RZ, PT ;  /* 0x000000ff0900720c */ /* 0x000fe20003f26270 */
[----:B------:R-:W-:Y:S02]  /*41e0*/  VIADD R72, R0, 0x4b ;  /* 0x0000004b00487836 */ /* 0x000fe40000000000 */
[----:B------:R-:W-:Y:S01]  /*41f0*/  @!P3 IMAD.MOV R66, RZ, RZ, -R66 ;  /* 0x000000ffff42b224 */ /* 0x000fe200078e0a42 */
[----:B------:R-:W-:Y:S01]  /*4200*/  ISETP.GE.AND P3, PT, R6, RZ, PT ;  /* 0x000000ff0600720c */ /* 0x000fe20003f66270 */
[----:B------:R-:W-:Y:S01]  /*4210*/  IMAD.MOV R9, RZ, RZ, -R3 ;  /* 0x000000ffff097224 */ /* 0x000fe200078e0a03 */
[----:B------:R-:W-:Y:S01]  /*4220*/  IABS R74, R72 ;  /* 0x00000048004a7213 */ /* 0x000fe20000000000 */
[----:B------:R-:W-:-:S04]  /*4230*/  IMAD.HI.U32 R3, R8, R71, RZ ;  /* 0x0000004708037227 */ /* 0x000fc800078e00ff */
[----:B------:R-:W-:-:S04]  /*4240*/  IMAD.HI.U32 R6, R8, R73, RZ ;  /* 0x0000004908067227 */ /* 0x000fc800078e00ff */
[----:B------:R-:W-:Y:S01]  /*4250*/  @!P6 IMAD.IADD R68, R68, 0x1, -R5 ;  /* 0x000000014444e824 */ /* 0x000fe200078e0a05 */
[----:B------:R-:W-:Y:S01]  /*4260*/  ISETP.GE.AND P6, PT, R72, RZ, PT ;  /* 0x000000ff4800720c */ /* 0x000fe20003fc6270 */
[----:B------:R-:W-:Y:S02]  /*4270*/  IMAD.MOV R72, RZ, RZ, -R3 ;  /* 0x000000ffff487224 */ /* 0x000fe400078e0a03 */
[C---:B------:R-:W-:Y:S02]  /*4280*/  IMAD R70, R5.reuse, R9, R70 ;  /* 0x0000000905467224 */ /* 0x040fe400078e0246 */
[----:B------:R-:W-:Y:S02]  /*4290*/  IMAD.MOV R6, RZ, RZ, -R6 ;  /* 0x000000ffff067224 */ /* 0x000fe400078e0a06 */
[C---:B------:R-:W-:Y:S02]  /*42a0*/  IMAD R71, R5.reuse, R72, R71 ;  /* 0x0000004805477224 */ /* 0x040fe400078e0247 */
[----:B------:R-:W-:Y:S01]  /*42b0*/  @!P4 IMAD.MOV R68, RZ, RZ, -R68 ;  /* 0x000000ffff44c224 */ /* 0x000fe200078e0a44 */
[----:B------:R-:W-:Y:S01]  /*42c0*/  ISETP.GT.U32.AND P4, PT, R5, R70, PT ;  /* 0x000000460500720c */ /* 0x000fe20003f84070 */
[----:B------:R-:W-:Y:S01]  /*42d0*/  @!P2 IMAD.IADD R69, R69, 0x1, -R5 ;  /* 0x000000014545a824 */ /* 0x000fe200078e0a05 */
[C---:B------:R-:W-:Y:S01]  /*42e0*/  ISETP.GT.U32.AND P2, PT, R5.reuse, R71, PT ;  /* 0x000000470500720c */ /* 0x040fe20003f44070 */
[----:B------:R-:W-:-:S02]  /*42f0*/  IMAD R72, R5, R6, R73 ;  /* 0x0000000605487224 */ /* 0x000fc400078e0249 */
[----:B------:R-:W-:Y:S02]  /*4300*/  @!P5 IMAD.MOV R69, RZ, RZ, -R69 ;  /* 0x000000ffff45d224 */ /* 0x000fe400078e0a45 */
[----:B------:R-:W-:Y:S01]  /*4310*/  VIADD R79, R0, 0x4d ;  /* 0x0000004d004f7836 */ /* 0x000fe20000000000 */
[----:B------:R-:W-:Y:S01]  /*4320*/  ISETP.GT.U32.AND P5, PT, R5, R72, PT ;  /* 0x000000480500720c */ /* 0x000fe20003fa4070 */
[----:B------:R-:W-:-:S03]  /*4330*/  IMAD.HI.U32 R3, R8, R74, RZ ;  /* 0x0000004a08037227 */ /* 0x000fc600078e00ff */
[----:B------:R-:W-:Y:S01]  /*4340*/  IABS R75, R79 ;  /* 0x0000004f004b7213 */ /* 0x000fe20000000000 */
[----:B------:R-:W-:Y:S02]  /*4350*/  @!P4 IMAD.IADD R70, R70, 0x1, -R5 ;  /* 0x000000014646c824 */ /* 0x000fe400078e0a05 */
[----:B------:R-:W-:Y:S02]  /*4360*/  IMAD.MOV R3, RZ, RZ, -R3 ;  /* 0x000000ffff037224 */ /* 0x000fe400078e0a03 */
[----:B------:R-:W-:Y:S01]  /*4370*/  IMAD.HI.U32 R6, R8, R75, RZ ;  /* 0x0000004b08067227 */ /* 0x000fe200078e00ff */
[----:B------:R-:W-:-:S03]  /*4380*/  ISETP.GT.U32.AND P4, PT, R5, R70, PT ;  /* 0x000000460500720c */ /* 0x000fc60003f84070 */
[--C-:B------:R-:W-:Y:S02]  /*4390*/  @!P5 IMAD.IADD R72, R72, 0x1, -R5.reuse ;  /* 0x000000014848d824 */ /* 0x100fe400078e0a05 */
[----:B------:R-:W-:Y:S02]  /*43a0*/  VIADD R9, R0, 0x4c ;  /* 0x0000004c00097836 */ /* 0x000fe40000000000 */
[C---:B------:R-:W-:Y:S01]  /*43b0*/  IMAD R73, R5.reuse, R3, R74 ;  /* 0x0000000305497224 */ /* 0x040fe200078e024a */
[----:B------:R-:W-:Y:S01]  /*43c0*/  ISETP.GT.U32.AND P5, PT, R5, R72, PT ;  /* 0x000000480500720c */ /* 0x000fe20003fa4070 */
[----:B------:R-:W-:Y:S01]  /*43d0*/  IMAD.MOV R6, RZ, RZ, -R6 ;  /* 0x000000ffff067224 */ /* 0x000fe200078e0a06 */
[----:B------:R-:W-:Y:S01]  /*43e0*/  IABS R74, R9 ;  /* 0x00000009004a7213 */ /* 0x000fe20000000000 */
[--C-:B------:R-:W-:Y:S02]  /*43f0*/  @!P2 IMAD.IADD R71, R71, 0x1, -R5.reuse ;  /* 0x000000014747a824 */ /* 0x100fe400078e0a05 */
[----:B------:R-:W-:Y:S01]  /*4400*/  @!P4 IMAD.IADD R70, R70, 0x1, -R5 ;  /* 0x000000014646c824 */ /* 0x000fe200078e0a05 */
[C---:B------:R-:W-:Y:S01]  /*4410*/  ISETP.GT.U32.AND P4, PT, R5.reuse, R73, PT ;  /* 0x000000490500720c */ /* 0x040fe20003f84070 */
[C---:B------:R-:W-:Y:S01]  /*4420*/  IMAD R75, R5.reuse, R6, R75 ;  /* 0x00000006054b7224 */ /* 0x040fe200078e024b */
[----:B------:R-:W-:Y:S01]  /*4430*/  ISETP.GT.U32.AND P2, PT, R5, R71, PT ;  /* 0x000000470500720c */ /* 0x000fe20003f44070 */
[----:B------:R-:W-:-:S02]  /*4440*/  VIADD R80, R0, 0x4e ;  /* 0x0000004e00507836 */ /* 0x000fc40000000000 */
[----:B------:R-:W-:-:S03]  /*4450*/  IMAD.HI.U32 R3, R8, R74, RZ ;  /* 0x0000004a08037227 */ /* 0x000fc600078e00ff */
[----:B------:R-:W-:Y:S01]  /*4460*/  IABS R76, R80 ;  /* 0x00000050004c7213 */ /* 0x000fe20000000000 */
[----:B------:R-:W-:Y:S01]  /*4470*/  @!P5 IMAD.IADD R72, R72, 0x1, -R5 ;  /* 0x000000014848d824 */ /* 0x000fe200078e0a05 */
[C---:B------:R-:W-:Y:S01]  /*4480*/  ISETP.GT.U32.AND P5, PT, R5.reuse, R75, PT ;  /* 0x0000004b0500720c */ /* 0x040fe20003fa4070 */
[----:B------:R-:W-:Y:S02]  /*4490*/  IMAD.MOV R3, RZ, RZ, -R3 ;  /* 0x000000ffff037224 */ /* 0x000fe400078e0a03 */
[C---:B------:R-:W-:Y:S02]  /*44a0*/  VIADD R81, R0.reuse, 0x4f ;  /* 0x0000004f00517836 */ /* 0x040fe40000000000 */
[----:B------:R-:W-:Y:S02]  /*44b0*/  IMAD R74, R5, R3, R74 ;  /* 0x00000003054a7224 */ /* 0x000fe400078e024a */
[----:B------:R-:W-:Y:S01]  /*44c0*/  VIADD R82, R0, 0x50 ;  /* 0x0000005000527836 */ /* 0x000fe20000000000 */
[----:B------:R-:W-:Y:S01]  /*44d0*/  IABS R77, R81 ;  /* 0x00000051004d7213 */ /* 0x000fe20000000000 */
[----:B------:R-:W-:Y:S01]  /*44e0*/  @!P4 IMAD.IADD R73, R73, 0x1, -R5 ;  /* 0x000000014949c824 */ /* 0x000fe200078e0a05 */
[----:B------:R-:W-:Y:S01]  /*44f0*/  ISETP.GE.AND P4, PT, R9, RZ, PT ;  /* 0x000000ff0900720c */ /* 0x000fe20003f86270 */
[----:B------:R-:W-:Y:S01]  /*4500*/  IMAD.HI.U32 R3, R8, R76, RZ ;  /* 0x0000004c08037227 */ /* 0x000fe200078e00ff */
[----:B------:R-:W-:-:S03]  /*4510*/  IABS R78, R82 ;  /* 0x00000052004e7213 */ /* 0x000fc60000000000 */
[--C-:B------:R-:W-:Y:S01]  /*4520*/  @!P2 IMAD.IADD R71, R71, 0x1, -R5.reuse ;  /* 0x000000014747a824 */ /* 0x100fe200078e0a05 */
[C---:B------:R-:W-:Y:S01]  /*4530*/  ISETP.GT.U32.AND P2, PT, R5.reuse, R74, PT ;  /* 0x0000004a0500720c */ /* 0x040fe20003f44070 */
[----:B------:R-:W-:Y:S01]  /*4540*/  @!P0 IMAD.MOV R70, RZ, RZ, -R70 ;  /* 0x000000ffff468224 */ /* 0x000fe200078e0a46 */
[----:B------:R-:W-:Y:S01]  /*4550*/  ISETP.GT.U32.AND P0, PT, R5, R73, PT ;  /* 0x000000490500720c */ /* 0x000fe20003f04070 */
[----:B------:R-:W-:Y:S02]  /*4560*/  @!P5 IMAD.IADD R75, R75, 0x1, -R5 ;  /* 0x000000014b4bd824 */ /* 0x000fe400078e0a05 */
[----:B------:R-:W-:Y:S02]  /*4570*/  IMAD.MOV R3, RZ, RZ, -R3 ;  /* 0x000000ffff037224 */ /* 0x000fe400078e0a03 */
[----:B------:R-:W-:Y:S01]  /*4580*/  IMAD.HI.U32 R6, R8, R77, RZ ;  /* 0x0000004d08067227 */ /* 0x000fe200078e00ff */
[----:B------:R-:W-:-:S03]  /*4590*/  ISETP.GT.U32.AND P5, PT, R5, R75, PT ;  /* 0x0000004b0500720c */ /* 0x000fc60003fa4070 */
[----:B------:R-:W-:Y:S02]  /*45a0*/  IMAD R76, R5, R3, R76 ;  /* 0x00000003054c7224 */ /* 0x000fe400078e024c */
[----:B------:R-:W-:-:S04]  /*45b0*/  IMAD.HI.U32 R3, R8, R78, RZ ;  /* 0x0000004e08037227 */ /* 0x000fc800078e00ff */
[----:B------:R-:W-:Y:S02]  /*45c0*/  IMAD.MOV R6, RZ, RZ, -R6 ;  /* 0x000000ffff067224 */ /* 0x000fe400078e0a06 */
[----:B------:R-:W-:Y:S02]  /*45d0*/  IMAD.MOV R3, RZ, RZ, -R3 ;  /* 0x000000ffff037224 */ /* 0x000fe400078e0a03 */
[----:B------:R-:W-:Y:S01]  /*45e0*/  @!P2 IMAD.IADD R74, R74, 0x1, -R5 ;  /* 0x000000014a4aa824 */ /* 0x000fe200078e0a05 */
[----:B------:R-:W-:Y:S01]  /*45f0*/  ISETP.GE.AND P2, PT, R79, RZ, PT ;  /* 0x000000ff4f00720c */ /* 0x000fe20003f46270 */
[----:B------:R-:W-:Y:S02]  /*4600*/  IMAD R77, R5, R6, R77 ;  /* 0x00000006054d7224 */ /* 0x000fe400078e024d */
[----:B------:R-:W-:Y:S01]  /*4610*/  @!P0 IMAD.IADD R73, R73, 0x1, -R5 ;  /* 0x0000000149498824 */ /* 0x000fe200078e0a05 */
[C---:B------:R-:W-:Y:S01]  /*4620*/  ISETP.GT.U32.AND P0, PT, R5.reuse, R76, PT ;  /* 0x0000004c0500720c */ /* 0x040fe20003f04070 */
[----:B------:R-:W-:-:S02]  /*4630*/  IMAD R78, R5, R3, R78 ;  /* 0x00000003054e7224 */ /* 0x000fc400078e024e */
[----:B------:R-:W-:Y:S01]  /*4640*/  @!P3 IMAD.MOV R71, RZ, RZ, -R71 ;  /* 0x000000ffff47b224 */ /* 0x000fe200078e0a47 */
[C---:B------:R-:W-:Y:S01]  /*4650*/  ISETP.GT.U32.AND P3, PT, R5.reuse, R74, PT ;  /* 0x0000004a0500720c */ /* 0x040fe20003f64070 */
        /* <DEDUP_REMOVED lines=8> */
[----:B------:R-:W-:Y:S01]  /*46e0*/  @!P1 IMAD.MOV R72, RZ, RZ, -R72 ;  /* 0x000000ffff489224 */ /* 0x000fe200078e0a48 */
[----:B------:R-:W-:Y:S01]  /*46f0*/  ISETP.GE.AND P1, PT, R80, RZ, PT ;  /* 0x000000ff5000720c */ /* 0x000fe20003f26270 */
[--C-:B------:R-:W-:Y:S01]  /*4700*/  @!P3 IMAD.IADD R74, R74, 0x1, -R5.reuse ;  /* 0x000000014a4ab824 */ /* 0x100fe200078e0a05 */
[----:B------:R-:W-:Y:S01]  /*4710*/  IABS R80, R84 ;  /* 0x0000005400507213 */ /* 0x000fe20000000000 */
[--C-:B------:R-:W-:Y:S01]  /*4720*/  @!P6 IMAD.IADD R77, R77, 0x1, -R5.reuse ;  /* 0x000000014d4de824 */ /* 0x100fe200078e0a05 */
[----:B------:R-:W-:Y:S01]  /*4730*/  ISETP.GT.U32.AND P6, PT, R5, R76, PT ;  /* 0x0000004c0500720c */ /* 0x000fe20003fc4070 */
[----:B------:R-:W-:Y:S01]  /*4740*/  @!P5 IMAD.IADD R78, R78, 0x1, -R5 ;  /* 0x000000014e4ed824 */ /* 0x000fe200078e0a05 */
[----:B------:R-:W-:Y:S01]  /*4750*/  ISETP.GE.AND P3, PT, R81, RZ, PT ;  /* 0x000000ff5100720c */ /* 0x000fe20003f66270 */
[----:B------:R-:W-:Y:S01]  /*4760*/  IMAD.HI.U32 R3, R8, R79, RZ ;  /* 0x0000004f08037227 */ /* 0x000fe200078e00ff */
[----:B------:R-:W-:-:S02]  /*4770*/  ISETP.GT.U32.AND P5, PT, R5, R77, PT ;  /* 0x0000004d0500720c */ /* 0x000fc40003fa4070 */
[----:B------:R-:W-:Y:S01]  /*4780*/  ISETP.GE.AND P0, PT, R82, RZ, PT ;  /* 0x000000ff5200720c */ /* 0x000fe20003f06270 */
[----:B------:R-:W-:Y:S01]  /*4790*/  @!P4 IMAD.MOV R74, RZ, RZ, -R74 ;  /* 0x000000ffff4ac224 */ /* 0x000fe200078e0a4a */
[----:B------:R-:W-:Y:S01]  /*47a0*/  ISETP.GT.U32.AND P4, PT, R5, R78, PT ;  /* 0x0000004e0500720c */ /* 0x000fe20003f84070 */
[----:B------:R-:W-:Y:S02]  /*47b0*/  IMAD.MOV R6, RZ, RZ, -R3 ;  /* 0x000000ffff067224 */ /* 0x000fe400078e0a03 */
[----:B------:R-:W-:-:S04]  /*47c0*/  IMAD.HI.U32 R3, R8, R80, RZ ;  /* 0x0000005008037227 */ /* 0x000fc800078e00ff */
[C---:B------:R-:W-:Y:S02]  /*47d0*/  IMAD R79, R5.reuse, R6, R79 ;  /* 0x00000006054f7224 */ /* 0x040fe400078e024f */
[----:B------:R-:W-:Y:S02]  /*47e0*/  IMAD.MOV R3, RZ, RZ, -R3 ;  /* 0x000000ffff037224 */ /* 0x000fe400078e0a03 */
[----:B------:R-:W-:Y:S01]  /*47f0*/  @!P6 IMAD.IADD R76, R76, 0x1, -R5 ;  /* 0x000000014c4ce824 */ /* 0x000fe200078e0a05 */
[C---:B------:R-:W-:Y:S01]  /*4800*/  ISETP.GT.U32.AND P6, PT, R5.reuse, R79, PT ;  /* 0x0000004f0500720c */ /* 0x040fe20003fc4070 */
[----:B------:R-:W-:Y:S02]  /*4810*/  IMAD R80, R5, R3, R80 ;  /* 0x0000000305507224 */ /* 0x000fe400078e0250 */
[C---:B------:R-:W-:Y:S02]  /*4820*/  VIADD R85, R0.reuse, 0x53 ;  /* 0x0000005300557836 */ /* 0x040fe40000000000 */
[----:B------:R-:W-:-:S02]  /*4830*/  VIADD R86, R0, 0x54 ;  /* 0x0000005400567836 */ /* 0x000fc40000000000 */
[--C-:B------:R-:W-:Y:S01]  /*4840*/  @!P4 IMAD.IADD R78, R78, 0x1, -R5.reuse ;  /* 0x000000014e4ec824 */ /* 0x100fe200078e0a05 */
[----:B------:R-:W-:Y:S01]  /*4850*/  ISETP.GT.U32.AND P4, PT, R5, R80, PT ;  /* 0x000000500500720c */ /* 0x000fe20003f84070 */
[----:B------:R-:W-:Y:S01]  /*4860*/  VIADD R87, R0, 0x55 ;  /* 0x0000005500577836 */ /* 0x000fe20000000000 */
[----:B------:R-:W-:Y:S01]  /*4870*/  IABS R81, R85 ;  /* 0x0000005500517213 */ /* 0x000fe20000000000 */
[--C-:B------:R-:W-:Y:S01]  /*4880*/  @!P5 IMAD.IADD R77, R77, 0x1, -R5.reuse ;  /* 0x000000014d4dd824 */ /* 0x100fe200078e0a05 */
[----:B------:R-:W-:Y:S01]  /*4890*/  IABS R9, R86 ;  /* 0x0000005600097213 */ /* 0x000fe20000000000 */
[----:B------:R-:W-:Y:S01]  /*48a0*/  @!P6 IMAD.IADD R79, R79, 0x1, -R5 ;  /* 0x000000014f4fe824 */ /* 0x000fe200078e0a05 */
[----:B------:R-:W-:Y:S01]  /*48b0*/  ISETP.GE.AND P5, PT, R83, RZ, PT ;  /* 0x000000ff5300720c */ /* 0x000fe20003fa6270 */
[----:B------:R-:W-:Y:S01]  /*48c0*/  IMAD.HI.U32 R3, R8, R81, RZ ;  /* 0x0000005108037227 */ /* 0x000fe200078e00ff */
[----:B------:R-:W-:Y:S02]  /*48d0*/  IABS R83, R87 ;  /* 0x0000005700537213 */ /* 0x000fe40000000000 */
[----:B------:R-:W-:Y:S01]  /*48e0*/  ISETP.GE.AND P6, PT, R84, RZ, PT ;  /* 0x000000ff5400720c */ /* 0x000fe20003fc6270 */
[----:B------:R-:W-:-:S04]  /*48f0*/  IMAD.HI.U32 R6, R8, R9, RZ ;  /* 0x0000000908067227 */ /* 0x000fc800078e00ff */
[----:B------:R-:W-:Y:S02]  /*4900*/  IMAD.MOV R82, RZ, RZ, -R3 ;  /* 0x000000ffff527224 */ /* 0x000fe400078e0a03 */
[----:B------:R-:W-:Y:S02]  /*4910*/  IMAD.MOV R6, RZ, RZ, -R6 ;  /* 0x000000ffff067224 */ /* 0x000fe400078e0a06 */
[----:B------:R-:W-:Y:S02]  /*4920*/  VIADD R88, R0, 0x56 ;  /* 0x0000005600587836 */ /* 0x000fe40000000000 */
[----:B------:R-:W-:Y:S01]  /*4930*/  @!P4 IMAD.IADD R80, R80, 0x1, -R5 ;  /* 0x000000015050c824 */ /* 0x000fe200078e0a05 */
[C---:B------:R-:W-:Y:S01]  /*4940*/  ISETP.GT.U32.AND P4, PT, R5.reuse, R79, PT ;  /* 0x0000004f0500720c */ /* 0x040fe20003f84070 */
[C---:B------:R-:W-:Y:S02]  /*4950*/  IMAD R81, R5.reuse, R82, R81 ;  /* 0x0000005205517224 */ /* 0x040fe400078e0251 */
[C---:B------:R-:W-:Y:S01]  /*4960*/  IMAD R82, R5.reuse, R6, R9 ;  /* 0x0000000605527224 */ /* 0x040fe200078e0209 */
[----:B------:R-:W-:Y:S01]  /*4970*/  IABS R9, R88 ;  /* 0x0000005800097213 */ /* 0x000fe20000000000 */
[----:B------:R-:W-:Y:S01]  /*4980*/  @!P2 IMAD.MOV R75, RZ, RZ, -R75 ;  /* 0x000000ffff4ba224 */ /* 0x000fe200078e0a4b */
[----:B------:R-:W-:Y:S01]  /*4990*/  ISETP.GT.U32.AND P2, PT, R5, R80, PT ;  /* 0x000000500500720c */ /* 0x000fe20003f44070 */
[----:B------:R-:W-:-:S04]  /*49a0*/  IMAD.HI.U32 R3, R8, R83, RZ ;  /* 0x0000005308037227 */ /* 0x000fc800078e00ff */
[----:B------:R-:W-:Y:S01]  /*49b0*/  @!P3 IMAD.MOV R77, RZ, RZ, -R77 ;  /* 0x000000ffff4db224 */ /* 0x000fe200078e0a4d */
[----:B------:R-:W-:Y:S01]  /*49c0*/  ISETP.GT.U32.AND P3, PT, R5, R82, PT ;  /* 0x000000520500720c */ /* 0x000fe20003f64070 */
[----:B------:R-:W-:-:S04]  /*49d0*/  IMAD.HI.U32 R6, R8, R9, RZ ;  /* 0x0000000908067227 */ /* 0x000fc800078e00ff */
[----:B------:R-:W-:Y:S02]  /*49e0*/  IMAD.MOV R84, RZ, RZ, -R3 ;  /* 0x000000ffff547224 */ /* 0x000fe400078e0a03 */
[----:B------:R-:W-:Y:S01]  /*49f0*/  @!P4 IMAD.IADD R79, R79, 0x1, -R5 ;  /* 0x000000014f4fc824 */ /* 0x000fe200078e0a05 */
[----:B------:R-:W-:Y:S01]  /*4a00*/  ISETP.GE.AND P4, PT, R86, RZ, PT ;  /* 0x000000ff5600720c */ /* 0x000fe20003f86270 */
[----:B------:R-:W-:Y:S02]  /*4a10*/  IMAD.MOV R6, RZ, RZ, -R6 ;  /* 0x000000ffff067224 */ /* 0x000fe400078e0a06 */
[----:B------:R-:W-:Y:S02]  /*4a20*/  IMAD R83, R5, R84, R83 ;  /* 0x0000005405537224 */ /* 0x000fe400078e0253 */
[----:B------:R-:W-:Y:S01]  /*4a30*/  @!P2 IMAD.IADD R80, R80, 0x1, -R5 ;  /* 0x000000015050a824 */ /* 0x000fe200078e0a05 */
[----:B------:R-:W-:Y:S01]  /*4a40*/  ISETP.GE.AND P2, PT, R87, RZ, PT ;  /* 0x000000ff5700720c */ /* 0x000fe20003f46270 */
[----:B------:R-:W-:-:S02]  /*4a50*/  IMAD R84, R5, R6, R9 ;  /* 0x0000000605547224 */ /* 0x000fc400078e0209 */
[----:B------:R-:W-:Y:S01]  /*4a60*/  @!P5 IMAD.MOV R79, RZ, RZ, -R79 ;  /* 0x000000ffff4fd224 */ /* 0x000fe200078e0a4f */
[C---:B------:R-:W-:Y:S01]  /*4a70*/  ISETP.GT.U32.AND P5, PT, R5.reuse, R83, PT ;  /* 0x000000530500720c */ /* 0x040fe20003fa4070 */
[--C-:B------:R-:W-:Y:S02]  /*4a80*/  @!P3 IMAD.IADD R82, R82, 0x1, -R5.reuse ;  /* 0x000000015252b824 */ /* 0x100fe400078e0a05 */
[----:B------:R-:W-:Y:S01]  /*4a90*/  @!P6 IMAD.MOV R80, RZ, RZ, -R80 ;  /* 0x000000ffff50e224 */ /* 0x000fe200078e0a50 */
[C---:B------:R-:W-:Y:S01]  /*4aa0*/  ISETP.GT.U32.AND P6, PT, R5.reuse, R84, PT ;  /* 0x000000540500720c */ /* 0x040fe20003fc4070 */
[C---:B------:R-:W-:Y:S01]  /*4ab0*/  VIADD R6, R0.reuse, 0x57 ;  /* 0x0000005700067836 */ /* 0x040fe20000000000 */
[C---:B------:R-:W-:Y:S01]  /*4ac0*/  ISETP.GT.U32.AND P3, PT, R5.reuse, R82, PT ;  /* 0x000000520500720c */ /* 0x040fe20003f64070 */
[----:B------:R-:W-:Y:S01]  /*4ad0*/  @!P1 IMAD.MOV R76, RZ, RZ, -R76 ;  /* 0x000000ffff4c9224 */ /* 0x000fe200078e0a4c */
[----:B------:R-:W-:Y:S01]  /*4ae0*/  ISETP.GT.U32.AND P1, PT, R5, R81, PT ;  /* 0x000000510500720c */ /* 0x000fe20003f24070 */
[----:B------:R-:W-:Y:S01]  /*4af0*/  @!P0 IMAD.MOV R78, RZ, RZ, -R78 ;  /* 0x000000ffff4e8224 */ /* 0x000fe200078e0a4e */
[----:B------:R-:W-:Y:S01]  /*4b00*/  ISETP.GE.AND P0, PT, R85, RZ, PT ;  /* 0x000000ff5500720c */ /* 0x000fe20003f06270 */
[----:B------:R-:W-:Y:S01]  /*4b10*/  VIADD R89, R0, 0x58 ;  /* 0x0000005800597836 */ /* 0x000fe20000000000 */
[----:B------:R-:W-:Y:S01]  /*4b20*/  IABS R85, R6 ;  /* 0x0000000600557213 */ /* 0x000fe20000000000 */
[----:B------:R-:W-:-:S02]  /*4b30*/  @!P5 IMAD.IADD R83, R83, 0x1, -R5 ;  /* 0x000000015353d824 */ /* 0x000fc400078e0a05 */
[----:B------:R-:W-:Y:S01]  /*4b40*/  VIADD R91, R0, 0x59 ;  /* 0x00000059005b7836 */ /* 0x000fe20000000000 */
[----:B------:R-:W-:Y:S01]  /*4b50*/  IABS R9, R89 ;  /* 0x0000005900097213 */ /* 0x000fe20000000000 */
[--C-:B------:R-:W-:Y:S01]  /*4b60*/  @!P6 IMAD.IADD R84, R84, 0x1, -R5.reuse ;  /* 0x000000015454e824 */ /* 0x100fe200078e0a05 */
[C---:B------:R-:W-:Y:S01]  /*4b70*/  ISETP.GT.U32.AND P5, PT, R5.reuse, R83, PT ;  /* 0x000000530500720c */ /* 0x040fe20003fa4070 */
[----:B------:R-:W-:Y:S01]  /*4b80*/  IMAD.HI.U32 R3, R8, R85, RZ ;  /* 0x0000005508037227 */ /* 0x000fe200078e00ff */
[----:B------:R-:W-:Y:S02]  /*4b90*/  IABS R87, R91 ;  /* 0x0000005b00577213 */ /* 0x000fe40000000000 */
[----:B------:R-:W-:Y:S01]  /*4ba0*/  ISETP.GT.U32.AND P6, PT, R5, R84, PT ;  /* 0x000000540500720c */ /* 0x000fe20003fc4070 */
[----:B------:R-:W-:Y:S01]  /*4bb0*/  @!P3 IMAD.IADD R82, R82, 0x1, -R5 ;  /* 0x000000015252b824 */ /* 0x000fe200078e0a05 */
[----:B------:R-:W-:Y:S01]  /*4bc0*/  ISETP.GE.AND P3, PT, R6, RZ, PT ;  /* 0x000000ff0600720c */ /* 0x000fe20003f66270 */
[----:B------:R-:W-:-:S04]  /*4bd0*/  IMAD.HI.U32 R6, R8, R9, RZ ;  /* 0x0000000908067227 */ /* 0x000fc800078e00ff */
[----:B------:R-:W-:Y:S02]  /*4be0*/  IMAD.MOV R86, RZ, RZ, -R3 ;  /* 0x000000ffff567224 */ /* 0x000fe400078e0a03 */
[----:B------:R-:W-:Y:S02]  /*4bf0*/  @!P1 IMAD.IADD R81, R81, 0x1, -R5 ;  /* 0x0000000151519824 */ /* 0x000fe400078e0a05 */
[----:B------:R-:W-:Y:S02]  /*4c00*/  IMAD.MOV R6, RZ, RZ, -R6 ;  /* 0x000000ffff067224 */ /* 0x000fe400078e0a06 */
[C---:B------:R-:W-:Y:S01]  /*4c10*/  IMAD R85, R5.reuse, R86, R85 ;  /* 0x0000005605557224 */ /* 0x040fe200078e0255 */
[C---:B------:R-:W-:Y:S01]  /*4c20*/  ISETP.GT.U32.AND P1, PT, R5.reuse, R81, PT ;  /* 0x000000510500720c */ /* 0x040fe20003f24070 */
[----:B------:R-:W-:Y:S02]  /*4c30*/  IMAD R86, R5, R6, R9 ;  /* 0x0000000605567224 */ /* 0x000fe400078e0209 */
[--C-:B------:R-:W-:Y:S01]  /*4c40*/  @!P5 IMAD.IADD R83, R83, 0x1, -R5.reuse ;  /* 0x000000015353d824 */ /* 0x100fe200078e0a05 */
[C---:B------:R-:W-:Y:S01]  /*4c50*/  ISETP.GT.U32.AND P5, PT, R5.reuse, R85, PT ;  /* 0x000000550500720c */ /* 0x040fe20003fa4070 */
[----:B------:R-:W-:Y:S01]  /*4c60*/  @!P6 IMAD.IADD R84, R84, 0x1, -R5 ;  /* 0x000000015454e824 */ /* 0x000fe200078e0a05 */
[----:B------:R-:W-:Y:S01]  /*4c70*/  ISETP.GT.U32.AND P6, PT, R5, R86, PT ;  /* 0x000000560500720c */ /* 0x000fe20003fc4070 */
[----:B------:R-:W-:-:S02]  /*4c80*/  VIADD R9, R0, 0x5a ;  /* 0x0000005a00097836 */ /* 0x000fc40000000000 */
[----:B------:R-:W-:-:S04]  /*4c90*/  IMAD.HI.U32 R3, R8, R87, RZ ;  /* 0x0000005708037227 */ /* 0x000fc800078e00ff */
[----:B------:R-:W-:Y:S01]  /*4ca0*/  @!P1 IMAD.IADD R81, R81, 0x1, -R5 ;  /* 0x0000000151519824 */ /* 0x000fe200078e0a05 */
[----:B------:R-:W-:Y:S01]  /*4cb0*/  ISETP.GE.AND P1, PT, R88, RZ, PT ;  /* 0x000000ff5800720c */ /* 0x000fe20003f26270 */
[----:B------:R-:W-:Y:S01]  /*4cc0*/  IMAD.MOV R6, RZ, RZ, -R3 ;  /* 0x000000ffff067224 */ /* 0x000fe200078e0a03 */
[----:B------:R-:W-:Y:S01]  /*4cd0*/  IABS R88, R9 ;  /* 0x0000000900587213 */ /* 0x000fe20000000000 */
[--C-:B------:R-:W-:Y:S02]  /*4ce0*/  @!P5 IMAD.IADD R85, R85, 0x1, -R5.reuse ;  /* 0x000000015555d824 */ /* 0x100fe400078e0a05 */
[----:B------:R-:W-:Y:S02]  /*4cf0*/  @!P6 IMAD.IADD R86, R86, 0x1, -R5 ;  /* 0x000000015656e824 */ /* 0x000fe400078e0a05 */
[----:B------:R-:W-:Y:S01]  /*4d00*/  IMAD.HI.U32 R3, R8, R88, RZ ;  /* 0x0000005808037227 */ /* 0x000fe200078e00ff */
[----:B------:R-:W-:-:S03]  /*4d10*/  ISETP.GT.U32.AND P6, PT, R5, R85, PT ;  /* 0x000000550500720c */ /* 0x000fc60003fc4070 */
[C---:B------:R-:W-:Y:S02]  /*4d20*/  VIADD R92, R0.reuse, 0x5b ;  /* 0x0000005b005c7836 */ /* 0x040fe40000000000 */
[----:B------:R-:W-:Y:S02]  /*4d30*/  VIADD R93, R0, 0x5c ;  /* 0x0000005c005d7836 */ /* 0x000fe40000000000 */
[----:B------:R-:W-:Y:S02]  /*4d40*/  IMAD.MOV R3, RZ, RZ, -R3 ;  /* 0x000000ffff037224 */ /* 0x000fe400078e0a03 */
[----:B------:R-:W-:Y:S01]  /*4d50*/  @!P0 IMAD.MOV R81, RZ, RZ, -R81 ;  /* 0x000000ffff518224 */ /* 0x000fe200078e0a51 */
[----:B------:R-:W-:Y:S01]  /*4d60*/  ISETP.GE.AND P0, PT, R89, RZ, PT ;  /* 0x000000ff5900720c */ /* 0x000fe20003f06270 */
[----:B------:R-:W-:Y:S01]  /*4d70*/  IMAD R88, R5, R3, R88 ;  /* 0x0000000305587224 */ /* 0x000fe200078e0258 */
[----:B------:R-:W-:Y:S01]  /*4d80*/  IABS R89, R92 ;  /* 0x0000005c00597213 */ /* 0x000fe20000000000 */
[----:B------:R-:W-:Y:S01]  /*4d90*/  @!P6 IMAD.IADD R85, R85, 0x1, -R5 ;  /* 0x000000015555e824 */ /* 0x000fe200078e0a05 */
[----:B------:R-:W-:Y:S01]  /*4da0*/  IABS R90, R93 ;  /* 0x0000005d005a7213 */ /* 0x000fe20000000000 */
[C---:B------:R-:W-:Y:S01]  /*4db0*/  IMAD R87, R5.reuse, R6, R87 ;  /* 0x0000000605577224 */ /* 0x040fe200078e0257 */
[----:B------:R-:W-:Y:S01]  /*4dc0*/  ISETP.GT.U32.AND P6, PT, R5, R88, PT ;  /* 0x000000580500720c */ /* 0x000fe20003fc4070 */
[----:B------:R-:W-:-:S03]  /*4dd0*/  IMAD.HI.U32 R6, R8, R89, RZ ;  /* 0x0000005908067227 */ /* 0x000fc600078e00ff */
[----:B------:R-:W-:Y:S01]  /*4de0*/  ISETP.GT.U32.AND P5, PT, R5, R87, PT ;  /* 0x000000570500720c */ /* 0x000fe20003fa4070 */
[----:B------:R-:W-:-:S04]  /*4df0*/  IMAD.HI.U32 R3, R8, R90, RZ ;  /* 0x0000005a08037227 */ /* 0x000fc800078e00ff */
[----:B------:R-:W-:Y:S02]  /*4e00*/  IMAD.MOV R6, RZ, RZ, -R6 ;  /* 0x000000ffff067224 */ /* 0x000fe400078e0a06 */
[----:B------:R-:W-:Y:S02]  /*4e10*/  IMAD.MOV R3, RZ, RZ, -R3 ;  /* 0x000000ffff037224 */ /* 0x000fe400078e0a03 */
[C---:B------:R-:W-:Y:S02]  /*4e20*/  IMAD R89, R5.reuse, R6, R89 ;  /* 0x0000000605597224 */ /* 0x040fe400078e0259 */
[C---:B------:R-:W-:Y:S02]  /*4e30*/  IMAD R90, R5.reuse, R3, R90 ;  /* 0x00000003055a7224 */ /* 0x040fe400078e025a */
[----:B------:R-:W-:Y:S01]  /*4e40*/  @!P2 IMAD.MOV R83, RZ, RZ, -R83 ;  /* 0x000000ffff53a224 */ /* 0x000fe200078e0a53 */
[C---:B------:R-:W-:Y:S01]  /*4e50*/  ISETP.GT.U32.AND P2, PT, R5.reuse, R86, PT ;  /* 0x000000560500720c */ /* 0x040fe20003f44070 */
[----:B------:R-:W-:Y:S01]  /*4e60*/  @!P3 IMAD.MOV R85, RZ, RZ, -R85 ;  /* 0x000000ffff55b224 */ /* 0x000fe200078e0a55 */
[C---:B------:R-:W-:Y:S01]  /*4e70*/  ISETP.GT.U32.AND P3, PT, R5.reuse, R89, PT ;  /* 0x000000590500720c */ /* 0x040fe20003f64070 */
[----:B------:R-:W-:Y:S01]  /*4e80*/  @!P6 IMAD.IADD R88, R88, 0x1, -R5 ;  /* 0x000000015858e824 */ /* 0x000fe200078e0a05 */
[----:B------:R-:W-:Y:S01]  /*4e90*/  ISETP.GT.U32.AND P6, PT, R5, R90, PT ;  /* 0x0000005a0500720c */ /* 0x000fe20003fc4070 */
[----:B------:R-:W-:-:S02]  /*4ea0*/  VIADD R94, R0, 0x5d ;  /* 0x0000005d005e7836 */ /* 0x000fc40000000000 */
[----:B------:R-:W-:Y:S01]  /*4eb0*/  @!P4 IMAD.MOV R82, RZ, RZ, -R82 ;  /* 0x000000ffff52c224 */ /* 0x000fe200078e0a52 */
[----:B------:R-:W-:Y:S01]  /*4ec0*/  ISETP.GE.AND P4, PT, R91, RZ, PT ;  /* 0x000000ff5b00720c */ /* 0x000fe20003f86270 */
[----:B------:R-:W-:Y:S01]  /*4ed0*/  VIADD R97, R0, 0x5e ;  /* 0x0000005e00617836 */ /* 0x000fe20000000000 */
[----:B------:R-:W-:Y:S01]  /*4ee0*/  IABS R91, R94 ;  /* 0x0000005e005b7213 */ /* 0x000fe20000000000 */
[--C-:B------:R-:W-:Y:S02]  /*4ef0*/  @!P5 IMAD.IADD R87, R87, 0x1, -R5.reuse ;  /* 0x000000015757d824 */ /* 0x100fe400078e0a05 */
[--C-:B------:R-:W-:Y:S01]  /*4f00*/  @!P2 IMAD.IADD R86, R86, 0x1, -R5.reuse ;  /* 0x000000015656a824 */ /* 0x100fe200078e0a05 */
[----:B------:R-:W-:Y:S01]  /*4f10*/  ISETP.GE.AND P2, PT, R92, RZ, PT ;  /* 0x000000ff5c00720c */ /* 0x000fe20003f46270 */
[--C-:B------:R-:W-:Y:S01]  /*4f20*/  @!P3 IMAD.IADD R89, R89, 0x1, -R5.reuse ;  /* 0x000000015959b824 */ /* 0x100fe200078e0a05 */
[----:B------:R-:W-:Y:S01]  /*4f30*/  IABS R92, R97 ;  /* 0x00000061005c7213 */ /* 0x000fe20000000000 */
[----:B------:R-:W-:Y:S01]  /*4f40*/  @!P6 IMAD.IADD R90, R90, 0x1, -R5 ;  /* 0x000000015a5ae824 */ /* 0x000fe200078e0a05 */
[C---:B------:R-:W-:Y:S01]  /*4f50*/  ISETP.GT.U32.AND P3, PT, R5.reuse, R88, PT ;  /* 0x000000580500720c */ /* 0x040fe20003f64070 */
[----:B------:R-:W-:Y:S01]  /*4f60*/  IMAD.HI.U32 R6, R8, R91, RZ ;  /* 0x0000005b08067227 */ /* 0x000fe200078e00ff */
[----:B------:R-:W-:-:S02]  /*4f70*/  ISETP.GT.U32.AND P5, PT, R5, R87, PT ;  /* 0x000000570500720c */ /* 0x000fc40003fa4070 */
[----:B------:R-:W-:Y:S01]  /*4f80*/  ISETP.GT.U32.AND P6, PT, R5, R90, PT ;  /* 0x0000005a0500720c */ /* 0x000fe20003fc4070 */
[----:B------:R-:W-:Y:S02]  /*4f90*/  IMAD.MOV R6, RZ, RZ, -R6 ;  /* 0x000000ffff067224 */ /* 0x000fe400078e0a06 */
[----:B------:R-:W-:-:S04]  /*4fa0*/  IMAD.HI.U32 R3, R8, R92, RZ ;  /* 0x0000005c08037227 */ /* 0x000fc800078e00ff */
[C---:B------:R-:W-:Y:S02]  /*4fb0*/  IMAD R91, R5.reuse, R6, R91 ;  /* 0x00000006055b7224 */ /* 0x040fe400078e025b */
[----:B------:R-:W-:Y:S02]  /*4fc0*/  IMAD.MOV R3, RZ, RZ, -R3 ;  /* 0x000000ffff037224 */ /* 0x000fe400078e0a03 */
[--C-:B------:R-:W-:Y:S01]  /*4fd0*/  @!P3 IMAD.IADD R88, R88, 0x1, -R5.reuse ;  /* 0x000000015858b824 */ /* 0x100fe200078e0a05 */
[C---:B------:R-:W-:Y:S01]  /*4fe0*/  ISETP.GT.U32.AND P3, PT, R5.reuse, R91, PT ;  /* 0x0000005b0500720c */ /* 0x040fe20003f64070 */
[C---:B------:R-:W-:Y:S02]  /*4ff0*/  IMAD R92, R5.reuse, R3, R92 ;  /* 0x00000003055c7224 */ /* 0x040fe400078e025c */
[----:B------:R-:W-:Y:S02]  /*5000*/  @!P6 IMAD.IADD R90, R90, 0x1, -R5 ;  /* 0x000000015a5ae824 */ /* 0x000fe400078e0a05 */
[----:B------:R-:W-:Y:S01]  /*5010*/  @!P0 IMAD.MOV R86, RZ, RZ, -R86 ;  /* 0x000000ffff568224 */ /* 0x000fe200078e0a56 */
[C---:B------:R-:W-:Y:S01]  /*5020*/  ISETP.GT.U32.AND P6, PT, R5.reuse, R92, PT ;  /* 0x0000005c0500720c */ /* 0x040fe20003fc4070 */
[C---:B------:R-:W-:Y:S01]  /*5030*/  VIADD R98, R0.reuse, 0x5f ;  /* 0x0000005f00627836 */ /* 0x040fe20000000000 */
[----:B------:R-:W-:Y:S01]  /*5040*/  ISETP.GT.U32.AND P0, PT, R5, R89, PT ;  /* 0x000000590500720c */ /* 0x000fe20003f04070 */
[----:B------:R-:W-:-:S02]  /*5050*/  VIADD R99, R0, 0x60 ;  /* 0x0000006000637836 */ /* 0x000fc40000000000 */
[----:B------:R-:W-:Y:S02]  /*5060*/  VIADD R100, R0, 0x61 ;  /* 0x0000006100647836 */ /* 0x000fe40000000000 */
[--C-:B------:R-:W-:Y:S01]  /*5070*/  @!P5 IMAD.IADD R87, R87, 0x1, -R5.reuse ;  /* 0x000000015757d824 */ /* 0x100fe200078e0a05 */
[----:B------:R-:W-:Y:S01]  /*5080*/  ISETP.GE.AND P5, PT, R93, RZ, PT ;  /* 0x000000ff5d00720c */ /* 0x000fe20003fa6270 */
[--C-:B------:R-:W-:Y:S01]  /*5090*/  @!P3 IMAD.IADD R91, R91, 0x1, -R5.reuse ;  /* 0x000000015b5bb824 */ /* 0x100fe200078e0a05 */
[----:B------:R-:W-:Y:S01]  /*50a0*/  IABS R93, R98 ;  /* 0x00000062005d7213 */ /* 0x000fe20000000000 */
[----:B------:R-:W-:Y:S01]  /*50b0*/  @!P1 IMAD.MOV R84, RZ, RZ, -R84 ;  /* 0x000000ffff549224 */ /* 0x000fe200078e0a54 */
[----:B------:R-:W-:Y:S01]  /*50c0*/  IABS R95, R99 ;  /* 0x00000063005f7213 */ /* 0x000fe20000000000 */
[----:B------:R-:W-:Y:S01]  /*50d0*/  @!P6 IMAD.IADD R92, R92, 0x1, -R5 ;  /* 0x000000015c5ce824 */ /* 0x000fe200078e0a05 */
[----:B------:R-:W-:Y:S01]  /*50e0*/  IABS R96, R100 ;  /* 0x0000006400607213 */ /* 0x000fe20000000000 */
[----:B------:R-:W-:Y:S01]  /*50f0*/  IMAD.HI.U32 R3, R8, R93, RZ ;  /* 0x0000005d08037227 */ /* 0x000fe200078e00ff */
[----:B------:R-:W-:-:S02]  /*5100*/  ISETP.GE.AND P1, PT, R9, RZ, PT ;  /* 0x000000ff0900720c */ /* 0x000fc40003f26270 */
[----:B------:R-:W-:Y:S01]  /*5110*/  ISETP.GT.U32.AND P6, PT, R5, R91, PT ;  /* 0x0000005b0500720c */ /* 0x000fe20003fc4070 */
[----:B------:R-:W-:Y:S01]  /*5120*/  IMAD.HI.U32 R6, R8, R95, RZ ;  /* 0x0000005f08067227 */ /* 0x000fe200078e00ff */
[----:B------:R-:W-:-:S03]  /*5130*/  ISETP.GE.AND P3, PT, R97, RZ, PT ;  /* 0x000000ff6100720c */ /* 0x000fc60003f66270 */
[----:B------:R-:W-:Y:S01]  /*5140*/  @!P0 IMAD.IADD R89, R89, 0x1, -R5 ;  /* 0x0000000159598824 */ /* 0x000fe200078e0a05 */
[----:B------:R-:W-:Y:S01]  /*5150*/  ISETP.GE.AND P0, PT, R94, RZ, PT ;  /* 0x000000ff5e00720c */ /* 0x000fe20003f06270 */
[----:B------:R-:W-:-:S04]  /*5160*/  IMAD.HI.U32 R9, R8, R96, RZ ;  /* 0x0000006008097227 */ /* 0x000fc800078e00ff */
[----:B------:R-:W-:Y:S02]  /*5170*/  IMAD.MOV R94, RZ, RZ, -R3 ;  /* 0x000000ffff5e7224 */ /* 0x000fe400078e0a03 */
[----:B------:R-:W-:Y:S02]  /*5180*/  IMAD.MOV R6, RZ, RZ, -R6 ;  /* 0x000000ffff067224 */ /* 0x000fe400078e0a06 */
[----:B------:R-:W-:Y:S02]  /*5190*/  IMAD.MOV R9, RZ, RZ, -R9 ;  /* 0x000000ffff097224 */ /* 0x000fe400078e0a09 */
[C---:B------:R-:W-:Y:S02]  /*51a0*/  IMAD R93, R5.reuse, R94, R93 ;  /* 0x0000005e055d7224 */ /* 0x040fe400078e025d */
[C---:B------:R-:W-:Y:S02]  /*51b0*/  IMAD R94, R5.reuse, R6, R95 ;  /* 0x00000006055e7224 */ /* 0x040fe400078e025f */
[----:B------:R-:W-:-:S02]  /*51c0*/  IMAD R95, R5, R9, R96 ;  /* 0x00000009055f7224 */ /* 0x000fc400078e0260 */
[----:B------:R-:W-:Y:S02]  /*51d0*/  VIADD R101, R0, 0x62 ;  /* 0x0000006200657836 */ /* 0x000fe40000000000 */
[----:B------:R-:W-:Y:S01]  /*51e0*/  @!P6 IMAD.IADD R91, R91, 0x1, -R5 ;  /* 0x000000015b5be824 */ /* 0x000fe200078e0a05 */
[C---:B------:R-:W-:Y:S01]  /*51f0*/  ISETP.GT.U32.AND P6, PT, R5.reuse, R95, PT ;  /* 0x0000005f0500720c */ /* 0x040fe20003fc4070 */
[----:B------:R-:W-:Y:S01]  /*5200*/  @!P4 IMAD.MOV R87, RZ, RZ, -R87 ;  /* 0x000000ffff57c224 */ /* 0x000fe200078e0a57 */
[----:B------:R-:W-:Y:S01]  /*5210*/  IABS R96, R101 ;  /* 0x0000006500607213 */ /* 0x000fe20000000000 */
[----:B------:R-:W-:Y:S01]  /*5220*/  @!P1 IMAD.MOV R88, RZ, RZ, -R88 ;  /* 0x000000ffff589224 */ /* 0x000fe200078e0a58 */
[C---:B------:R-:W-:Y:S01]  /*5230*/  ISETP.GT.U32.AND P4, PT, R5.reuse, R92, PT ;  /* 0x0000005c0500720c */ /* 0x040fe20003f84070 */
[----:B------:R-:W-:Y:S01]  /*5240*/  @!P2 IMAD.MOV R89, RZ, RZ, -R89 ;  /* 0x000000ffff59a224 */ /* 0x000fe200078e0a59 */
[C---:B------:R-:W-:Y:S01]  /*5250*/  ISETP.GT.U32.AND P1, PT, R5.reuse, R93, PT ;  /* 0x0000005d0500720c */ /* 0x040fe20003f24070 */
[----:B------:R-:W-:Y:S01]  /*5260*/  IMAD.HI.U32 R3, R8, R96, RZ ;  /* 0x0000006008037227 */ /* 0x000fe200078e00ff */
[----:B------:R-:W-:-:S03]  /*5270*/  ISETP.GT.U32.AND P2, PT, R5, R94, PT ;  /* 0x0000005e0500720c */ /* 0x000fc60003f44070 */
[----:B------:R-:W-:Y:S02]  /*5280*/  IMAD.MOV R6, RZ, RZ, -R3 ;  /* 0x000000ffff067224 */ /* 0x000fe400078e0a03 */
[--C-:B------:R-:W-:Y:S02]  /*5290*/  @!P6 IMAD.IADD R95, R95, 0x1, -R5.reuse ;  /* 0x000000015f5fe824 */ /* 0x100fe400078e0a05 */
[----:B------:R-:W-:Y:S02]  /*52a0*/  VIADD R9, R0, 0x63 ;  /* 0x0000006300097836 */ /* 0x000fe40000000000 */
[--C-:B------:R-:W-:Y:S01]  /*52b0*/  @!P4 IMAD.IADD R92, R92, 0x1, -R5.reuse ;  /* 0x000000015c5cc824 */ /* 0x100fe200078e0a05 */
[----:B------:R-:W-:Y:S01]  /*52c0*/  ISETP.GE.AND P4, PT, R99, RZ, PT ;  /* 0x000000ff6300720c */ /* 0x000fe20003f86270 */
[----:B------:R-:W-:Y:S01]  /*52d0*/  @!P1 IMAD.IADD R93, R93, 0x1, -R5 ;  /* 0x000000015d5d9824 */ /* 0x000fe200078e0a05 */
[----:B------:R-:W-:Y:S01]  /*52e0*/  IABS R97, R9 ;  /* 0x0000000900617213 */ /* 0x000fe20000000000 */
[C---:B------:R-:W-:Y:S01]  /*52f0*/  IMAD R96, R5.reuse, R6, R96 ;  /* 0x0000000605607224 */ /* 0x040fe200078e0260 */
[----:B------:R-:W-:Y:S01]  /*5300*/  ISETP.GE.AND P1, PT, R100, RZ, PT ;  /* 0x000000ff6400720c */ /* 0x000fe20003f26270 */
[----:B------:R-:W-:Y:S01]  /*5310*/  @!P0 IMAD.MOV R91, RZ, RZ, -R91 ;  /* 0x000000ffff5b8224 */ /* 0x000fe200078e0a5b */
[C---:B------:R-:W-:Y:S01]  /*5320*/  ISETP.GT.U32.AND P0, PT, R5.reuse, R95, PT ;  /* 0x0000005f0500720c */ /* 0x040fe20003f04070 */
[----:B------:R-:W-:Y:S01]  /*5330*/  @!P2 IMAD.IADD R94, R94, 0x1, -R5 ;  /* 0x000000015e5ea824 */ /* 0x000fe200078e0a05 */
[C---:B------:R-:W-:Y:S01]  /*5340*/  ISETP.GT.U32.AND P2, PT, R5.reuse, R93, PT ;  /* 0x0000005d0500720c */ /* 0x040fe20003f44070 */
[----:B------:R-:W-:Y:S01]  /*5350*/  @!P3 IMAD.MOV R92, RZ, RZ, -R92 ;  /* 0x000000ffff5cb224 */ /* 0x000fe200078e0a5c */
[C---:B------:R-:W-:Y:S01]  /*5360*/  ISETP.GT.U32.AND P3, PT, R5.reuse, R96, PT ;  /* 0x000000600500720c */ /* 0x040fe20003f64070 */
[----:B------:R-:W-:Y:S01]  /*5370*/  VIADD R100, R0, 0x64 ;  /* 0x0000006400647836 */ /* 0x000fe20000000000 */
[----:B------:R-:W-:Y:S01]  /*5380*/  ISETP.GT.U32.AND P6, PT, R5, R94, PT ;  /* 0x0000005e0500720c */ /* 0x000fe20003fc4070 */
[----:B------:R-:W-:Y:S01]  /*5390*/  @!P5 IMAD.MOV R90, RZ, RZ, -R90 ;  /* 0x000000ffff5ad224 */ /* 0x000fe200078e0a5a */
[----:B------:R-:W-:Y:S01]  /*53a0*/  ISETP.GE.AND P5, PT, R98, RZ, PT ;  /* 0x000000ff6200720c */ /* 0x000fe20003fa6270 */
[----:B------:R-:W-:Y:S01]  /*53b0*/  IMAD.HI.U32 R3, R8, R97, RZ ;  /* 0x0000006108037227 */ /* 0x000fe200078e00ff */
[----:B------:R-:W-:-:S03]  /*53c0*/  IABS R98, R100 ;  /* 0x0000006400627213 */ /* 0x000fc60000000000 */
[----:B------:R-:W-:Y:S02]  /*53d0*/  IMAD.MOV R6, RZ, RZ, -R3 ;  /* 0x000000ffff067224 */ /* 0x000fe400078e0a03 */
[----:B------:R-:W-:Y:S01]  /*53e0*/  @!P0 IMAD.IADD R95, R95, 0x1, -R5 ;  /* 0x000000015f5f8824 */ /* 0x000fe200078e0a05 */
[----:B------:R-:W-:Y:S01]  /*53f0*/  ISETP.GE.AND P0, PT, R9, RZ, PT ;  /* 0x000000ff0900720c */ /* 0x000fe20003f06270 */
[----:B------:R-:W-:-:S04]  /*5400*/  IMAD.HI.U32 R3, R8, R98, RZ ;  /* 0x0000006208037227 */ /* 0x000fc800078e00ff */
[----:B------:R-:W-:Y:S02]  /*5410*/  IMAD R97, R5, R6, R97 ;  /* 0x0000000605617224 */ /* 0x000fe400078e0261 */
[--C-:B------:R-:W-:Y:S01]  /*5420*/  @!P2 IMAD.IADD R93, R93, 0x1, -R5.reuse ;  /* 0x000000015d5da824 */ /* 0x100fe200078e0a05 */
[----:B------:R-:W-:Y:S01]  /*5430*/  ISETP.GE.AND P2, PT, R101, RZ, PT ;  /* 0x000000ff6500720c */ /* 0x000fe20003f46270 */
[----:B------:R-:W-:Y:S02]  /*5440*/  VIADD R9, R0, 0x66 ;  /* 0x0000006600097836 */ /* 0x000fe40000000000 */
[----:B------:R-:W-:Y:S01]  /*5450*/  @!P3 IMAD.IADD R96, R96, 0x1, -R5 ;  /* 0x000000016060b824 */ /* 0x000fe200078e0a05 */
[----:B------:R-:W-:Y:S01]  /*5460*/  ISETP.GE.AND P3, PT, R100, RZ, PT ;  /* 0x000000ff6400720c */ /* 0x000fe20003f66270 */
[----:B------:R-:W-:Y:S01]  /*5470*/  IMAD.MOV R3, RZ, RZ, -R3 ;  /* 0x000000ffff037224 */ /* 0x000fe200078e0a03 */
[----:B------:R-:W-:Y:S01]  /*5480*/  IABS R100, R9 ;  /* 0x0000000900647213 */ /* 0x000fe20000000000 */
[----:B------:R-:W-:Y:S01]  /*5490*/  @!P6 IMAD.IADD R94, R94, 0x1, -R5 ;  /* 0x000000015e5ee824 */ /* 0x000fe200078e0a05 */
[C---:B------:R-:W-:Y:S01]  /*54a0*/  ISETP.GT.U32.AND P6, PT, R5.reuse, R97, PT ;  /* 0x000000610500720c */ /* 0x040fe20003fc4070 */
[----:B------:R-:W-:Y:S01]  /*54b0*/  @!P5 IMAD.MOV R93, RZ, RZ, -R93 ;  /* 0x000000ffff5dd224 */ /* 0x000fe200078e0a5d */
[C---:B------:R-:W-:Y:S01]  /*54c0*/  ISETP.GT.U32.AND P5, PT, R5.reuse, R96, PT ;  /* 0x000000600500720c */ /* 0x040fe20003fa4070 */
[----:B------:R-:W-:-:S02]  /*54d0*/  IMAD R98, R5, R3, R98 ;  /* 0x0000000305627224 */ /* 0x000fc400078e0262 */
[----:B------:R-:W-:-:S04]  /*54e0*/  IMAD.HI.U32 R3, R8, R100, RZ ;  /* 0x0000006408037227 */ /* 0x000fc800078e00ff */
[----:B------:R-:W-:Y:S01]  /*54f0*/  @!P4 IMAD.MOV R94, RZ, RZ, -R94 ;  /* 0x000000ffff5ec224 */ /* 0x000fe200078e0a5e */
[----:B------:R-:W-:Y:S01]  /*5500*/  ISETP.GT.U32.AND P4, PT, R5, R98, PT ;  /* 0x000000620500720c */ /* 0x000fe20003f84070 */
[----:B------:R-:W-:Y:S02]  /*5510*/  VIADD R102, R0, 0x65 ;  /* 0x0000006500667836 */ /* 0x000fe40000000000 */
[----:B------:R-:W-:Y:S02]  /*5520*/  IMAD.MOV R3, RZ, RZ, -R3 ;  /* 0x000000ffff037224 */ /* 0x000fe400078e0a03 */
[--C-:B------:R-:W-:Y:S01]  /*5530*/  @!P6 IMAD.IADD R97, R97, 0x1, -R5.reuse ;  /* 0x000000016161e824 */ /* 0x100fe200078e0a05 */
[----:B------:R-:W-:Y:S01]  /*5540*/  IABS R99, R102 ;  /* 0x0000006600637213 */ /* 0x000fe20000000000 */
[----:B------:R-:W-:Y:S02]  /*5550*/  @!P5 IMAD.IADD R96, R96, 0x1, -R5 ;  /* 0x000000016060d824 */ /* 0x000fe400078e0a05 */
[C---:B------:R-:W-:Y:S01]  /*5560*/  IMAD R100, R5.reuse, R3, R100 ;  /* 0x0000000305647224 */ /* 0x040fe200078e0264 */
[----:B------:R-:W-:Y:S01]  /*5570*/  ISETP.GT.U32.AND P6, PT, R5, R97, PT ;  /* 0x000000610500720c */ /* 0x000fe20003fc4070 */
[----:B------:R-:W-:-:S04]  /*5580*/  IMAD.HI.U32 R6, R8, R99, RZ ;  /* 0x0000006308067227 */ /* 0x000fc800078e00ff */
[----:B------:R-:W-:Y:S01]  /*5590*/  @!P2 IMAD.MOV R96, RZ, RZ, -R96 ;  /* 0x000000ffff60a224 */ /* 0x000fe200078e0a60 */
[C---:B------:R-:W-:Y:S01]  /*55a0*/  ISETP.GT.U32.AND P2, PT, R5.reuse, R100, PT ;  /* 0x000000640500720c */ /* 0x040fe20003f44070 */
[----:B------:R-:W-:Y:S02]  /*55b0*/  @!P4 IMAD.IADD R98, R98, 0x1, -R5 ;  /* 0x000000016262c824 */ /* 0x000fe400078e0a05 */
[----:B------:R-:W-:Y:S02]  /*55c0*/  IMAD.MOV R6, RZ, RZ, -R6 ;  /* 0x000000ffff067224 */ /* 0x000fe400078e0a06 */
[----:B------:R-:W-:Y:S01]  /*55d0*/  @!P1 IMAD.MOV R95, RZ, RZ, -R95 ;  /* 0x000000ffff5f9224 */ /* 0x000fe200078e0a5f */
[C---:B------:R-:W-:Y:S01]  /*55e0*/  ISETP.GT.U32.AND P4, PT, R5.reuse, R98, PT ;  /* 0x000000620500720c */ /* 0x040fe20003f84070 */
[----:B------:R-:W-:Y:S01]  /*55f0*/  IMAD R99, R5, R6, R99 ;  /* 0x0000000605637224 */ /* 0x000fe200078e0263 */
[----:B------:R-:W-:Y:S01]  /*5600*/  ISETP.GE.AND P1, PT, R102, RZ, PT ;  /* 0x000000ff6600720c */ /* 0x000fe20003f26270 */
[----:B------:R-:W-:-:S02]  /*5610*/  VIADD R6, R0, 0x67 ;  /* 0x0000006700067836 */ /* 0x000fc40000000000 */
[----:B------:R-:W-:Y:S01]  /*5620*/  VIADD R102, R0, 0x68 ;  /* 0x0000006800667836 */ /* 0x000fe20000000000 */
[----:B------:R-:W-:Y:S01]  /*5630*/  ISETP.GT.U32.AND P5, PT, R5, R99, PT ;  /* 0x000000630500720c */ /* 0x000fe20003fa4070 */
[--C-:B------:R-:W-:Y:S01]  /*5640*/  @!P6 IMAD.IADD R97, R97, 0x1, -R5.reuse ;  /* 0x000000016161e824 */ /* 0x100fe200078e0a05 */
[----:B------:R-:W-:Y:S01]  /*5650*/  IABS R101, R6 ;  /* 0x0000000600657213 */ /* 0x000fe20000000000 */
[----:B------:R-:W-:Y:S01]  /*5660*/  @!P2 IMAD.IADD R100, R100, 0x1, -R5 ;  /* 0x000000016464a824 */ /* 0x000fe200078e0a05 */
[----:B------:R-:W-:Y:S01]  /*5670*/  IABS R103, R102 ;  /* 0x0000006600677213 */ /* 0x000fe20000000000 */
[----:B------:R-:W-:Y:S01]  /*5680*/  @!P0 IMAD.MOV R97, RZ, RZ, -R97 ;  /* 0x000000ffff618224 */ /* 0x000fe200078e0a61 */
[----:B------:R-:W-:Y:S01]  /*5690*/  ISETP.GE.AND P0, PT, R6, RZ, PT ;  /* 0x000000ff0600720c */ /* 0x000fe20003f06270 */
[C---:B------:R-:W-:Y:S01]  /*56a0*/  IMAD.HI.U32 R3, R8.reuse, R101, RZ ;  /* 0x0000006508037227 */ /* 0x040fe200078e00ff */
[----:B------:R-:W-:Y:S02]  /*56b0*/  ISETP.GT.U32.AND P2, PT, R5, R100, PT ;  /* 0x000000640500720c */ /* 0x000fe40003f44070 */
[----:B------:R-:W-:Y:S01]  /*56c0*/  ISETP.GE.AND P6, PT, R9, RZ, PT ;  /* 0x000000ff0900720c */ /* 0x000fe20003fc6270 */
[----:B------:R-:W-:-:S04]  /*56d0*/  IMAD.HI.U32 R6, R8, R103, RZ ;  /* 0x0000006708067227 */ /* 0x000fc800078e00ff */
[----:B------:R-:W-:Y:S01]  /*56e0*/  @!P4 IMAD.IADD R98, R98, 0x1, -R5 ;  /* 0x000000016262c824 */ /* 0x000fe200078e0a05 */
[----:B------:R-:W-:Y:S01]  /*56f0*/  ISETP.GE.AND P4, PT, R102, RZ, PT ;  /* 0x000000ff6600720c */ /* 0x000fe20003f86270 */
[----:B------:R-:W-:Y:S02]  /*5700*/  IMAD.MOV R102, RZ, RZ, -R3 ;  /* 0x000000ffff667224 */ /* 0x000fe400078e0a03 */
[----:B------:R-:W-:Y:S02]  /*5710*/  IMAD.MOV R6, RZ, RZ, -R6 ;  /* 0x000000ffff067224 */ /* 0x000fe400078e0a06 */
[----:B------:R-:W-:Y:S02]  /*5720*/  @!P5 IMAD.IADD R99, R99, 0x1, -R5 ;  /* 0x000000016363d824 */ /* 0x000fe400078e0a05 */
[C---:B------:R-:W-:Y:S02]  /*5730*/  IMAD R101, R5.reuse, R102, R101 ;  /* 0x0000006605657224 */ /* 0x040fe400078e0265 */
[C---:B------:R-:W-:Y:S01]  /*5740*/  IMAD R102, R5.reuse, R6, R103 ;  /* 0x0000000605667224 */ /* 0x040fe200078e0267 */
[----:B------:R-:W-:Y:S01]  /*5750*/  ISETP.GT.U32.AND P5, PT, R5, R99, PT ;  /* 0x000000630500720c */ /* 0x000fe20003fa4070 */
[----:B------:R-:W-:-:S02]  /*5760*/  VIADD R105, R0, 0x69 ;  /* 0x0000006900697836 */ /* 0x000fc40000000000 */
[--C-:B------:R-:W-:Y:S01]  /*5770*/  @!P2 IMAD.IADD R100, R100, 0x1, -R5.reuse ;  /* 0x000000016464a824 */ /* 0x100fe200078e0a05 */
[----:B------:R-:W-:Y:S01]  /*5780*/  ISETP.GT.U32.AND P2, PT, R5, R102, PT ;  /* 0x000000660500720c */ /* 0x000fe20003f44070 */
[C---:B------:R-:W-:Y:S01]  /*5790*/  VIADD R3, R0.reuse, 0x6a ;  /* 0x0000006a00037836 */ /* 0x040fe20000000000 */
[----:B------:R-:W-:Y:S01]  /*57a0*/  IABS R104, R105 ;  /* 0x0000006900687213 */ /* 0x000fe20000000000 */
[C---:B------:R-:W-:Y:S02]  /*57b0*/  VIADD R113, R0.reuse, 0x6d ;  /* 0x0000006d00717836 */ /* 0x040fe40000000000 */
[----:B------:R-:W-:Y:S02]  /*57c0*/  VIADD R111, R0, 0x6b ;  /* 0x0000006b006f7836 */ /* 0x000fe40000000000 */
[----:B------:R-:W-:Y:S01]  /*57d0*/  IMAD.HI.U32 R9, R8, R104, RZ ;  /* 0x0000006808097227 */ /* 0x000fe200078e00ff */
[----:B------:R-:W-:Y:S02]  /*57e0*/  IABS R109, R113 ;  /* 0x00000071006d7213 */ /* 0x000fe40000000000 */
[----:B------:R-:W-:Y:S01]  /*57f0*/  IABS R107, R111 ;  /* 0x0000006f006b7213 */ /* 0x000fe20000000000 */
[----:B------:R-:W-:Y:S01]  /*5800*/  @!P5 IMAD.IADD R99, R99, 0x1, -R5 ;  /* 0x000000016363d824 */ /* 0x000fe200078e0a05 */
[----:B------:R-:W-:Y:S01]  /*5810*/  ISETP.GE.AND P5, PT, R105, RZ, PT ;  /* 0x000000ff6900720c */ /* 0x000fe20003fa6270 */
[----:B------:R-:W-:Y:S01]  /*5820*/  IMAD.MOV R9, RZ, RZ, -R9 ;  /* 0x000000ffff097224 */ /* 0x000fe200078e0a09 */
[----:B------:R-:W-:Y:S01]  /*5830*/  IABS R105, R3 ;  /* 0x0000000300697213 */ /* 0x000fe20000000000 */
[----:B------:R-:W-:Y:S01]  /*5840*/  @!P3 IMAD.MOV R98, RZ, RZ, -R98 ;  /* 0x000000ffff62b224 */ /* 0x000fe200078e0a62 */
[----:B------:R-:W-:Y:S01]  /*5850*/  ISETP.GT.U32.AND P3, PT, R5, R101, PT ;  /* 0x000000650500720c */ /* 0x000fe20003f64070 */
[----:B------:R-:W-:-:S02]  /*5860*/  @!P2 IMAD.IADD R102, R102, 0x1, -R5 ;  /* 0x000000016666a824 */ /* 0x000fc400078e0a05 */
[----:B------:R-:W-:Y:S02]  /*5870*/  IMAD R103, R5, R9, R104 ;  /* 0x0000000905677224 */ /* 0x000fe400078e0268 */
[----:B------:R-:W-:Y:S01]  /*5880*/  @!P1 IMAD.MOV R99, RZ, RZ, -R99 ;  /* 0x000000ffff639224 */ /* 0x000fe200078e0a63 */
[----:B------:R-:W-:Y:S01]  /*5890*/  ISETP.GE.AND P1, PT, R3, RZ, PT ;  /* 0x000000ff0300720c */ /* 0x000fe20003f26270 */
[----:B------:R-:W-:Y:S01]  /*58a0*/  IMAD.HI.U32 R3, R8, R105, RZ ;  /* 0x0000006908037227 */ /* 0x000fe200078e00ff */
[----:B------:R-:W-:-:S03]  /*58b0*/  ISETP.GT.U32.AND P2, PT, R5, R102, PT ;  /* 0x000000660500720c */ /* 0x000fc60003f44070 */
[----:B------:R-:W-:Y:S01]  /*58c0*/  @!P6 IMAD.MOV R100, RZ, RZ, -R100 ;  /* 0x000000ffff64e224 */ /* 0x000fe200078e0a64 */
[----:B------:R-:W-:Y:S01]  /*58d0*/  ISETP.GT.U32.AND P6, PT, R5, R103, PT ;  /* 0x000000670500720c */ /* 0x000fe20003fc4070 */
[----:B------:R-:W-:-:S04]  /*58e0*/  IMAD.HI.U32 R104, R8, R109, RZ ;  /* 0x0000006d08687227 */ /* 0x000fc800078e00ff */
[----:B------:R-:W-:-:S04]  /*58f0*/  IMAD.HI.U32 R6, R8, R107, RZ ;  /* 0x0000006b08067227 */ /* 0x000fc800078e00ff */
[----:B------:R-:W-:Y:S02]  /*5900*/  IMAD.MOV R106, RZ, RZ, -R3 ;  /* 0x000000ffff6a7224 */ /* 0x000fe400078e0a03 */
[----:B------:R-:W-:Y:S02]  /*5910*/  IMAD.MOV R110, RZ, RZ, -R104 ;  /* 0x000000ffff6e7224 */ /* 0x000fe400078e0a68 */
[----:B------:R-:W-:Y:S02]  /*5920*/  VIADD R112, R0, 0x6c ;  /* 0x0000006c00707836 */ /* 0x000fe40000000000 */
[----:B------:R-:W-:Y:S02]  /*5930*/  @!P3 IMAD.IADD R101, R101, 0x1, -R5 ;  /* 0x000000016565b824 */ /* 0x000fe400078e0a05 */
[----:B------:R-:W-:Y:S01]  /*5940*/  IMAD.MOV R6, RZ, RZ, -R6 ;  /* 0x000000ffff067224 */ /* 0x000fe200078e0a06 */
[----:B------:R-:W-:Y:S01]  /*5950*/  IABS R108, R112 ;  /* 0x00000070006c7213 */ /* 0x000fe20000000000 */
[C---:B------:R-:W-:Y:S01]  /*5960*/  IMAD R104, R5.reuse, R106, R105 ;  /* 0x0000006a05687224 */ /* 0x040fe200078e0269 */
[C---:B------:R-:W-:Y:S01]  /*5970*/  ISETP.GT.U32.AND P3, PT, R5.reuse, R101, PT ;  /* 0x000000650500720c */ /* 0x040fe20003f64070 */
[----:B------:R-:W-:-:S02]  /*5980*/  IMAD R105, R5, R6, R107 ;  /* 0x0000000605697224 */ /* 0x000fc400078e026b */
[--C-:B------:R-:W-:Y:S01]  /*5990*/  @!P2 IMAD.IADD R102, R102, 0x1, -R5.reuse ;  /* 0x000000016666a824 */ /* 0x100fe200078e0a05 */
[----:B------:R-:W-:Y:S01]  /*59a0*/  ISETP.GT.U32.AND P2, PT, R5, R104, PT ;  /* 0x000000680500720c */ /* 0x000fe20003f44070 */
[----:B------:R-:W-:Y:S01]  /*59b0*/  @!P6 IMAD.IADD R103, R103, 0x1, -R5 ;  /* 0x000000016767e824 */ /* 0x000fe200078e0a05 */
[----:B------:R-:W-:Y:S01]  /*59c0*/  ISETP.GT.U32.AND P6, PT, R5, R105, PT ;  /* 0x000000690500720c */ /* 0x000fe20003fc4070 */
[----:B------:R-:W-:-:S04]  /*59d0*/  IMAD.HI.U32 R9, R8, R108, RZ ;  /* 0x0000006c08097227 */ /* 0x000fc800078e00ff */
[----:B------:R-:W-:Y:S02]  /*59e0*/  IMAD.MOV R9, RZ, RZ, -R9 ;  /* 0x000000ffff097224 */ /* 0x000fe400078e0a09 */
[C---:B------:R-:W-:Y:S02]  /*59f0*/  VIADD R114, R0.reuse, 0x6e ;  /* 0x0000006e00727836 */ /* 0x040fe40000000000 */
[--C-:B------:R-:W-:Y:S01]  /*5a00*/  @!P3 IMAD.IADD R101, R101, 0x1, -R5.reuse ;  /* 0x000000016565b824 */ /* 0x100fe200078e0a05 */
[----:B------:R-:W-:Y:S01]  /*5a10*/  ISETP.GE.AND P3, PT, R111, RZ, PT ;  /* 0x000000ff6f00720c */ /* 0x000fe20003f66270 */
[C---:B------:R-:W-:Y:S01]  /*5a20*/  IMAD R106, R5.reuse, R9, R108 ;  /* 0x00000009056a7224 */ /* 0x040fe200078e026c */
[----:B------:R-:W-:Y:S01]  /*5a30*/  IABS R108, R114 ;  /* 0x00000072006c7213 */ /* 0x000fe20000000000 */
[----:B------:R-:W-:Y:S02]  /*5a40*/  VIADD R115, R0, 0x6f ;  /* 0x0000006f00737836 */ /* 0x000fe40000000000 */
[----:B------:R-:W-:Y:S01]  /*5a50*/  @!P2 IMAD.IADD R104, R104, 0x1, -R5 ;  /* 0x000000016868a824 */ /* 0x000fe200078e0a05 */
[C---:B------:R-:W-:Y:S01]  /*5a60*/  ISETP.GT.U32.AND P2, PT, R5.reuse, R103, PT ;  /* 0x000000670500720c */ /* 0x040fe20003f44070 */
[----:B------:R-:W-:Y:S01]  /*5a70*/  IMAD R107, R5, R110, R109 ;  /* 0x0000006e056b7224 */ /* 0x000fe200078e026d */
[----:B------:R-:W-:Y:S01]  /*5a80*/  IABS R109, R115 ;  /* 0x00000073006d7213 */ /* 0x000fe20000000000 */
[----:B------:R-:W-:-:S02]  /*5a90*/  @!P6 IMAD.IADD R105, R105, 0x1, -R5 ;  /* 0x000000016969e824 */ /* 0x000fc400078e0a05 */
[----:B------:R-:W-:Y:S01]  /*5aa0*/  @!P0 IMAD.MOV R101, RZ, RZ, -R101 ;  /* 0x000000ffff658224 */ /* 0x000fe200078e0a65 */
[C---:B------:R-:W-:Y:S01]  /*5ab0*/  ISETP.GT.U32.AND P0, PT, R5.reuse, R104, PT ;  /* 0x000000680500720c */ /* 0x040fe20003f04070 */
[----:B------:R-:W-:Y:S01]  /*5ac0*/  IMAD.HI.U32 R3, R8, R108, RZ ;  /* 0x0000006c08037227 */ /* 0x000fe200078e00ff */
[----:B------:R-:W-:-:S03]  /*5ad0*/  ISETP.GT.U32.AND P6, PT, R5, R105, PT ;  /* 0x000000690500720c */ /* 0x000fc60003fc4070 */
[----:B------:R-:W-:-:S04]  /*5ae0*/  IMAD.HI.U32 R6, R8, R109, RZ ;  /* 0x0000006d08067227 */ /* 0x000fc800078e00ff */
[----:B------:R-:W-:Y:S02]  /*5af0*/  IMAD.MOV R3, RZ, RZ, -R3 ;  /* 0x000000ffff037224 */ /* 0x000fe400078e0a03 */
[----:B------:R-:W-:Y:S02]  /*5b00*/  IMAD.MOV R110, RZ, RZ, -R6 ;  /* 0x000000ffff6e7224 */ /* 0x000fe400078e0a06 */
[----:B------:R-:W-:Y:S01]  /*5b10*/  @!P4 IMAD.MOV R102, RZ, RZ, -R102 ;  /* 0x000000ffff66c224 */ /* 0x000fe200078e0a66 */
[----:B------:R-:W-:Y:S01]  /*5b20*/  ISETP.GT.U32.AND P4, PT, R5, R106, PT ;  /* 0x0000006a0500720c */ /* 0x000fe20003f84070 */
[----:B------:R-:W-:Y:S01]  /*5b30*/  @!P2 IMAD.IADD R103, R103, 0x1, -R5 ;  /* 0x000000016767a824 */ /* 0x000fe200078e0a05 */
[C---:B------:R-:W-:Y:S01]  /*5b40*/  ISETP.GT.U32.AND P2, PT, R5.reuse, R107, PT ;  /* 0x0000006b0500720c */ /* 0x040fe20003f44070 */
[C---:B------:R-:W-:Y:S02]  /*5b50*/  IMAD R108, R5.reuse, R3, R108 ;  /* 0x00000003056c7224 */ /* 0x040fe400078e026c */
[----:B------:R-:W-:-:S02]  /*5b60*/  IMAD R109, R5, R110, R109 ;  /* 0x0000006e056d7224 */ /* 0x000fc400078e026d */
[--C-:B------:R-:W-:Y:S01]  /*5b70*/  @!P0 IMAD.IADD R104, R104, 0x1, -R5.reuse ;  /* 0x0000000168688824 */ /* 0x100fe200078e0a05 */
[----:B------:R-:W-:Y:S01]  /*5b80*/  ISETP.GT.U32.AND P0, PT, R5, R108, PT ;  /* 0x0000006c0500720c */ /* 0x000fe20003f04070 */
[C---:B------:R-:W-:Y:S02]  /*5b90*/  VIADD R116, R0.reuse, 0x70 ;  /* 0x0000007000747836 */ /* 0x040fe40000000000 */
[--C-:B------:R-:W-:Y:S01]  /*5ba0*/  @!P6 IMAD.IADD R105, R105, 0x1, -R5.reuse ;  /* 0x000000016969e824 */ /* 0x100fe200078e0a05 */
[----:B------:R-:W-:Y:S01]  /*5bb0*/  ISETP.GT.U32.AND P6, PT, R5, R109, PT ;  /* 0x0000006d0500720c */ /* 0x000fe20003fc4070 */
[----:B------:R-:W-:Y:S01]  /*5bc0*/  VIADD R117, R0, 0x71 ;  /* 0x0000007100757836 */ /* 0x000fe20000000000 */
[----:B------:R-:W-:Y:S01]  /*5bd0*/  IABS R9, R116 ;  /* 0x0000007400097213 */ /* 0x000fe20000000000 */
[--C-:B------:R-:W-:Y:S01]  /*5be0*/  @!P4 IMAD.IADD R106, R106, 0x1, -R5.reuse ;  /* 0x000000016a6ac824 */ /* 0x100fe200078e0a05 */
[----:B------:R-:W-:Y:S01]  /*5bf0*/  ISETP.GE.AND P4, PT, R112, RZ, PT ;  /* 0x000000ff7000720c */ /* 0x000fe20003f86270 */
[----:B------:R-:W-:Y:S01]  /*5c00*/  @!P2 IMAD.IADD R107, R107, 0x1, -R5 ;  /* 0x000000016b6ba824 */ /* 0x000fe200078e0a05 */
[----:B------:R-:W-:Y:S01]  /*5c10*/  IABS R111, R117 ;  /* 0x00000075006f7213 */ /* 0x000fe20000000000 */
[----:B------:R-:W-:Y:S01]  /*5c20*/  IMAD.HI.U32 R3, R8, R9, RZ ;  /* 0x0000000908037227 */ /* 0x000fe200078e00ff */
[----:B------:R-:W-:-:S03]  /*5c30*/  ISETP.GE.AND P2, PT, R113, RZ, PT ;  /* 0x000000ff7100720c */ /* 0x000fc60003f46270 */
[----:B------:R-:W-:Y:S01]  /*5c40*/  @!P0 IMAD.IADD R108, R108, 0x1, -R5 ;  /* 0x000000016c6c8824 */ /* 0x000fe200078e0a05 */
[C---:B------:R-:W-:Y:S01]  /*5c50*/  ISETP.GT.U32.AND P0, PT, R5.reuse, R106, PT ;  /* 0x0000006a0500720c */ /* 0x040fe20003f04070 */
[----:B------:R-:W-:Y:S01]  /*5c60*/  @!P5 IMAD.MOV R103, RZ, RZ, -R103 ;  /* 0x000000ffff67d224 */ /* 0x000fe200078e0a67 */
[----:B------:R-:W-:Y:S01]  /*5c70*/  ISETP.GT.U32.AND P5, PT, R5, R107, PT ;  /* 0x0000006b0500720c */ /* 0x000fe20003fa4070 */
[----:B------:R-:W-:Y:S02]  /*5c80*/  IMAD.MOV R110, RZ, RZ, -R3 ;  /* 0x000000ffff6e7224 */ /* 0x000fe400078e0a03 */
[----:B------:R-:W-:-:S04]  /*5c90*/  IMAD.HI.U32 R6, R8, R111, RZ ;  /* 0x0000006f08067227 */ /* 0x000fc800078e00ff */
[----:B------:R-:W-:Y:S01]  /*5ca0*/  @!P6 IMAD.IADD R109, R109, 0x1, -R5 ;  /* 0x000000016d6de824 */ /* 0x000fe200078e0a05 */
[C---:B------:R-:W-:Y:S01]  /*5cb0*/  ISETP.GT.U32.AND P6, PT, R5.reuse, R108, PT ;  /* 0x0000006c0500720c */ /* 0x040fe20003fc4070 */
[C---:B------:R-:W-:Y:S02]  /*5cc0*/  IMAD R110, R5.reuse, R110, R9 ;  /* 0x0000006e056e7224 */ /* 0x040fe400078e0209 */
[----:B------:R-:W-:Y:S02]  /*5cd0*/  IMAD.MOV R6, RZ, RZ, -R6 ;  /* 0x000000ffff067224 */ /* 0x000fe400078e0a06 */
[C---:B------:R-:W-:Y:S02]  /*5ce0*/  VIADD R9, R0.reuse, 0x72 ;  /* 0x0000007200097836 */ /* 0x040fe40000000000 */
[C---:B------:R-:W-:Y:S02]  /*5cf0*/  IMAD R111, R5.reuse, R6, R111 ;  /* 0x00000006056f7224 */ /* 0x040fe400078e026f */
[----:B------:R-:W-:Y:S01]  /*5d00*/  VIADD R118, R0, 0x73 ;  /* 0x0000007300767836 */ /* 0x000fe20000000000 */
[----:B------:R-:W-:Y:S01]  /*5d10*/  IABS R112, R9 ;  /* 0x0000000900707213 */ /* 0x000fe20000000000 */
[----:B------:R-:W-:Y:S01]  /*5d20*/  @!P1 IMAD.MOV R104, RZ, RZ, -R104 ;  /* 0x000000ffff689224 */ /* 0x000fe200078e0a68 */
[----:B------:R-:W-:Y:S01]  /*5d30*/  ISETP.GT.U32.AND P1, PT, R5, R109, PT ;  /* 0x0000006d0500720c */ /* 0x000fe20003f24070 */
[--C-:B------:R-:W-:Y:S01]  /*5d40*/  @!P0 IMAD.IADD R106, R106, 0x1, -R5.reuse ;  /* 0x000000016a6a8824 */ /* 0x100fe200078e0a05 */
[----:B------:R-:W-:Y:S01]  /*5d50*/  IABS R113, R118 ;  /* 0x0000007600717213 */ /* 0x000fe20000000000 */
[----:B------:R-:W-:Y:S01]  /*5d60*/  @!P5 IMAD.IADD R107, R107, 0x1, -R5 ;  /* 0x000000016b6bd824 */ /* 0x000fe200078e0a05 */
[----:B------:R-:W-:Y:S01]  /*5d70*/  ISETP.GE.AND P0, PT, R114, RZ, PT ;  /* 0x000000ff7200720c */ /* 0x000fe20003f06270 */
[----:B------:R-:W-:Y:S01]  /*5d80*/  IMAD.HI.U32 R3, R8, R112, RZ ;  /* 0x0000007008037227 */ /* 0x000fe200078e00ff */
[----:B------:R-:W-:-:S03]  /*5d90*/  ISETP.GT.U32.AND P5, PT, R5, R111, PT ;  /* 0x0000006f0500720c */ /* 0x000fc60003fa4070 */
[----:B------:R-:W-:Y:S01]  /*5da0*/  @!P6 IMAD.IADD R108, R108, 0x1, -R5 ;  /* 0x000000016c6ce824 */ /* 0x000fe200078e0a05 */
[----:B------:R-:W-:Y:S01]  /*5db0*/  ISETP.GE.AND P6, PT, R115, RZ, PT ;  /* 0x000000ff7300720c */ /* 0x000fe20003fc6270 */
[----:B------:R-:W-:-:S04]  /*5dc0*/  IMAD.HI.U32 R6, R8, R113, RZ ;  /* 0x0000007108067227 */ /* 0x000fc800078e00ff */
[----:B------:R-:W-:Y:S02]  /*5dd0*/  IMAD.MOV R3, RZ, RZ, -R3 ;  /* 0x000000ffff037224 */ /* 0x000fe400078e0a03 */
[----:B------:R-:W-:Y:S02]  /*5de0*/  IMAD.MOV R6, RZ, RZ, -R6 ;  /* 0x000000ffff067224 */ /* 0x000fe400078e0a06 */
[C---:B------:R-:W-:Y:S02]  /*5df0*/  IMAD R112, R5.reuse, R3, R112 ;  /* 0x0000000305707224 */ /* 0x040fe400078e0270 */
[----:B------:R-:W-:Y:S01]  /*5e00*/  @!P3 IMAD.MOV R105, RZ, RZ, -R105 ;  /* 0x000000ffff69b224 */ /* 0x000fe200078e0a69 */
[----:B------:R-:W-:Y:S01]  /*5e10*/  ISETP.GT.U32.AND P3, PT, R5, R110, PT ;  /* 0x0000006e0500720c */ /* 0x000fe20003f64070 */
[--C-:B------:R-:W-:Y:S01]  /*5e20*/  @!P1 IMAD.IADD R109, R109, 0x1, -R5.reuse ;  /* 0x000000016d6d9824 */ /* 0x100fe200078e0a05 */
[----:B------:R-:W-:Y:S01]  /*5e30*/  ISETP.GE.AND P1, PT, R116, RZ, PT ;  /* 0x000000ff7400720c */ /* 0x000fe20003f26270 */
[----:B------:R-:W-:-:S02]  /*5e40*/  @!P5 IMAD.IADD R111, R111, 0x1, -R5 ;  /* 0x000000016f6fd824 */ /* 0x000fc400078e0a05 */
[C---:B------:R-:W-:Y:S02]  /*5e50*/  IMAD R113, R5.reuse, R6, R113 ;  /* 0x0000000605717224 */ /* 0x040fe400078e0271 */
[----:B------:R-:W-:Y:S01]  /*5e60*/  @!P0 IMAD.MOV R108, RZ, RZ, -R108 ;  /* 0x000000ffff6c8224 */ /* 0x000fe200078e0a6c */
[C---:B------:R-:W-:Y:S01]  /*5e70*/  ISETP.GT.U32.AND P0, PT, R5.reuse, R112, PT ;  /* 0x000000700500720c */ /* 0x040fe20003f04070 */
[----:B------:R-:W-:Y:S01]  /*5e80*/  @!P2 IMAD.MOV R107, RZ, RZ, -R107 ;  /* 0x000000ffff6ba224 */ /* 0x000fe200078e0a6b */
[C---:B------:R-:W-:Y:S01]  /*5e90*/  ISETP.GT.U32.AND P2, PT, R5.reuse, R111, PT ;  /* 0x0000006f0500720c */ /* 0x040fe20003f44070 */
[----:B------:R-:W-:Y:S01]  /*5ea0*/  @!P6 IMAD.MOV R109, RZ, RZ, -R109 ;  /* 0x000000ffff6de224 */ /* 0x000fe200078e0a6d */
[----:B------:R-:W-:Y:S01]  /*5eb0*/  ISETP.GT.U32.AND P6, PT, R5, R113, PT ;  /* 0x000000710500720c */ /* 0x000fe20003fc4070 */
[----:B------:R-:W-:Y:S02]  /*5ec0*/  VIADD R3, R0, 0x74 ;  /* 0x0000007400037836 */ /* 0x000fe40000000000 */
[--C-:B------:R-:W-:Y:S01]  /*5ed0*/  @!P3 IMAD.IADD R110, R110, 0x1, -R5.reuse ;  /* 0x000000016e6eb824 */ /* 0x100fe200078e0a05 */
[----:B------:R-:W-:Y:S01]  /*5ee0*/  ISETP.GE.AND P3, PT, R117, RZ, PT ;  /* 0x000000ff7500720c */ /* 0x000fe20003f66270 */
[----:B------:R-:W-:Y:S01]  /*5ef0*/  VIADD R6, R0, 0x75 ;  /* 0x0000007500067836 */ /* 0x000fe20000000000 */
[----:B------:R-:W-:Y:S01]  /*5f00*/  IABS R114, R3 ;  /* 0x0000000300727213 */ /* 0x000fe20000000000 */
[----:B------:R-:W-:Y:S01]  /*5f10*/  @!P4 IMAD.MOV R106, RZ, RZ, -R106 ;  /* 0x000000ffff6ac224 */ /* 0x000fe200078e0a6a */
[----:B------:R-:W-:Y:S01]  /*5f20*/  ISETP.GT.U32.AND P5, PT, R5, R110, PT ;  /* 0x0000006e0500720c */ /* 0x000fe20003fa4070 */
[--C-:B------:R-:W-:Y:S01]  /*5f30*/  @!P0 IMAD.IADD R112, R112, 0x1, -R5.reuse ;  /* 0x0000000170708824 */ /* 0x100fe200078e0a05 */
[----:B------:R-:W-:Y:S01]  /*5f40*/  IABS R115, R6 ;  /* 0x0000000600737213 */ /* 0x000fe20000000000 */
[--C-:B------:R-:W-:Y:S01]  /*5f50*/  @!P2 IMAD.IADD R111, R111, 0x1, -R5.reuse ;  /* 0x000000016f6fa824 */ /* 0x100fe200078e0a05 */
[----:B------:R-:W-:Y:S01]  /*5f60*/  ISETP.GE.AND P2, PT, R3, RZ, PT ;  /* 0x000000ff0300720c */ /* 0x000fe20003f46270 */
[----:B------:R-:W-:Y:S01]  /*5f70*/  @!P6 IMAD.IADD R113, R113, 0x1, -R5 ;  /* 0x000000017171e824 */ /* 0x000fe200078e0a05 */
[----:B------:R-:W-:Y:S01]  /*5f80*/  ISETP.GT.U32.AND P6, PT, R5, R112, PT ;  /* 0x000000700500720c */ /* 0x000fe20003fc4070 */
[----:B------:R-:W-:Y:S01]  /*5f90*/  IMAD.HI.U32 R3, R8, R114, RZ ;  /* 0x0000007208037227 */ /* 0x000fe200078e00ff */
[----:B------:R-:W-:-:S02]  /*5fa0*/  ISETP.GE.AND P4, PT, R9, RZ, PT ;  /* 0x000000ff0900720c */ /* 0x000fc40003f86270 */
[----:B------:R-:W-:Y:S01]  /*5fb0*/  ISETP.GE.AND P0, PT, R6, RZ, PT ;  /* 0x000000ff0600720c */ /* 0x000fe20003f06270 */
[----:B------:R-:W-:Y:S02]  /*5fc0*/  IMAD.MOV R3, RZ, RZ, -R3 ;  /* 0x000000ffff037224 */ /* 0x000fe400078e0a03 */
[----:B------:R-:W-:-:S04]  /*5fd0*/  IMAD.HI.U32 R6, R8, R115, RZ ;  /* 0x0000007308067227 */ /* 0x000fc800078e00ff */
[C---:B------:R-:W-:Y:S02]  /*5fe0*/  IMAD R114, R5.reuse, R3, R114 ;  /* 0x0000000305727224 */ /* 0x040fe400078e0272 */
[--C-:B------:R-:W-:Y:S01]  /*5ff0*/  @!P5 IMAD.IADD R110, R110, 0x1, -R5.reuse ;  /* 0x000000016e6ed824 */ /* 0x100fe200078e0a05 */
[----:B------:R-:W-:Y:S01]  /*6000*/  ISETP.GE.AND P5, PT, R118, RZ, PT ;  /* 0x000000ff7600720c */ /* 0x000fe20003fa6270 */
[----:B------:R-:W-:Y:S01]  /*6010*/  @!P6 IMAD.IADD R112, R112, 0x1, -R5 ;  /* 0x000000017070e824 */ /* 0x000fe200078e0a05 */
[C---:B------:R-:W-:Y:S01]  /*6020*/  ISETP.GT.U32.AND P6, PT, R5.reuse, R114, PT ;  /* 0x000000720500720c */ /* 0x040fe20003fc4070 */
[----:B------:R-:W-:Y:S02]  /*6030*/  IMAD.MOV R6, RZ, RZ, -R6 ;  /* 0x000000ffff067224 */ /* 0x000fe400078e0a06 */
[----:B------:R-:W-:Y:S01]  /*6040*/  @!P1 IMAD.MOV R110, RZ, RZ, -R110 ;  /* 0x000000ffff6e9224 */ /* 0x000fe200078e0a6e */
[C---:B------:R-:W-:Y:S01]  /*6050*/  ISETP.GT.U32.AND P1, PT, R5.reuse, R113, PT ;  /* 0x000000710500720c */ /* 0x040fe20003f24070 */
[----:B------:R-:W-:-:S02]  /*6060*/  IMAD R115, R5, R6, R115 ;  /* 0x0000000605737224 */ /* 0x000fc400078e0273 */
[C---:B------:R-:W-:Y:S02]  /*6070*/  VIADD R9, R0.reuse, 0x76 ;  /* 0x0000007600097836 */ /* 0x040fe40000000000 */
[----:B------:R-:W-:Y:S01]  /*6080*/  @!P4 IMAD.MOV R112, RZ, RZ, -R112 ;  /* 0x000000ffff70c224 */ /* 0x000fe200078e0a70 */
[----:B------:R-:W-:Y:S01]  /*6090*/  ISETP.GT.U32.AND P4, PT, R5, R115, PT ;  /* 0x000000730500720c */ /* 0x000fe20003f84070 */
[----:B------:R-:W-:Y:S01]  /*60a0*/  VIADD R3, R0, 0x77 ;  /* 0x0000007700037836 */ /* 0x000fe20000000000 */
[----:B------:R-:W-:Y:S01]  /*60b0*/  IABS R116, R9 ;  /* 0x0000000900747213 */ /* 0x000fe20000000000 */
[----:B------:R-:W-:Y:S02]  /*60c0*/  @!P6 IMAD.IADD R114, R114, 0x1, -R5 ;  /* 0x000000017272e824 */ /* 0x000fe400078e0a05 */
[----:B------:R-:W-:Y:S01]  /*60d0*/  @!P3 IMAD.MOV R111, RZ, RZ, -R111 ;  /* 0x000000ffff6fb224 */ /* 0x000fe200078e0a6f */
[----:B------:R-:W-:Y:S01]  /*60e0*/  ISETP.GE.AND P3, PT, R9, RZ, PT ;  /* 0x000000ff0900720c */ /* 0x000fe20003f66270 */
[----:B------:R-:W-:Y:S01]  /*60f0*/  @!P1 IMAD.IADD R113, R113, 0x1, -R5 ;  /* 0x0000000171719824 */ /* 0x000fe200078e0a05 */
[----:B------:R-:W-:Y:S01]  /*6100*/  ISETP.GE.AND P1, PT, R3, RZ, PT ;  /* 0x000000ff0300720c */ /* 0x000fe20003f26270 */
[----:B------:R-:W-:Y:S01]  /*6110*/  VIADD R9, R0, 0x78 ;  /* 0x0000007800097836 */ /* 0x000fe20000000000 */
[----:B------:R-:W-:Y:S01]  /*6120*/  IABS R117, R3 ;  /* 0x0000000300757213 */ /* 0x000fe20000000000 */
[----:B------:R-:W-:Y:S01]  /*6130*/  IMAD.HI.U32 R3, R8, R116, RZ ;  /* 0x0000007408037227 */ /* 0x000fe200078e00ff */
[----:B------:R-:W-:-:S02]  /*6140*/  ISETP.GT.U32.AND P6, PT, R5, R114, PT ;  /* 0x000000720500720c */ /* 0x000fc40003fc4070 */
[----:B------:R-:W-:Y:S01]  /*6150*/  IABS R118, R9 ;  /* 0x0000000900767213 */ /* 0x000fe20000000000 */
[----:B------:R-:W-:Y:S02]  /*6160*/  VIADD R124, R0, 0x79 ;  /* 0x00000079007c7836 */ /* 0x000fe40000000000 */
[----:B------:R-:W-:Y:S02]  /*6170*/  IMAD.MOV R6, RZ, RZ, -R3 ;  /* 0x000000ffff067224 */ /* 0x000fe400078e0a03 */
[----:B------:R-:W-:Y:S01]  /*6180*/  @!P4 IMAD.IADD R115, R115, 0x1, -R5 ;  /* 0x000000017373c824 */ /* 0x000fe200078e0a05 */
[----:B------:R-:W-:Y:S01]  /*6190*/  IABS R119, R124 ;  /* 0x0000007c00777213 */ /* 0x000fe20000000000 */
[----:B------:R-:W-:-:S03]  /*61a0*/  IMAD.HI.U32 R3, R8, R117, RZ ;  /* 0x0000007508037227 */ /* 0x000fc600078e00ff */
[C---:B------:R-:W-:Y:S01]  /*61b0*/  ISETP.GT.U32.AND P4, PT, R5.reuse, R115, PT ;  /* 0x000000730500720c */ /* 0x040fe20003f84070 */
[----:B------:R-:W-:Y:S02]  /*61c0*/  IMAD R116, R5, R6, R116 ;  /* 0x0000000605747224 */ /* 0x000fe400078e0274 */
[----:B------:R-:W-:Y:S02]  /*61d0*/  IMAD.MOV R6, RZ, RZ, -R3 ;  /* 0x000000ffff067224 */ /* 0x000fe400078e0a03 */
[----:B------:R-:W-:-:S04]  /*61e0*/  IMAD.HI.U32 R3, R8, R118, RZ ;  /* 0x0000007608037227 */ /* 0x000fc800078e00ff */
[----:B------:R-:W-:Y:S01]  /*61f0*/  @!P6 IMAD.IADD R114, R114, 0x1, -R5 ;  /* 0x000000017272e824 */ /* 0x000fe200078e0a05 */
[C---:B------:R-:W-:Y:S01]  /*6200*/  ISETP.GT.U32.AND P6, PT, R5.reuse, R116, PT ;  /* 0x000000740500720c */ /* 0x040fe20003fc4070 */
[----:B------:R-:W-:Y:S02]  /*6210*/  IMAD R117, R5, R6, R117 ;  /* 0x0000000605757224 */ /* 0x000fe400078e0275 */
[----:B------:R-:W-:-:S04]  /*6220*/  IMAD.HI.U32 R6, R8, R119, RZ ;  /* 0x0000007708067227 */ /* 0x000fc800078e00ff */
[----:B------:R-:W-:Y:S02]  /*6230*/  IMAD.MOV R3, RZ, RZ, -R3 ;  /* 0x000000ffff037224 */ /* 0x000fe400078e0a03 */
[----:B------:R-:W-:Y:S02]  /*6240*/  IMAD.MOV R6, RZ, RZ, -R6 ;  /* 0x000000ffff067224 */ /* 0x000fe400078e0a06 */
[----:B------:R-:W-:Y:S02]  /*6250*/  IMAD R118, R5, R3, R118 ;  /* 0x0000000305767224 */ /* 0x000fe400078e0276 */
[----:B------:R-:W-:Y:S01]  /*6260*/  @!P5 IMAD.MOV R113, RZ, RZ, -R113 ;  /* 0x000000ffff71d224 */ /* 0x000fe200078e0a71 */
[----:B------:R-:W-:Y:S01]  /*6270*/  ISETP.GE.AND P5, PT, R9, RZ, PT ;  /* 0x000000ff0900720c */ /* 0x000fe20003fa6270 */
[----:B------:R-:W-:Y:S02]  /*6280*/  IMAD R119, R5, R6, R119 ;  /* 0x0000000605777224 */ /* 0x000fe400078e0277 */
[----:B------:R-:W-:Y:S01]  /*6290*/  @!P4 IMAD.IADD R115, R115, 0x1, -R5 ;  /* 0x000000017373c824 */ /* 0x000fe200078e0a05 */
[----:B------:R-:W-:Y:S01]  /*62a0*/  ISETP.GT.U32.AND P4, PT, R5, R118, PT ;  /* 0x000000760500720c */ /* 0x000fe20003f84070 */
[----:B------:R-:W-:-:S02]  /*62b0*/  VIADD R9, R0, 0x7a ;  /* 0x0000007a00097836 */ /* 0x000fc40000000000 */
[----:B------:R-:W-:Y:S01]  /*62c0*/  @!P6 IMAD.IADD R116, R116, 0x1, -R5 ;  /* 0x000000017474e824 */ /* 0x000fe200078e0a05 */
[C---:B------:R-:W-:Y:S01]  /*62d0*/  ISETP.GT.U32.AND P6, PT, R5.reuse, R119, PT ;  /* 0x000000770500720c */ /* 0x040fe20003fc4070 */
[C---:B------:R-:W-:Y:S01]  /*62e0*/  VIADD R125, R0.reuse, 0x7b ;  /* 0x0000007b007d7836 */ /* 0x040fe20000000000 */
[----:B------:R-:W-:Y:S01]  /*62f0*/  IABS R120, R9 ;  /* 0x0000000900787213 */ /* 0x000fe20000000000 */
[----:B------:R-:W-:Y:S01]  /*6300*/  @!P2 IMAD.MOV R114, RZ, RZ, -R114 ;  /* 0x000000ffff72a224 */ /* 0x000fe200078e0a72 */
[----:B------:R-:W-:Y:S01]  /*6310*/  ISETP.GT.U32.AND P2, PT, R5, R117, PT ;  /* 0x000000750500720c */ /* 0x000fe20003f44070 */
[----:B------:R-:W-:Y:S01]  /*6320*/  VIADD R126, R0, 0x7c ;  /* 0x0000007c007e7836 */ /* 0x000fe20000000000 */
[----:B------:R-:W-:Y:S01]  /*6330*/  IABS R121, R125 ;  /* 0x0000007d00797213 */ /* 0x000fe20000000000 */
[----:B------:R-:W-:-:S03]  /*6340*/  IMAD.HI.U32 R3, R8, R120, RZ ;  /* 0x0000007808037227 */ /* 0x000fc600078e00ff */
[----:B------:R-:W-:Y:S01]  /*6350*/  IABS R122, R126 ;  /* 0x0000007e007a7213 */ /* 0x000fe20000000000 */
[----:B------:R-:W-:Y:S02]  /*6360*/  @!P4 IMAD.IADD R118, R118, 0x1, -R5 ;  /* 0x000000017676c824 */ /* 0x000fe400078e0a05 */
[----:B------:R-:W-:Y:S02]  /*6370*/  IMAD.MOV R3, RZ, RZ, -R3 ;  /* 0x000000ffff037224 */ /* 0x000fe400078e0a03 */
[----:B------:R-:W-:Y:S01]  /*6380*/  @!P6 IMAD.IADD R119, R119, 0x1, -R5 ;  /* 0x000000017777e824 */ /* 0x000fe200078e0a05 */
[C---:B------:R-:W-:Y:S01]  /*6390*/  ISETP.GT.U32.AND P6, PT, R5.reuse, R118, PT ;  /* 0x000000760500720c */ /* 0x040fe20003fc4070 */
[----:B------:R-:W-:Y:S02]  /*63a0*/  IMAD R120, R5, R3, R120 ;  /* 0x0000000305787224 */ /* 0x000fe400078e0278 */
[----:B------:R-:W-:-:S04]  /*63b0*/  IMAD.HI.U32 R3, R8, R121, RZ ;  /* 0x0000007908037227 */ /* 0x000fc800078e00ff */
[----:B------:R-:W-:Y:S02]  /*63c0*/  IMAD.MOV R6, RZ, RZ, -R3 ;  /* 0x000000ffff067224 */ /* 0x000fe400078e0a03 */
[----:B------:R-:W-:Y:S01]  /*63d0*/  @!P2 IMAD.IADD R117, R117, 0x1, -R5 ;  /* 0x000000017575a824 */ /* 0x000fe200078e0a05 */
[C---:B------:R-:W-:Y:S01]  /*63e0*/  ISETP.GT.U32.AND P2, PT, R5.reuse, R116, PT ;  /* 0x000000740500720c */ /* 0x040fe20003f44070 */
[C---:B------:R-:W-:Y:S02]  /*63f0*/  IMAD R121, R5.reuse, R6, R121 ;  /* 0x0000000605797224 */ /* 0x040fe400078e0279 */
[----:B------:R-:W-:Y:S01]  /*6400*/  @!P6 IMAD.IADD R118, R118, 0x1, -R5 ;  /* 0x000000017676e824 */ /* 0x000fe200078e0a05 */
[C---:B------:R-:W-:Y:S01]  /*6410*/  ISETP.GT.U32.AND P4, PT, R5.reuse, R117, PT ;  /* 0x000000750500720c */ /* 0x040fe20003f84070 */
[----:B------:R-:W-:Y:S01]  /*6420*/  VIADD R128, R0, 0x7e ;  /* 0x0000007e00807836 */ /* 0x000fe20000000000 */
[----:B------:R-:W-:Y:S01]  /*6430*/  ISETP.GT.U32.AND P6, PT, R5, R121, PT ;  /* 0x000000790500720c */ /* 0x000fe20003fc4070 */
[----:B------:R-:W-:-:S04]  /*6440*/  IMAD.HI.U32 R3, R8, R122, RZ ;  /* 0x0000007a08037227 */ /* 0x000fc800078e00ff */
[----:B------:R-:W-:Y:S02]  /*6450*/  IMAD.MOV R3, RZ, RZ, -R3 ;  /* 0x000000ffff037224 */ /* 0x000fe400078e0a03 */
[----:B------:R-:W-:Y:S02]  /*6460*/  VIADD R127, R0, 0x7d ;  /* 0x0000007d007f7836 */ /* 0x000fe40000000000 */
[----:B------:R-:W-:Y:S02]  /*6470*/  IMAD R122, R5, R3, R122 ;  /* 0x00000003057a7224 */ /* 0x000fe400078e027a */
[--C-:B------:R-:W-:Y:S01]  /*6480*/  @!P4 IMAD.IADD R117, R117, 0x1, -R5.reuse ;  /* 0x000000017575c824 */ /* 0x100fe200078e0a05 */
[----:B------:R-:W-:Y:S01]  /*6490*/  ISETP.GE.AND P4, PT, R124, RZ, PT ;  /* 0x000000ff7c00720c */ /* 0x000fe20003f86270 */
[--C-:B------:R-:W-:Y:S01]  /*64a0*/  @!P6 IMAD.IADD R121, R121, 0x1, -R5.reuse ;  /* 0x000000017979e824 */ /* 0x100fe200078e0a05 */
[----:B------:R-:W-:Y:S01]  /*64b0*/  IABS R124, R128 ;  /* 0x00000080007c7213 */ /* 0x000fe20000000000 */
[----:B------:R-:W-:Y:S01]  /*64c0*/  @!P2 IMAD.IADD R116, R116, 0x1, -R5 ;  /* 0x000000017474a824 */ /* 0x000fe200078e0a05 */
[C---:B------:R-:W-:Y:S01]  /*64d0*/  ISETP.GT.U32.AND P2, PT, R5.reuse, R120, PT ;  /* 0x000000780500720c */ /* 0x040fe20003f44070 */
[----:B------:R-:W-:Y:S01]  /*64e0*/  @!P0 IMAD.MOV R115, RZ, RZ, -R115 ;  /* 0x000000ffff738224 */ /* 0x000fe200078e0a73 */
[----:B------:R-:W-:Y:S01]  /*64f0*/  ISETP.GT.U32.AND P6, PT, R5, R121, PT ;  /* 0x000000790500720c */ /* 0x000fe20003fc4070 */
[----:B------:R-:W-:Y:S01]  /*6500*/  IMAD.HI.U32 R3, R8, R124, RZ ;  /* 0x0000007c08037227 */ /* 0x000fe200078e00ff */
[----:B------:R-:W-:-:S02]  /*6510*/  IABS R123, R127 ;  /* 0x0000007f007b7213 */ /* 0x000fc40000000000 */
[----:B------:R-:W-:Y:S01]  /*6520*/  ISETP.GT.U32.AND P0, PT, R5, R119, PT ;  /* 0x000000770500720c */ /* 0x000fe20003f04070 */
[----:B------:R-:W-:Y:S02]  /*6530*/  IMAD.MOV R3, RZ, RZ, -R3 ;  /* 0x000000ffff037224 */ /* 0x000fe400078e0a03 */
[----:B------:R-:W-:-:S04]  /*6540*/  IMAD.HI.U32 R6, R8, R123, RZ ;  /* 0x0000007b08067227 */ /* 0x000fc800078e00ff */
[----:B------:R-:W-:Y:S02]  /*6550*/  IMAD R124, R5, R3, R124 ;  /* 0x00000003057c7224 */ /* 0x000fe400078e027c */
[--C-:B------:R-:W-:Y:S02]  /*6560*/  @!P6 IMAD.IADD R121, R121, 0x1, -R5.reuse ;  /* 0x000000017979e824 */ /* 0x100fe400078e0a05 */
[----:B------:R-:W-:Y:S01]  /*6570*/  IMAD.MOV R6, RZ, RZ, -R6 ;  /* 0x000000ffff067224 */ /* 0x000fe200078e0a06 */
[----:B------:R-:W-:Y:S01]  /*6580*/  ISETP.GT.U32.AND P6, PT, R5, R124, PT ;  /* 0x0000007c0500720c */ /* 0x000fe20003fc4070 */
[----:B------:R-:W-:Y:S02]  /*6590*/  VIADD R129, R0, 0x7f ;  /* 0x0000007f00817836 */ /* 0x000fe40000000000 */
[--C-:B------:R-:W-:Y:S01]  /*65a0*/  @!P2 IMAD.IADD R120, R120, 0x1, -R5.reuse ;  /* 0x000000017878a824 */ /* 0x100fe200078e0a05 */
[----:B------:R-:W-:Y:S01]  /*65b0*/  ISETP.GE.AND P2, PT, R125, RZ, PT ;  /* 0x000000ff7d00720c */ /* 0x000fe20003f46270 */
[----:B------:R-:W-:Y:S01]  /*65c0*/  @!P0 IMAD.IADD R119, R119, 0x1, -R5 ;  /* 0x0000000177778824 */ /* 0x000fe200078e0a05 */
[----:B------:R-:W-:Y:S01]  /*65d0*/  IABS R125, R129 ;  /* 0x00000081007d7213 */ /* 0x000fe20000000000 */
[----:B------:R-:W-:Y:S01]  /*65e0*/  IMAD R123, R5, R6, R123 ;  /* 0x00000006057b7224 */ /* 0x000fe200078e027b */
[----:B------:R-:W-:Y:S01]  /*65f0*/  ISETP.GE.AND P0, PT, R9, RZ, PT ;  /* 0x000000ff0900720c */ /* 0x000fe20003f06270 */
[----:B------:R-:W-:-:S02]  /*6600*/  VIADD R130, R0, 0x80 ;  /* 0x0000008000827836 */ /* 0x000fc40000000000 */
[----:B------:R-:W-:Y:S01]  /*6610*/  @!P5 IMAD.MOV R118, RZ, RZ, -R118 ;  /* 0x000000ffff76d224 */ /* 0x000fe200078e0a76 */
[----:B------:R-:W-:Y:S01]  /*6620*/  ISETP.GE.AND P5, PT, R126, RZ, PT ;  /* 0x000000ff7e00720c */ /* 0x000fe20003fa6270 */
[----:B------:R-:W-:Y:S01]  /*6630*/  @!P4 IMAD.MOV R119, RZ, RZ, -R119 ;  /* 0x000000ffff77c224 */ /* 0x000fe200078e0a77 */
[----:B------:R-:W-:Y:S01]  /*6640*/  ISETP.GT.U32.AND P4, PT, R5, R123, PT ;  /* 0x0000007b0500720c */ /* 0x000fe20003f84070 */
[----:B------:R-:W-:Y:S01]  /*6650*/  @!P6 IMAD.IADD R124, R124, 0x1, -R5 ;  /* 0x000000017c7ce824 */ /* 0x000fe200078e0a05 */
[----:B------:R-:W-:Y:S01]  /*6660*/  IABS R126, R130 ;  /* 0x00000082007e7213 */ /* 0x000fe20000000000 */
[----:B------:R-:W-:-:S03]  /*6670*/  IMAD.HI.U32 R3, R8, R125, RZ ;  /* 0x0000007d08037227 */ /* 0x000fc600078e00ff */
[----:B------:R-:W-:Y:S01]  /*6680*/  ISETP.GT.U32.AND P6, PT, R5, R124, PT ;  /* 0x0000007c0500720c */ /* 0x000fe20003fc4070 */
[----:B------:R-:W-:Y:S02]  /*6690*/  IMAD.MOV R6, RZ, RZ, -R3 ;  /* 0x000000ffff067224 */ /* 0x000fe400078e0a03 */
[----:B------:R-:W-:-:S04]  /*66a0*/  IMAD.HI.U32 R3, R8, R126, RZ ;  /* 0x0000007e08037227 */ /* 0x000fc800078e00ff */
[----:B------:R-:W-:Y:S01]  /*66b0*/  @!P3 IMAD.MOV R116, RZ, RZ, -R116 ;  /* 0x000000ffff74b224 */ /* 0x000fe200078e0a74 */
[C---:B------:R-:W-:Y:S01]  /*66c0*/  ISETP.GT.U32.AND P3, PT, R5.reuse, R120, PT ;  /* 0x000000780500720c */ /* 0x040fe20003f64070 */
[----:B------:R-:W-:Y:S01]  /*66d0*/  @!P1 IMAD.MOV R117, RZ, RZ, -R117 ;  /* 0x000000ffff759224 */ /* 0x000fe200078e0a75 */
[----:B------:R-:W-:Y:S01]  /*66e0*/  ISETP.GT.U32.AND P1, PT, R5, R122, PT ;  /* 0x0000007a0500720c */ /* 0x000fe20003f24070 */
[----:B------:R-:W-:Y:S02]  /*66f0*/  IMAD.MOV R3, RZ, RZ, -R3 ;  /* 0x000000ffff037224 */ /* 0x000fe400078e0a03 */
[--C-:B------:R-:W-:Y:S02]  /*6700*/  @!P4 IMAD.IADD R123, R123, 0x1, -R5.reuse ;  /* 0x000000017b7bc824 */ /* 0x100fe400078e0a05 */
[C---:B------:R-:W-:Y:S02]  /*6710*/  IMAD R126, R5.reuse, R3, R126 ;  /* 0x00000003057e7224 */ /* 0x040fe400078e027e */
[--C-:B------:R-:W-:Y:S01]  /*6720*/  @!P6 IMAD.IADD R124, R124, 0x1, -R5.reuse ;  /* 0x000000017c7ce824 */ /* 0x100fe200078e0a05 */
[C---:B------:R-:W-:Y:S01]  /*6730*/  ISETP.GT.U32.AND P4, PT, R5.reuse, R123, PT ;  /* 0x0000007b0500720c */ /* 0x040fe20003f84070 */
[----:B------:R-:W-:Y:S01]  /*6740*/  VIADD R131, R0, 0x81 ;  /* 0x0000008100837836 */ /* 0x000fe20000000000 */
[----:B------:R-:W-:Y:S01]  /*6750*/  ISETP.GT.U32.AND P6, PT, R5, R126, PT ;  /* 0x0000007e0500720c */ /* 0x000fe20003fc4070 */
[--C-:B------:R-:W-:Y:S01]  /*6760*/  @!P3 IMAD.IADD R120, R120, 0x1, -R5.reuse ;  /* 0x000000017878b824 */ /* 0x100fe200078e0a05 */
[----:B------:R-:W-:Y:S01]  /*6770*/  ISETP.GE.AND P3, PT, R127, RZ, PT ;  /* 0x000000ff7f00720c */ /* 0x000fe20003f66270 */
[--C-:B------:R-:W-:Y:S01]  /*6780*/  @!P1 IMAD.IADD R122, R122, 0x1, -R5.reuse ;  /* 0x000000017a7a9824 */ /* 0x100fe200078e0a05 */
[----:B------:R-:W-:Y:S01]  /*6790*/  IABS R127, R131 ;  /* 0x00000083007f7213 */ /* 0x000fe20000000000 */
[----:B------:R-:W-:Y:S01]  /*67a0*/  VIADD R132, R0, 0x82 ;  /* 0x0000008200847836 */ /* 0x000fe20000000000 */
[----:B------:R-:W-:Y:S01]  /*67b0*/  ISETP.GE.AND P1, PT, R128, RZ, PT ;  /* 0x000000ff8000720c */ /* 0x000fe20003f26270 */
[----:B------:R-:W-:Y:S01]  /*67c0*/  @!P0 IMAD.MOV R120, RZ, RZ, -R120 ;  /* 0x000000ffff788224 */ /* 0x000fe200078e0a78 */
[----:B------:R-:W-:Y:S01]  /*67d0*/  ISETP.GT.U32.AND P0, PT, R5, R122, PT ;  /* 0x0000007a0500720c */ /* 0x000fe20003f04070 */
[----:B------:R-:W-:Y:S01]  /*67e0*/  VIADD R133, R0, 0x83 ;  /* 0x0000008300857836 */ /* 0x000fe20000000000 */
[----:B------:R-:W-:Y:S01]  /*67f0*/  IABS R9, R132 ;  /* 0x0000008400097213 */ /* 0x000fe20000000000 */
[----:B------:R-:W-:Y:S01]  /*6800*/  @!P4 IMAD.IADD R123, R123, 0x1, -R5 ;  /* 0x000000017b7bc824 */ /* 0x000fe200078e0a05 */
[----:B------:R-:W-:Y:S01]  /*6810*/  ISETP.GE.AND P4, PT, R129, RZ, PT ;  /* 0x000000ff8100720c */ /* 0x000fe20003f86270 */
[----:B------:R-:W-:Y:S01]  /*6820*/  IMAD R125, R5, R6, R125 ;  /* 0x00000006057d7224 */ /* 0x000fe200078e027d */
[----:B------:R-:W-:Y:S01]  /*6830*/  IABS R129, R133 ;  /* 0x0000008500817213 */ /* 0x000fe20000000000 */
[----:B------:R-:W-:-:S04]  /*6840*/  IMAD.HI.U32 R3, R8, R127, RZ ;  /* 0x0000007f08037227 */ /* 0x000fc800078e00ff */
[----:B------:R-:W-:Y:S02]  /*6850*/  @!P6 IMAD.IADD R126, R126, 0x1, -R5 ;  /* 0x000000017e7ee824 */ /* 0x000fe400078e0a05 */
[----:B------:R-:W-:-:S03]  /*6860*/  IMAD.HI.U32 R6, R8, R9, RZ ;  /* 0x0000000908067227 */ /* 0x000fc600078e00ff */
[----:B------:R-:W-:Y:S01]  /*6870*/  ISETP.GT.U32.AND P6, PT, R5, R126, PT ;  /* 0x0000007e0500720c */ /* 0x000fe20003fc4070 */
[----:B------:R-:W-:Y:S02]  /*6880*/  IMAD.MOV R128, RZ, RZ, -R3 ;  /* 0x000000ffff807224 */ /* 0x000fe400078e0a03 */
[----:B------:R-:W-:Y:S02]  /*6890*/  IMAD.MOV R6, RZ, RZ, -R6 ;  /* 0x000000ffff067224 */ /* 0x000fe400078e0a06 */
[----:B------:R-:W-:-:S04]  /*68a0*/  IMAD.HI.U32 R3, R8, R129, RZ ;  /* 0x0000008108037227 */ /* 0x000fc800078e00ff */
[----:B------:R-:W-:Y:S01]  /*68b0*/  @!P0 IMAD.IADD R122, R122, 0x1, -R5 ;  /* 0x000000017a7a8824 */ /* 0x000fe200078e0a05 */
[C---:B------:R-:W-:Y:S01]  /*68c0*/  ISETP.GT.U32.AND P0, PT, R5.reuse, R125, PT ;  /* 0x0000007d0500720c */ /* 0x040fe20003f04070 */
[C---:B------:R-:W-:Y:S02]  /*68d0*/  IMAD R127, R5.reuse, R128, R127 ;  /* 0x00000080057f7224 */ /* 0x040fe400078e027f */
[C---:B------:R-:W-:Y:S02]  /*68e0*/  IMAD R128, R5.reuse, R6, R9 ;  /* 0x0000000605807224 */ /* 0x040fe400078e0209 */
[----:B------:R-:W-:Y:S02]  /*68f0*/  IMAD.MOV R6, RZ, RZ, -R3 ;  /* 0x000000ffff067224 */ /* 0x000fe400078e0a03 */
[----:B------:R-:W-:Y:S02]  /*6900*/  @!P6 IMAD.IADD R126, R126, 0x1, -R5 ;  /* 0x000000017e7ee824 */ /* 0x000fe400078e0a05 */
[----:B------:R-:W-:-:S02]  /*6910*/  IMAD R129, R5, R6, R129 ;  /* 0x0000000605817224 */ /* 0x000fc400078e0281 */
[----:B------:R-:W-:Y:S02]  /*6920*/  VIADD R134, R0, 0x84 ;  /* 0x0000008400867836 */ /* 0x000fe40000000000 */
[----:B------:R-:W-:Y:S01]  /*6930*/  @!P5 IMAD.MOV R122, RZ, RZ, -R122 ;  /* 0x000000ffff7ad224 */ /* 0x000fe200078e0a7a */
[----:B------:R-:W-:Y:S01]  /*6940*/  ISETP.GT.U32.AND P6, PT, R5, R129, PT ;  /* 0x000000810500720c */ /* 0x000fe20003fc4070 */
[----:B------:R-:W-:Y:S01]  /*6950*/  @!P0 IMAD.IADD R125, R125, 0x1, -R5 ;  /* 0x000000017d7d8824 */ /* 0x000fe200078e0a05 */
[C---:B------:R-:W-:Y:S01]  /*6960*/  ISETP.GT.U32.AND P5, PT, R5.reuse, R127, PT ;  /* 0x0000007f0500720c */ /* 0x040fe20003fa4070 */
[----:B------:R-:W-:Y:S01]  /*6970*/  @!P1 IMAD.MOV R124, RZ, RZ, -R124 ;  /* 0x000000ffff7c9224 */ /* 0x000fe200078e0a7c */
[----:B------:R-:W-:Y:S01]  /*6980*/  ISETP.GE.AND P0, PT, R130, RZ, PT ;  /* 0x000000ff8200720c */ /* 0x000fe20003f06270 */
[----:B------:R-:W-:Y:S01]  /*6990*/  VIADD R9, R0, 0x85 ;  /* 0x0000008500097836 */ /* 0x000fe20000000000 */
[----:B------:R-:W-:Y:S01]  /*69a0*/  IABS R130, R134 ;  /* 0x0000008600827213 */ /* 0x000fe20000000000 */
[----:B------:R-:W-:Y:S01]  /*69b0*/  @!P3 IMAD.MOV R123, RZ, RZ, -R123 ;  /* 0x000000ffff7bb224 */ /* 0x000fe200078e0a7b */
[----:B------:R-:W-:Y:S01]  /*69c0*/  ISETP.GT.U32.AND P1, PT, R5, R128, PT ;  /* 0x000000800500720c */ /* 0x000fe20003f24070 */
[----:B------:R-:W-:Y:S01]  /*69d0*/  @!P2 IMAD.MOV R121, RZ, RZ, -R121 ;  /* 0x000000ffff79a224 */ /* 0x000fe200078e0a79 */
[----:B------:R-:W-:Y:S01]  /*69e0*/  ISETP.GE.AND P3, PT, R131, RZ, PT ;  /* 0x000000ff8300720c */ /* 0x000fe20003f66270 */
[----:B------:R-:W-:Y:S01]  /*69f0*/  IMAD.HI.U32 R3, R8, R130, RZ ;  /* 0x0000008208037227 */ /* 0x000fe200078e00ff */
[----:B------:R-:W-:-:S02]  /*6a00*/  IABS R131, R9 ;  /* 0x0000000900837213 */ /* 0x000fc40000000000 */
[----:B------:R-:W-:Y:S01]  /*6a10*/  ISETP.GT.U32.AND P2, PT, R5, R125, PT ;  /* 0x0000007d0500720c */ /* 0x000fe20003f44070 */
[----:B------:R-:W-:Y:S02]  /*6a20*/  @!P6 IMAD.IADD R129, R129, 0x1, -R5 ;  /* 0x000000018181e824 */ /* 0x000fe400078e0a05 */
[----:B------:R-:W-:Y:S02]  /*6a30*/  IMAD.MOV R3, RZ, RZ, -R3 ;  /* 0x000000ffff037224 */ /* 0x000fe400078e0a03 */
[--C-:B------:R-:W-:Y:S01]  /*6a40*/  @!P5 IMAD.IADD R127, R127, 0x1, -R5.reuse ;  /* 0x000000017f7fd824 */ /* 0x100fe200078e0a05 */
[C---:B------:R-:W-:Y:S01]  /*6a50*/  ISETP.GT.U32.AND P6, PT, R5.reuse, R129, PT ;  /* 0x000000810500720c */ /* 0x040fe20003fc4070 */
[----:B------:R-:W-:Y:S01]  /*6a60*/  IMAD R130, R5, R3, R130 ;  /* 0x0000000305827224 */ /* 0x000fe200078e0282 */
[----:B------:R-:W-:Y:S01]  /*6a70*/  ISETP.GE.AND P5, PT, R133, RZ, PT ;  /* 0x000000ff8500720c */ /* 0x000fe20003fa6270 */
[----:B------:R-:W-:Y:S01]  /*6a80*/  @!P1 IMAD.IADD R128, R128, 0x1, -R5 ;  /* 0x0000000180809824 */ /* 0x000fe200078e0a05 */
[----:B------:R-:W-:Y:S01]  /*6a90*/  ISETP.GT.U32.AND P1, PT, R5, R127, PT ;  /* 0x0000007f0500720c */ /* 0x000fe20003f24070 */
[----:B------:R-:W-:-:S04]  /*6aa0*/  IMAD.HI.U32 R3, R8, R131, RZ ;  /* 0x0000008308037227 */ /* 0x000fc800078e00ff */
[----:B------:R-:W-:Y:S02]  /*6ab0*/  IMAD.MOV R6, RZ, RZ, -R3 ;  /* 0x000000ffff067224 */ /* 0x000fe400078e0a03 */
[----:B------:R-:W-:Y:S01]  /*6ac0*/  @!P2 IMAD.IADD R125, R125, 0x1, -R5 ;  /* 0x000000017d7da824 */ /* 0x000fe200078e0a05 */
[----:B------:R-:W-:Y:S01]  /*6ad0*/  ISETP.GE.AND P2, PT, R132, RZ, PT ;  /* 0x000000ff8400720c */ /* 0x000fe20003f46270 */
[----:B------:R-:W-:Y:S02]  /*6ae0*/  IMAD R131, R5, R6, R131 ;  /* 0x0000000605837224 */ /* 0x000fe400078e0283 */
[--C-:B------:R-:W-:Y:S02]  /*6af0*/  @!P6 IMAD.IADD R129, R129, 0x1, -R5.reuse ;  /* 0x000000018181e824 */ /* 0x100fe400078e0a05 */
[C---:B------:R-:W-:Y:S01]  /*6b00*/  VIADD R135, R0.reuse, 0x86 ;  /* 0x0000008600877836 */ /* 0x040fe20000000000 */
[----:B------:R-:W-:Y:S01]  /*6b10*/  ISETP.GT.U32.AND P6, PT, R5, R131, PT ;  /* 0x000000830500720c */ /* 0x000fe20003fc4070 */
[----:B------:R-:W-:Y:S01]  /*6b20*/  @!P1 IMAD.IADD R127, R127, 0x1, -R5 ;  /* 0x000000017f7f9824 */ /* 0x000fe200078e0a05 */
[C---:B------:R-:W-:Y:S01]  /*6b30*/  ISETP.GT.U32.AND P1, PT, R5.reuse, R130, PT ;  /* 0x000000820500720c */ /* 0x040fe20003f24070 */
[----:B------:R-:W-:Y:S01]  /*6b40*/  @!P4 IMAD.MOV R125, RZ, RZ, -R125 ;  /* 0x000000ffff7dc224 */ /* 0x000fe200078e0a7d */
[----:B------:R-:W-:Y:S01]  /*6b50*/  ISETP.GT.U32.AND P4, PT, R5, R128, PT ;  /* 0x000000800500720c */ /* 0x000fe20003f84070 */
[----:B------:R-:W-:Y:S01]  /*6b60*/  @!P0 IMAD.MOV R126, RZ, RZ, -R126 ;  /* 0x000000ffff7e8224 */ /* 0x000fe200078e0a7e */
[----:B------:R-:W-:Y:S01]  /*6b70*/  IABS R132, R135 ;  /* 0x0000008700847213 */ /* 0x000fe20000000000 */
[----:B------:R-:W-:Y:S01]  /*6b80*/  VIADD R136, R0, 0x88 ;  /* 0x0000008800887836 */ /* 0x000fe20000000000 */
[----:B------:R-:W-:Y:S01]  /*6b90*/  ISETP.GE.AND P0, PT, R134, RZ, PT ;  /* 0x000000ff8600720c */ /* 0x000fe20003f06270 */
[----:B------:R-:W-:-:S02]  /*6ba0*/  VIADD R134, R0, 0x87 ;  /* 0x0000008700867836 */ /* 0x000fc40000000000 */
[----:B------:R-:W-:-:S03]  /*6bb0*/  IMAD.HI.U32 R3, R8, R132, RZ ;  /* 0x0000008408037227 */ /* 0x000fc600078e00ff */
[----:B------:R-:W-:Y:S01]  /*6bc0*/  IABS R133, R134 ;  /* 0x0000008600857213 */ /* 0x000fe20000000000 */
[----:B------:R-:W-:Y:S02]  /*6bd0*/  @!P6 IMAD.IADD R131, R131, 0x1, -R5 ;  /* 0x000000018383e824 */ /* 0x000fe400078e0a05 */
[----:B------:R-:W-:Y:S02]  /*6be0*/  IMAD.MOV R3, RZ, RZ, -R3 ;  /* 0x000000ffff037224 */ /* 0x000fe400078e0a03 */
[--C-:B------:R-:W-:Y:S01]  /*6bf0*/  @!P1 IMAD.IADD R130, R130, 0x1, -R5.reuse ;  /* 0x0000000182829824 */ /* 0x100fe200078e0a05 */
[----:B------:R-:W-:Y:S01]  /*6c00*/  ISETP.GT.U32.AND P6, PT, R5, R131, PT ;  /* 0x000000830500720c */ /* 0x000fe20003fc4070 */
[----:B------:R-:W-:Y:S01]  /*6c10*/  @!P4 IMAD.IADD R128, R128, 0x1, -R5 ;  /* 0x000000018080c824 */ /* 0x000fe200078e0a05 */
[----:B------:R-:W-:Y:S01]  /*6c20*/  ISETP.GE.AND P4, PT, R9, RZ, PT ;  /* 0x000000ff0900720c */ /* 0x000fe20003f86270 */
[C---:B------:R-:W-:Y:S01]  /*6c30*/  IMAD R132, R5.reuse, R3, R132 ;  /* 0x0000000305847224 */ /* 0x040fe200078e0284 */
[----:B------:R-:W-:Y:S01]  /*6c40*/  IABS R9, R136 ;  /* 0x0000008800097213 */ /* 0x000fe20000000000 */
[----:B------:R-:W-:Y:S01]  /*6c50*/  @!P3 IMAD.MOV R127, RZ, RZ, -R127 ;  /* 0x000000ffff7fb224 */ /* 0x000fe200078e0a7f */
[----:B------:R-:W-:Y:S01]  /*6c60*/  ISETP.GT.U32.AND P3, PT, R5, R130, PT ;  /* 0x000000820500720c */ /* 0x000fe20003f64070 */
[----:B------:R-:W-:Y:S01]  /*6c70*/  IMAD.HI.U32 R3, R8, R133, RZ ;  /* 0x0000008508037227 */ /* 0x000fe200078e00ff */
[----:B------:R-:W-:-:S03]  /*6c80*/  ISETP.GE.AND P1, PT, R135, RZ, PT ;  /* 0x000000ff8700720c */ /* 0x000fc60003f26270 */
[----:B------:R-:W-:Y:S01]  /*6c90*/  @!P5 IMAD.MOV R129, RZ, RZ, -R129 ;  /* 0x000000ffff81d224 */ /* 0x000fe200078e0a81 */
[----:B------:R-:W-:Y:S01]  /*6ca0*/  ISETP.GE.AND P5, PT, R134, RZ, PT ;  /* 0x000000ff8600720c */ /* 0x000fe20003fa6270 */
[----:B------:R-:W-:Y:S02]  /*6cb0*/  IMAD.MOV R134, RZ, RZ, -R3 ;  /* 0x000000ffff867224 */ /* 0x000fe400078e0a03 */
[----:B------:R-:W-:-:S04]  /*6cc0*/  IMAD.HI.U32 R6, R8, R9, RZ ;  /* 0x0000000908067227 */ /* 0x000fc800078e00ff */
[----:B------:R-:W-:Y:S01]  /*6cd0*/  @!P2 IMAD.MOV R128, RZ, RZ, -R128 ;  /* 0x000000ffff80a224 */ /* 0x000fe200078e0a80 */
[C---:B------:R-:W-:Y:S01]  /*6ce0*/  ISETP.GT.U32.AND P2, PT, R5.reuse, R132, PT ;  /* 0x000000840500720c */ /* 0x040fe20003f44070 */
[----:B------:R-:W-:Y:S02]  /*6cf0*/  IMAD R133, R5, R134, R133 ;  /* 0x0000008605857224 */ /* 0x000fe400078e0285 */
[----:B------:R-:W-:Y:S02]  /*6d00*/  IMAD.MOV R6, RZ, RZ, -R6 ;  /* 0x000000ffff067224 */ /* 0x000fe400078e0a06 */
[--C-:B------:R-:W-:Y:S01]  /*6d10*/  @!P6 IMAD.IADD R131, R131, 0x1, -R5.reuse ;  /* 0x000000018383e824 */ /* 0x100fe200078e0a05 */
[C---:B------:R-:W-:Y:S01]  /*6d20*/  ISETP.GT.U32.AND P6, PT, R5.reuse, R133, PT ;  /* 0x000000850500720c */ /* 0x040fe20003fc4070 */
[----:B------:R-:W-:Y:S01]  /*6d30*/  @!P3 IMAD.IADD R130, R130, 0x1, -R5 ;  /* 0x000000018282b824 */ /* 0x000fe200078e0a05 */
[----:B------:R-:W-:Y:S01]  /*6d40*/  ISETP.GE.AND P3, PT, R136, RZ, PT ;  /* 0x000000ff8800720c */ /* 0x000fe20003f66270 */
[----:B------:R-:W-:-:S02]  /*6d50*/  IMAD R134, R5, R6, R9 ;  /* 0x0000000605867224 */ /* 0x000fc400078e0209 */
[----:B------:R-:W-:Y:S02]  /*6d60*/  @!P0 IMAD.MOV R130, RZ, RZ, -R130 ;  /* 0x000000ffff828224 */ /* 0x000fe400078e0a82 */
[----:B------:R-:W-:Y:S01]  /*6d70*/  VIADD R136, R0, 0x89 ;  /* 0x0000008900887836 */ /* 0x000fe20000000000 */
[----:B------:R-:W-:Y:S01]  /*6d80*/  ISETP.GT.U32.AND P0, PT, R5, R134, PT ;  /* 0x000000860500720c */ /* 0x000fe20003f04070 */
[--C-:B------:R-:W-:Y:S02]  /*6d90*/  @!P2 IMAD.IADD R132, R132, 0x1, -R5.reuse ;  /* 0x000000018484a824 */ /* 0x100fe400078e0a05 */
[C---:B------:R-:W-:Y:S01]  /*6da0*/  VIADD R6, R0.reuse, 0x8a ;  /* 0x0000008a00067836 */ /* 0x040fe20000000000 */
[----:B------:R-:W-:Y:S01]  /*6db0*/  IABS R135, R136 ;  /* 0x0000008800877213 */ /* 0x000fe20000000000 */
[----:B------:R-:W-:Y:S01]  /*6dc0*/  @!P6 IMAD.IADD R133, R133, 0x1, -R5 ;  /* 0x000000018585e824 */ /* 0x000fe200078e0a05 */
[C---:B------:R-:W-:Y:S01]  /*6dd0*/  ISETP.GT.U32.AND P2, PT, R5.reuse, R132, PT ;  /* 0x000000840500720c */ /* 0x040fe20003f44070 */
[----:B------:R-:W-:Y:S01]  /*6de0*/  VIADD R138, R0, 0x8b ;  /* 0x0000008b008a7836 */ /* 0x000fe20000000000 */
[----:B------:R-:W-:Y:S01]  /*6df0*/  IABS R9, R6 ;  /* 0x0000000600097213 */ /* 0x000fe20000000000 */
[----:B------:R-:W-:Y:S01]  /*6e00*/  IMAD.HI.U32 R3, R8, R135, RZ ;  /* 0x0000008708037227 */ /* 0x000fe200078e00ff */
[----:B------:R-:W-:-:S02]  /*6e10*/  ISETP.GT.U32.AND P6, PT, R5, R133, PT ;  /* 0x000000850500720c */ /* 0x000fc40003fc4070 */
[----:B------:R-:W-:Y:S01]  /*6e20*/  IABS R137, R138 ;  /* 0x0000008a00897213 */ /* 0x000fe20000000000 */
[----:B------:R-:W-:Y:S02]  /*6e30*/  @!P0 IMAD.IADD R134, R134, 0x1, -R5 ;  /* 0x0000000186868824 */ /* 0x000fe400078e0a05 */
[----:B------:R-:W-:Y:S01]  /*6e40*/  @!P4 IMAD.MOV R131, RZ, RZ, -R131 ;  /* 0x000000ffff83c224 */ /* 0x000fe200078e0a83 */
[----:B------:R-:W-:Y:S01]  /*6e50*/  ISETP.GE.AND P4, PT, R136, RZ, PT ;  /* 0x000000ff8800720c */ /* 0x000fe20003f86270 */
[----:B------:R-:W-:Y:S01]  /*6e60*/  IMAD.MOV R136, RZ, RZ, -R3 ;  /* 0x000000ffff887224 */ /* 0x000fe200078e0a03 */
[----:B------:R-:W-:Y:S01]  /*6e70*/  ISETP.GT.U32.AND P0, PT, R5, R134, PT ;  /* 0x000000860500720c */ /* 0x000fe20003f04070 */
[----:B------:R-:W-:-:S04]  /*6e80*/  IMAD.HI.U32 R3, R8, R9, RZ ;  /* 0x0000000908037227 */ /* 0x000fc800078e00ff */
[----:B------:R-:W-:Y:S02]  /*6e90*/  IMAD R135, R5, R136, R135 ;  /* 0x0000008805877224 */ /* 0x000fe400078e0287 */
[----:B------:R-:W-:Y:S01]  /*6ea0*/  @!P2 IMAD.IADD R132, R132, 0x1, -R5 ;  /* 0x000000018484a824 */ /* 0x000fe200078e0a05 */
[----:B------:R-:W-:Y:S01]  /*6eb0*/  ISETP.GE.AND P2, PT, R6, RZ, PT ;  /* 0x000000ff0600720c */ /* 0x000fe20003f46270 */
[----:B------:R-:W-:Y:S02]  /*6ec0*/  IMAD.MOV R136, RZ, RZ, -R3 ;  /* 0x000000ffff887224 */ /* 0x000fe400078e0a03 */
[----:B------:R-:W-:-:S04]  /*6ed0*/  IMAD.HI.U32 R6, R8, R137, RZ ;  /* 0x0000008908067227 */ /* 0x000fc800078e00ff */
[----:B------:R-:W-:Y:S01]  /*6ee0*/  @!P6 IMAD.IADD R133, R133, 0x1, -R5 ;  /* 0x000000018585e824 */ /* 0x000fe200078e0a05 */
[C---:B------:R-:W-:Y:S01]  /*6ef0*/  ISETP.GT.U32.AND P6, PT, R5.reuse, R135, PT ;  /* 0x000000870500720c */ /* 0x040fe20003fc4070 */
[C---:B------:R-:W-:Y:S02]  /*6f00*/  IMAD R136, R5.reuse, R136, R9 ;  /* 0x0000008805887224 */ /* 0x040fe400078e0209 */
[----:B------:R-:W-:Y:S02]  /*6f10*/  IMAD.MOV R6, RZ, RZ, -R6 ;  /* 0x000000ffff067224 */ /* 0x000fe400078e0a06 */
[----:B------:R-:W-:Y:S01]  /*6f20*/  @!P5 IMAD.MOV R133, RZ, RZ, -R133 ;  /* 0x000000ffff85d224 */ /* 0x000fe200078e0a85 */
[C---:B------:R-:W-:Y:S01]  /*6f30*/  ISETP.GT.U32.AND P5, PT, R5.reuse, R136, PT ;  /* 0x000000880500720c */ /* 0x040fe20003fa4070 */
[----:B------:R-:W-:Y:S02]  /*6f40*/  IMAD R137, R5, R6, R137 ;  /* 0x0000000605897224 */ /* 0x000fe400078e0289 */
[----:B------:R-:W-:-:S02]  /*6f50*/  @!P0 IMAD.IADD R134, R134, 0x1, -R5 ;  /* 0x0000000186868824 */ /* 0x000fc400078e0a05 */
[C---:B------:R-:W-:Y:S02]  /*6f60*/  VIADD R3, R0.reuse, 0x8c ;  /* 0x0000008c00037836 */ /* 0x040fe40000000000 */
[----:B------:R-:W-:Y:S01]  /*6f70*/  @!P3 IMAD.MOV R134, RZ, RZ, -R134 ;  /* 0x000000ffff86b224 */ /* 0x000fe200078e0a86 */
[----:B------:R-:W-:Y:S01]  /*6f80*/  ISETP.GT.U32.AND P3, PT, R5, R137, PT ;  /* 0x000000890500720c */ /* 0x000fe20003f64070 */
[----:B------:R-:W-:Y:S01]  /*6f90*/  VIADD R142, R0, 0x8d ;  /* 0x0000008d008e7836 */ /* 0x000fe20000000000 */
[----:B------:R-:W-:Y:S01]  /*6fa0*/  ISETP.GE.AND P0, PT, R3, RZ, PT ;  /* 0x000000ff0300720c */ /* 0x000fe20003f06270 */
[----:B------:R-:W-:Y:S01]  /*6fb0*/  @!P1 IMAD.MOV R132, RZ, RZ, -R132 ;  /* 0x000000ffff849224 */ /* 0x000fe200078e0a84 */
[----:B------:R-:W-:Y:S01]  /*6fc0*/  ISETP.GE.AND P1, PT, R138, RZ, PT ;  /* 0x000000ff8a00720c */ /* 0x000fe20003f26270 */
[--C-:B------:R-:W-:Y:S01]  /*6fd0*/  @!P5 IMAD.IADD R136, R136, 0x1, -R5.reuse ;  /* 0x000000018888d824 */ /* 0x100fe200078e0a05 */
[----:B------:R-:W-:Y:S01]  /*6fe0*/  IABS R138, R3 ;  /* 0x00000003008a7213 */ /* 0x000fe20000000000 */
[----:B------:R-:W-:Y:S01]  /*6ff0*/  @!P6 IMAD.IADD R135, R135, 0x1, -R5 ;  /* 0x000000018787e824 */ /* 0x000fe200078e0a05 */
[----:B------:R-:W-:Y:S01]  /*7000*/  IABS R139, R142 ;  /* 0x0000008e008b7213 */ /* 0x000fe20000000000 */
[----:B------:R-:W-:Y:S01]  /*7010*/  VIADD R144, R0, 0x8f ;  /* 0x0000008f00907836 */ /* 0x000fe20000000000 */
[C---:B------:R-:W-:Y:S01]  /*7020*/  ISETP.GT.U32.AND P5, PT, R5.reuse, R136, PT ;  /* 0x000000880500720c */ /* 0x040fe20003fa4070 */
[----:B------:R-:W-:Y:S01]  /*7030*/  IMAD.HI.U32 R3, R8, R138, RZ ;  /* 0x0000008a08037227 */ /* 0x000fe200078e00ff */
[----:B------:R-:W-:-:S02]  /*7040*/  ISETP.GT.U32.AND P6, PT, R5, R135, PT ;  /* 0x000000870500720c */ /* 0x000fc40003fc4070 */
[----:B------:R-:W-:Y:S01]  /*7050*/  IABS R141, R144 ;  /* 0x00000090008d7213 */ /* 0x000fe20000000000 */
[----:B------:R-:W-:Y:S02]  /*7060*/  @!P3 IMAD.IADD R137, R137, 0x1, -R5 ;  /* 0x000000018989b824 */ /* 0x000fe400078e0a05 */
[----:B------:R-:W-:-:S03]  /*7070*/  IMAD.HI.U32 R6, R8, R139, RZ ;  /* 0x0000008b08067227 */ /* 0x000fc600078e00ff */
[C---:B------:R-:W-:Y:S01]  /*7080*/  ISETP.GT.U32.AND P3, PT, R5.reuse, R137, PT ;  /* 0x000000890500720c */ /* 0x040fe20003f64070 */
[----:B------:R-:W-:Y:S02]  /*7090*/  IMAD.MOV R9, RZ, RZ, -R3 ;  /* 0x000000ffff097224 */ /* 0x000fe400078e0a03 */
[----:B------:R-:W-:Y:S02]  /*70a0*/  IMAD.MOV R6, RZ, RZ, -R6 ;  /* 0x000000ffff067224 */ /* 0x000fe400078e0a06 */
[C---:B------:R-:W-:Y:S02]  /*70b0*/  IMAD R138, R5.reuse, R9, R138 ;  /* 0x00000009058a7224 */ /* 0x040fe400078e028a */
[----:B------:R-:W-:Y:S02]  /*70c0*/  IMAD R139, R5, R6, R139 ;  /* 0x00000006058b7224 */ /* 0x000fe400078e028b */
[----:B------:R-:W-:-:S04]  /*70d0*/  IMAD.HI.U32 R6, R8, R141, RZ ;  /* 0x0000008d08067227 */ /* 0x000fc800078e00ff */
[--C-:B------:R-:W-:Y:S01]  /*70e0*/  @!P5 IMAD.IADD R136, R136, 0x1, -R5.reuse ;  /* 0x000000018888d824 */ /* 0x100fe200078e0a05 */
[----:B------:R-:W-:Y:S01]  /*70f0*/  ISETP.GT.U32.AND P5, PT, R5, R138, PT ;  /* 0x0000008a0500720c */ /* 0x000fe20003fa4070 */
[----:B------:R-:W-:Y:S02]  /*7100*/  VIADD R143, R0, 0x8e ;  /* 0x0000008e008f7836 */ /* 0x000fe40000000000 */
[----:B------:R-:W-:Y:S02]  /*7110*/  IMAD.MOV R6, RZ, RZ, -R6 ;  /* 0x000000ffff067224 */ /* 0x000fe400078e0a06 */
[----:B------:R-:W-:Y:S01]  /*7120*/  @!P6 IMAD.IADD R135, R135, 0x1, -R5 ;  /* 0x000000018787e824 */ /* 0x000fe200078e0a05 */
[----:B------:R-:W-:Y:S01]  /*7130*/  IABS R140, R143 ;  /* 0x0000008f008c7213 */ /* 0x000fe20000000000 */
[----:B------:R-:W-:Y:S01]  /*7140*/  IMAD R141, R5, R6, R141 ;  /* 0x00000006058d7224 */ /* 0x000fe200078e028d */
[----:B------:R-:W-:Y:S01]  /*7150*/  ISETP.GE.AND P6, PT, R142, RZ, PT ;  /* 0x000000ff8e00720c */ /* 0x000fe20003fc6270 */
[----:B------:R-:W-:-:S02]  /*7160*/  @!P3 IMAD.IADD R137, R137, 0x1, -R5 ;  /* 0x000000018989b824 */ /* 0x000fc400078e0a05 */
[----:B------:R-:W-:Y:S01]  /*7170*/  @!P4 IMAD.MOV R135, RZ, RZ, -R135 ;  /* 0x000000ffff87c224 */ /* 0x000fe200078e0a87 */
[C---:B------:R-:W-:Y:S01]  /*7180*/  ISETP.GT.U32.AND P4, PT, R5.reuse, R139, PT ;  /* 0x0000008b0500720c */ /* 0x040fe20003f84070 */
[----:B------:R-:W-:Y:S01]  /*7190*/  @!P1 IMAD.MOV R137, RZ, RZ, -R137 ;  /* 0x000000ffff899224 */ /* 0x000fe200078e0a89 */
[----:B------:R-:W-:Y:S01]  /*71a0*/  ISETP.GT.U32.AND P1, PT, R5, R141, PT ;  /* 0x0000008d0500720c */ /* 0x000fe20003f24070 */
[----:B------:R-:W-:Y:S02]  /*71b0*/  VIADD R145, R0, 0x90 ;  /* 0x0000009000917836 */ /* 0x000fe40000000000 */
[----:B------:R-:W-:-:S03]  /*71c0*/  IMAD.HI.U32 R3, R8, R140, RZ ;  /* 0x0000008c08037227 */ /* 0x000fc600078e00ff */
[----:B------:R-:W-:Y:S01]  /*71d0*/  IABS R142, R145 ;  /* 0x00000091008e7213 */ /* 0x000fe20000000000 */
[----:B------:R-:W-:Y:S02]  /*71e0*/  @!P5 IMAD.IADD R138, R138, 0x1, -R5 ;  /* 0x000000018a8ad824 */ /* 0x000fe400078e0a05 */
[----:B------:R-:W-:Y:S02]  /*71f0*/  IMAD.MOV R3, RZ, RZ, -R3 ;  /* 0x000000ffff037224 */ /* 0x000fe400078e0a03 */
[----:B------:R-:W-:Y:S01]  /*7200*/  VIADD R146, R0, 0x91 ;  /* 0x0000009100927836 */ /* 0x000fe20000000000 */
[C---:B------:R-:W-:Y:S01]  /*7210*/  ISETP.GT.U32.AND P5, PT, R5.reuse, R138, PT ;  /* 0x0000008a0500720c */ /* 0x040fe20003fa4070 */
[----:B------:R-:W-:Y:S02]  /*7220*/  IMAD R140, R5, R3, R140 ;  /* 0x00000003058c7224 */ /* 0x000fe400078e028c */
[----:B------:R-:W-:-:S03]  /*7230*/  IMAD.HI.U32 R3, R8, R142, RZ ;  /* 0x0000008e08037227 */ /* 0x000fc600078e00ff */
[----:B------:R-:W-:Y:S01]  /*7240*/  ISETP.GT.U32.AND P3, PT, R5, R140, PT ;  /* 0x0000008c0500720c */ /* 0x000fe20003f64070 */
[----:B------:R-:W-:Y:S01]  /*7250*/  @!P2 IMAD.MOV R136, RZ, RZ, -R136 ;  /* 0x000000ffff88a224 */ /* 0x000fe200078e0a88 */
[----:B------:R-:W-:Y:S01]  /*7260*/  ISETP.GE.AND P2, PT, R143, RZ, PT ;  /* 0x000000ff8f00720c */ /* 0x000fe20003f46270 */
[--C-:B------:R-:W-:Y:S01]  /*7270*/  @!P4 IMAD.IADD R139, R139, 0x1, -R5.reuse ;  /* 0x000000018b8bc824 */ /* 0x100fe200078e0a05 */
[----:B------:R-:W-:Y:S01]  /*7280*/  IABS R143, R146 ;  /* 0x00000092008f7213 */ /* 0x000fe20000000000 */
[----:B------:R-:W-:Y:S02]  /*7290*/  @!P1 IMAD.IADD R141, R141, 0x1, -R5 ;  /* 0x000000018d8d9824 */ /* 0x000fe400078e0a05 */
[----:B------:R-:W-:Y:S01]  /*72a0*/  IMAD.MOV R3, RZ, RZ, -R3 ;  /* 0x000000ffff037224 */ /* 0x000fe200078e0a03 */
[C---:B------:R-:W-:Y:S01]  /*72b0*/  ISETP.GT.U32.AND P4, PT, R5.reuse, R139, PT ;  /* 0x0000008b0500720c */ /* 0x040fe20003f84070 */
[----:B------:R-:W-:Y:S01]  /*72c0*/  @!P5 IMAD.IADD R138, R138, 0x1, -R5 ;  /* 0x000000018a8ad824 */ /* 0x000fe200078e0a05 */
[C---:B------:R-:W-:Y:S01]  /*72d0*/  ISETP.GT.U32.AND P1, PT, R5.reuse, R141, PT ;  /* 0x0000008d0500720c */ /* 0x040fe20003f24070 */
[----:B------:R-:W-:Y:S01]  /*72e0*/  IMAD R142, R5, R3, R142 ;  /* 0x00000003058e7224 */ /* 0x000fe200078e028e */
[----:B------:R-:W-:Y:S01]  /*72f0*/  ISETP.GE.AND P5, PT, R144, RZ, PT ;  /* 0x000000ff9000720c */ /* 0x000fe20003fa6270 */
[----:B------:R-:W-:-:S04]  /*7300*/  IMAD.HI.U32 R3, R8, R143, RZ ;  /* 0x0000008f08037227 */ /* 0x000fc800078e00ff */
[----:B------:R-:W-:Y:S02]  /*7310*/  IMAD.MOV R144, RZ, RZ, -R3 ;  /* 0x000000ffff907224 */ /* 0x000fe400078e0a03 */
[----:B------:R-:W-:Y:S02]  /*7320*/  VIADD R147, R0, 0x92 ;  /* 0x0000009200937836 */ /* 0x000fe40000000000 */
[----:B------:R-:W-:Y:S02]  /*7330*/  @!P3 IMAD.IADD R140, R140, 0x1, -R5 ;  /* 0x000000018c8cb824 */ /* 0x000fe400078e0a05 */
[----:B------:R-:W-:Y:S01]  /*7340*/  IMAD R143, R5, R144, R143 ;  /* 0x00000090058f7224 */ /* 0x000fe200078e028f */
[----:B------:R-:W-:Y:S01]  /*7350*/  IABS R9, R147 ;  /* 0x0000009300097213 */ /* 0x000fe20000000000 */
[--C-:B------:R-:W-:Y:S01]  /*7360*/  @!P4 IMAD.IADD R139, R139, 0x1, -R5.reuse ;  /* 0x000000018b8bc824 */ /* 0x100fe200078e0a05 */
[----:B------:R-:W-:Y:S01]  /*7370*/  ISETP.GT.U32.AND P4, PT, R5, R142, PT ;  /* 0x0000008e0500720c */ /* 0x000fe20003f84070 */
[----:B------:R-:W-:Y:S01]  /*7380*/  @!P1 IMAD.IADD R141, R141, 0x1, -R5 ;  /* 0x000000018d8d9824 */ /* 0x000fe200078e0a05 */
[C---:B------:R-:W-:Y:S01]  /*7390*/  ISETP.GT.U32.AND P3, PT, R5.reuse, R140, PT ;  /* 0x0000008c0500720c */ /* 0x040fe20003f64070 */
[----:B------:R-:W-:Y:S01]  /*73a0*/  IMAD.HI.U32 R6, R8, R9, RZ ;  /* 0x0000000908067227 */ /* 0x000fe200078e00ff */
[----:B------:R-:W-:-:S03]  /*73b0*/  ISETP.GT.U32.AND P1, PT, R5, R143, PT ;  /* 0x0000008f0500720c */ /* 0x000fc60003f24070 */
[----:B------:R-:W-:Y:S02]  /*73c0*/  IMAD.MOV R6, RZ, RZ, -R6 ;  /* 0x000000ffff067224 */ /* 0x000fe400078e0a06 */
[----:B------:R-:W-:Y:S02]  /*73d0*/  VIADD R3, R0, 0x93 ;  /* 0x0000009300037836 */ /* 0x000fe40000000000 */
[----:B------:R-:W-:Y:S01]  /*73e0*/  @!P0 IMAD.MOV R138, RZ, RZ, -R138 ;  /* 0x000000ffff8a8224 */ /* 0x000fe200078e0a8a */
[----:B------:R-:W-:Y:S01]  /*73f0*/  ISETP.GE.AND P0, PT, R145, RZ, PT ;  /* 0x000000ff9100720c */ /* 0x000fe20003f06270 */
[----:B------:R-:W-:Y:S01]  /*7400*/  @!P4 IMAD.IADD R142, R142, 0x1, -R5 ;  /* 0x000000018e8ec824 */ /* 0x000fe200078e0a05 */
[----:B------:R-:W-:Y:S01]  /*7410*/  IABS R145, R3 ;  /* 0x0000000300917213 */ /* 0x000fe20000000000 */
[C---:B------:R-:W-:Y:S02]  /*7420*/  IMAD R144, R5.reuse, R6, R9 ;  /* 0x0000000605907224 */ /* 0x040fe400078e0209 */
[--C-:B------:R-:W-:Y:S01]  /*7430*/  @!P3 IMAD.IADD R140, R140, 0x1, -R5.reuse ;  /* 0x000000018c8cb824 */ /* 0x100fe200078e0a05 */
[----:B------:R-:W-:Y:S01]  /*7440*/  ISETP.GT.U32.AND P4, PT, R5, R142, PT ;  /* 0x0000008e0500720c */ /* 0x000fe20003f84070 */
[----:B------:R-:W-:Y:S01]  /*7450*/  VIADD R6, R0, 0x94 ;  /* 0x0000009400067836 */ /* 0x000fe20000000000 */
[----:B------:R-:W-:Y:S01]  /*7460*/  ISETP.GE.AND P3, PT, R147, RZ, PT ;  /* 0x000000ff9300720c */ /* 0x000fe20003f66270 */
[----:B------:R-:W-:-:S02]  /*7470*/  @!P1 IMAD.IADD R143, R143, 0x1, -R5 ;  /* 0x000000018f8f9824 */ /* 0x000fc400078e0a05 */
        /* <DEDUP_REMOVED lines=11> */
[----:B------:R-:W-:Y:S02]  /*7530*/  IMAD.MOV R6, RZ, RZ, -R6 ;  /* 0x000000ffff067224 */ /* 0x000fe400078e0a06 */
[C---:B------:R-:W-:Y:S02]  /*7540*/  IMAD R145, R5.reuse, R146, R145 ;  /* 0x0000009205917224 */ /* 0x040fe400078e0291 */
[----:B------:R-:W-:Y:S01]  /*7550*/  @!P4 IMAD.IADD R142, R142, 0x1, -R5 ;  /* 0x000000018e8ec824 */ /* 0x000fe200078e0a05 */
[C---:B------:R-:W-:Y:S01]  /*7560*/  ISETP.GT.U32.AND P4, PT, R5.reuse, R144, PT ;  /* 0x000000900500720c */ /* 0x040fe20003f84070 */
[----:B------:R-:W-:Y:S02]  /*7570*/  IMAD R146, R5, R6, R9 ;  /* 0x0000000605927224 */ /* 0x000fe400078e0209 */
[----:B------:R-:W-:Y:S01]  /*7580*/  @!P1 IMAD.IADD R143, R143, 0x1, -R5 ;  /* 0x000000018f8f9824 */ /* 0x000fe200078e0a05 */
[C---:B------:R-:W-:Y:S01]  /*7590*/  ISETP.GT.U32.AND P1, PT, R5.reuse, R145, PT ;  /* 0x000000910500720c */ /* 0x040fe20003f24070 */
[----:B------:R-:W-:Y:S01]  /*75a0*/  @!P0 IMAD.MOV R142, RZ, RZ, -R142 ;  /* 0x000000ffff8e8224 */ /* 0x000fe200078e0a8e */
[----:B------:R-:W-:Y:S01]  /*75b0*/  ISETP.GT.U32.AND P0, PT, R5, R146, PT ;  /* 0x000000920500720c */ /* 0x000fe20003f04070 */
[----:B------:R-:W-:-:S02]  /*75c0*/  VIADD R150, R0, 0x95 ;  /* 0x0000009500967836 */ /* 0x000fc40000000000 */
[C---:B------:R-:W-:Y:S02]  /*75d0*/  VIADD R151, R0.reuse, 0x96 ;  /* 0x0000009600977836 */ /* 0x040fe40000000000 */
[----:B------:R-:W-:Y:S01]  /*75e0*/  VIADD R156, R0, 0x97 ;  /* 0x00000097009c7836 */ /* 0x000fe20000000000 */
[----:B------:R-:W-:Y:S01]  /*75f0*/  IABS R147, R150 ;  /* 0x0000009600937213 */ /* 0x000fe20000000000 */
[--C-:B------:R-:W-:Y:S01]  /*7600*/  @!P4 IMAD.IADD R144, R144, 0x1, -R5.reuse ;  /* 0x000000019090c824 */ /* 0x100fe200078e0a05 */
[----:B------:R-:W-:Y:S01]  /*7610*/  IABS R149, R151 ;  /* 0x0000009700957213 */ /* 0x000fe20000000000 */
[----:B------:R-:W-:Y:S02]  /*7620*/  VIADD R157, R0, 0x98 ;  /* 0x00000098009d7836 */ /* 0x000fe40000000000 */
[----:B------:R-:W-:Y:S01]  /*7630*/  @!P1 IMAD.IADD R145, R145, 0x1, -R5 ;  /* 0x0000000191919824 */ /* 0x000fe200078e0a05 */
[----:B------:R-:W-:Y:S01]  /*7640*/  ISETP.GT.U32.AND P4, PT, R5, R144, PT ;  /* 0x000000900500720c */ /* 0x000fe20003f84070 */
[----:B------:R-:W-:-:S03]  /*7650*/  IMAD.HI.U32 R3, R8, R147, RZ ;  /* 0x0000009308037227 */ /* 0x000fc600078e00ff */
[----:B------:R-:W-:Y:S01]  /*7660*/  ISETP.GT.U32.AND P1, PT, R5, R145, PT ;  /* 0x000000910500720c */ /* 0x000fe20003f24070 */
[----:B------:R-:W-:Y:S02]  /*7670*/  @!P0 IMAD.IADD R146, R146, 0x1, -R5 ;  /* 0x0000000192928824 */ /* 0x000fe400078e0a05 */
[----:B------:R-:W-:-:S03]  /*7680*/  IMAD.HI.U32 R6, R8, R149, RZ ;  /* 0x0000009508067227 */ /* 0x000fc600078e00ff */
[C---:B------:R-:W-:Y:S01]  /*7690*/  ISETP.GT.U32.AND P0, PT, R5.reuse, R146, PT ;  /* 0x000000920500720c */ /* 0x040fe20003f04070 */
[----:B------:R-:W-:Y:S02]  /*76a0*/  IMAD.MOV R148, RZ, RZ, -R3 ;  /* 0x000000ffff947224 */ /* 0x000fe400078e0a03 */
[----:B------:R-:W-:Y:S02]  /*76b0*/  IMAD.MOV R6, RZ, RZ, -R6 ;  /* 0x000000ffff067224 */ /* 0x000fe400078e0a06 */
[C---:B------:R-:W-:Y:S02]  /*76c0*/  IMAD R147, R5.reuse, R148, R147 ;  /* 0x0000009405937224 */ /* 0x040fe400078e0293 */
[----:B------:R-:W-:Y:S01]  /*76d0*/  IMAD R148, R5, R6, R149 ;  /* 0x0000000605947224 */ /* 0x000fe200078e0295 */
[----:B------:R-:W-:Y:S01]  /*76e0*/  IABS R149, R156 ;  /* 0x0000009c00957213 */ /* 0x000fe20000000000 */
[--C-:B------:R-:W-:Y:S01]  /*76f0*/  @!P4 IMAD.IADD R144, R144, 0x1, -R5.reuse ;  /* 0x000000019090c824 */ /* 0x100fe200078e0a05 */
[----:B------:R-:W-:Y:S01]  /*7700*/  ISETP.GE.AND P4, PT, R151, RZ, PT ;  /* 0x000000ff9700720c */ /* 0x000fe20003f86270 */
[----:B------:R-:W-:Y:S01]  /*7710*/  @!P1 IMAD.IADD R145, R145, 0x1, -R5 ;  /* 0x0000000191919824 */ /* 0x000fe200078e0a05 */
[----:B------:R-:W-:Y:S01]  /*7720*/  IABS R151, R157 ;  /* 0x0000009d00977213 */ /* 0x000fe20000000000 */
[----:B------:R-:W-:Y:S01]  /*7730*/  IMAD.HI.U32 R3, R8, R149, RZ ;  /* 0x0000009508037227 */ /* 0x000fe200078e00ff */
[----:B------:R-:W-:-:S03]  /*7740*/  ISETP.GT.U32.AND P1, PT, R5, R147, PT ;  /* 0x000000930500720c */ /* 0x000fc60003f24070 */
[----:B------:R-:W-:Y:S01]  /*7750*/  @!P6 IMAD.MOV R143, RZ, RZ, -R143 ;  /* 0x000000ffff8fe224 */ /* 0x000fe200078e0a8f */
[----:B------:R-:W-:Y:S01]  /*7760*/  ISETP.GE.AND P6, PT, R150, RZ, PT ;  /* 0x000000ff9600720c */ /* 0x000fe20003fc6270 */
[----:B------:R-:W-:Y:S01]  /*7770*/  @!P0 IMAD.IADD R146, R146, 0x1, -R5 ;  /* 0x0000000192928824 */ /* 0x000fe200078e0a05 */
[----:B------:R-:W-:Y:S01]  /*7780*/  ISETP.GT.U32.AND P0, PT, R5, R148, PT ;  /* 0x000000940500720c */ /* 0x000fe20003f04070 */
[----:B------:R-:W-:Y:S02]  /*7790*/  IMAD.MOV R150, RZ, RZ, -R3 ;  /* 0x000000ffff967224 */ /* 0x000fe400078e0a03 */
[----:B------:R-:W-:-:S04]  /*77a0*/  IMAD.HI.U32 R3, R8, R151, RZ ;  /* 0x0000009708037227 */ /* 0x000fc800078e00ff */
[----:B------:R-:W-:Y:S02]  /*77b0*/  IMAD R149, R5, R150, R149 ;  /* 0x0000009605957224 */ /* 0x000fe400078e0295 */
[----:B------:R-:W-:Y:S02]  /*77c0*/  IMAD.MOV R150, RZ, RZ, -R3 ;  /* 0x000000ffff967224 */ /* 0x000fe400078e0a03 */
[----:B------:R-:W-:Y:S01]  /*77d0*/  @!P1 IMAD.IADD R147, R147, 0x1, -R5 ;  /* 0x0000000193939824 */ /* 0x000fe200078e0a05 */
[C---:B------:R-:W-:Y:S01]  /*77e0*/  ISETP.GT.U32.AND P1, PT, R5.reuse, R149, PT ;  /* 0x000000950500720c */ /* 0x040fe20003f24070 */
[C---:B------:R-:W-:Y:S02]  /*77f0*/  IMAD R150, R5.reuse, R150, R151 ;  /* 0x0000009605967224 */ /* 0x040fe400078e0297 */
[----:B------:R-:W-:Y:S02]  /*7800*/  @!P0 IMAD.IADD R148, R148, 0x1, -R5 ;  /* 0x0000000194948824 */ /* 0x000fe400078e0a05 */
[C---:B------:R-:W-:Y:S01]  /*7810*/  VIADD R158, R0.reuse, 0x99 ;  /* 0x00000099009e7836 */ /* 0x040fe20000000000 */
[----:B------:R-:W-:Y:S01]  /*7820*/  ISETP.GT.U32.AND P0, PT, R5, R150, PT ;  /* 0x000000960500720c */ /* 0x000fe20003f04070 */
[----:B------:R-:W-:-:S02]  /*7830*/  VIADD R159, R0, 0x9a ;  /* 0x0000009a009f7836 */ /* 0x000fc40000000000 */
[----:B------:R-:W-:Y:S01]  /*7840*/  VIADD R160, R0, 0x9b ;  /* 0x0000009b00a07836 */ /* 0x000fe20000000000 */
[----:B------:R-:W-:Y:S01]  /*7850*/  IABS R152, R158 ;  /* 0x0000009e00987213 */ /* 0x000fe20000000000 */
[----:B------:R-:W-:Y:S01]  /*7860*/  @!P5 IMAD.MOV R146, RZ, RZ, -R146 ;  /* 0x000000ffff92d224 */ /* 0x000fe200078e0a92 */
[----:B------:R-:W-:Y:S01]  /*7870*/  IABS R153, R159 ;  /* 0x0000009f00997213 */ /* 0x000fe20000000000 */
[----:B------:R-:W-:Y:S01]  /*7880*/  @!P1 IMAD.IADD R149, R149, 0x1, -R5 ;  /* 0x0000000195959824 */ /* 0x000fe200078e0a05 */
[----:B------:R-:W-:Y:S01]  /*7890*/  IABS R155, R160 ;  /* 0x000000a0009b7213 */ /* 0x000fe20000000000 */
[----:B------:R-:W-:Y:S01]  /*78a0*/  IMAD.HI.U32 R6, R8, R152, RZ ;  /* 0x0000009808067227 */ /* 0x000fe200078e00ff */
[----:B------:R-:W-:-:S03]  /*78b0*/  ISETP.GT.U32.AND P1, PT, R5, R147, PT ;  /* 0x000000930500720c */ /* 0x000fc60003f24070 */
[----:B------:R-:W-:Y:S01]  /*78c0*/  @!P0 IMAD.IADD R150, R150, 0x1, -R5 ;  /* 0x0000000196968824 */ /* 0x000fe200078e0a05 */
[----:B------:R-:W-:Y:S01]  /*78d0*/  ISETP.GT.U32.AND P0, PT, R5, R149, PT ;  /* 0x000000950500720c */ /* 0x000fe20003f04070 */
[----:B------:R-:W-:-:S04]  /*78e0*/  IMAD.HI.U32 R9, R8, R153, RZ ;  /* 0x0000009908097227 */ /* 0x000fc800078e00ff */
[----:B------:R-:W-:Y:S02]  /*78f0*/  IMAD.MOV R6, RZ, RZ, -R6 ;  /* 0x000000ffff067224 */ /* 0x000fe400078e0a06 */
[----:B------:R-:W-:-:S04]  /*7900*/  IMAD.HI.U32 R3, R8, R155, RZ ;  /* 0x0000009b08037227 */ /* 0x000fc800078e00ff */
[----:B------:R-:W-:Y:S02]  /*7910*/  IMAD.MOV R154, RZ, RZ, -R9 ;  /* 0x000000ffff9a7224 */ /* 0x000fe400078e0a09 */
[C---:B------:R-:W-:Y:S02]  /*7920*/  IMAD R151, R5.reuse, R6, R152 ;  /* 0x0000000605977224 */ /* 0x040fe400078e0298 */
[----:B------:R-:W-:Y:S02]  /*7930*/  IMAD.MOV R6, RZ, RZ, -R3 ;  /* 0x000000ffff067224 */ /* 0x000fe400078e0a03 */
[C---:B------:R-:W-:Y:S01]  /*7940*/  IMAD R152, R5.reuse, R154, R153 ;  /* 0x0000009a05987224 */ /* 0x040fe200078e0299 */
[C---:B------:R-:W-:Y:S01]  /*7950*/  ISETP.GT.U32.AND P5, PT, R5.reuse, R151, PT ;  /* 0x000000970500720c */ /* 0x040fe20003fa4070 */
[C---:B------:R-:W-:Y:S02]  /*7960*/  IMAD R153, R5.reuse, R6, R155 ;  /* 0x0000000605997224 */ /* 0x040fe400078e029b */
[----:B------:R-:W-:Y:S01]  /*7970*/  @!P3 IMAD.MOV R144, RZ, RZ, -R144 ;  /* 0x000000ffff90b224 */ /* 0x000fe200078e0a90 */
[----:B------:R-:W-:Y:S01]  /*7980*/  ISETP.GT.U32.AND P3, PT, R5, R148, PT ;  /* 0x000000940500720c */ /* 0x000fe20003f64070 */
[----:B------:R-:W-:Y:S01]  /*7990*/  @!P0 IMAD.IADD R149, R149, 0x1, -R5 ;  /* 0x0000000195958824 */ /* 0x000fe200078e0a05 */
[C---:B------:R-:W-:Y:S01]  /*79a0*/  ISETP.GT.U32.AND P0, PT, R5.reuse, R153, PT ;  /* 0x000000990500720c */ /* 0x040fe20003f04070 */
[----:B------:R-:W-:Y:S01]  /*79b0*/  @!P2 IMAD.MOV R145, RZ, RZ, -R145 ;  /* 0x000000ffff91a224 */ /* 0x000fe200078e0a91 */
[----:B------:R-:W-:Y:S01]  /*79c0*/  ISETP.GT.U32.AND P2, PT, R5, R150, PT ;  /* 0x000000960500720c */ /* 0x000fe20003f44070 */
[----:B------:R-:W-:-:S02]  /*79d0*/  VIADD R161, R0, 0x9d ;  /* 0x0000009d00a17836 */ /* 0x000fc40000000000 */
[----:B------:R-:W-:Y:S02]  /*79e0*/  VIADD R9, R0, 0x9c ;  /* 0x0000009c00097836 */ /* 0x000fe40000000000 */
[--C-:B------:R-:W-:Y:S01]  /*79f0*/  @!P5 IMAD.IADD R151, R151, 0x1, -R5.reuse ;  /* 0x000000019797d824 */ /* 0x100fe200078e0a05 */
[----:B------:R-:W-:Y:S01]  /*7a00*/  IABS R155, R161 ;  /* 0x000000a1009b7213 */ /* 0x000fe20000000000 */
[--C-:B------:R-:W-:Y:S01]  /*7a10*/  @!P1 IMAD.IADD R147, R147, 0x1, -R5.reuse ;  /* 0x0000000193939824 */ /* 0x100fe200078e0a05 */
[----:B------:R-:W-:Y:S01]  /*7a20*/  IABS R154, R9 ;  /* 0x00000009009a7213 */ /* 0x000fe20000000000 */
[----:B------:R-:W-:Y:S01]  /*7a30*/  @!P3 IMAD.IADD R148, R148, 0x1, -R5 ;  /* 0x000000019494b824 */ /* 0x000fe200078e0a05 */
[----:B------:R-:W-:Y:S01]  /*7a40*/  ISETP.GE.AND P3, PT, R156, RZ, PT ;  /* 0x000000ff9c00720c */ /* 0x000fe20003f66270 */
[----:B------:R-:W-:Y:S01]  /*7a50*/  IMAD.HI.U32 R6, R8, R155, RZ ;  /* 0x0000009b08067227 */ /* 0x000fe200078e00ff */
[----:B------:R-:W-:Y:S02]  /*7a60*/  ISETP.GT.U32.AND P1, PT, R5, R152, PT ;  /* 0x000000980500720c */ /* 0x000fe40003f24070 */
[----:B------:R-:W-:Y:S01]  /*7a70*/  ISETP.GE.AND P5, PT, R158, RZ, PT ;  /* 0x000000ff9e00720c */ /* 0x000fe20003fa6270 */
[----:B------:R-:W-:-:S04]  /*7a80*/  IMAD.HI.U32 R3, R8, R154, RZ ;  /* 0x0000009a08037227 */ /* 0x000fc800078e00ff */
[--C-:B------:R-:W-:Y:S01]  /*7a90*/  @!P0 IMAD.IADD R153, R153, 0x1, -R5.reuse ;  /* 0x0000000199998824 */ /* 0x100fe200078e0a05 */
[----:B------:R-:W-:Y:S01]  /*7aa0*/  ISETP.GT.U32.AND P0, PT, R5, R151, PT ;  /* 0x000000970500720c */ /* 0x000fe20003f04070 */
[----:B------:R-:W-:Y:S01]  /*7ab0*/  @!P2 IMAD.IADD R150, R150, 0x1, -R5 ;  /* 0x000000019696a824 */ /* 0x000fe200078e0a05 */
[----:B------:R-:W-:Y:S01]  /*7ac0*/  ISETP.GE.AND P2, PT, R157, RZ, PT ;  /* 0x000000ff9d00720c */ /* 0x000fe20003f46270 */
[----:B------:R-:W-:Y:S02]  /*7ad0*/  IMAD.MOV R6, RZ, RZ, -R6 ;  /* 0x000000ffff067224 */ /* 0x000fe400078e0a06 */
[----:B------:R-:W-:Y:S02]  /*7ae0*/  IMAD.MOV R3, RZ, RZ, -R3 ;  /* 0x000000ffff037224 */ /* 0x000fe400078e0a03 */
[C---:B------:R-:W-:Y:S02]  /*7af0*/  IMAD R155, R5.reuse, R6, R155 ;  /* 0x00000006059b7224 */ /* 0x040fe400078e029b */
[----:B------:R-:W-:-:S02]  /*7b00*/  IMAD R154, R5, R3, R154 ;  /* 0x00000003059a7224 */ /* 0x000fc400078e029a */
[----:B------:R-:W-:Y:S02]  /*7b10*/  VIADD R6, R0, 0x9e ;  /* 0x0000009e00067836 */ /* 0x000fe40000000000 */
[----:B------:R-:W-:Y:S01]  /*7b20*/  @!P6 IMAD.MOV R147, RZ, RZ, -R147 ;  /* 0x000000ffff93e224 */ /* 0x000fe200078e0a93 */
[C---:B------:R-:W-:Y:S01]  /*7b30*/  ISETP.GT.U32.AND P6, PT, R5.reuse, R153, PT ;  /* 0x000000990500720c */ /* 0x040fe20003fc4070 */
[----:B------:R-:W-:Y:S01]  /*7b40*/  @!P3 IMAD.MOV R149, RZ, RZ, -R149 ;  /* 0x000000ffff95b224 */ /* 0x000fe200078e0a95 */
[----:B------:R-:W-:Y:S01]  /*7b50*/  ISETP.GT.U32.AND P3, PT, R5, R154, PT ;  /* 0x0000009a0500720c */ /* 0x000fe20003f64070 */
[--C-:B------:R-:W-:Y:S01]  /*7b60*/  @!P0 IMAD.IADD R151, R151, 0x1, -R5.reuse ;  /* 0x0000000197978824 */ /* 0x100fe200078e0a05 */
[----:B------:R-:W-:Y:S01]  /*7b70*/  IABS R156, R6 ;  /* 0x00000006009c7213 */ /* 0x000fe20000000000 */
[----:B------:R-:W-:Y:S01]  /*7b80*/  @!P1 IMAD.IADD R152, R152, 0x1, -R5 ;  /* 0x0000000198989824 */ /* 0x000fe200078e0a05 */
[----:B------:R-:W-:Y:S01]  /*7b90*/  ISETP.GT.U32.AND P0, PT, R5, R155, PT ;  /* 0x0000009b0500720c */ /* 0x000fe20003f04070 */
[----:B------:R-:W-:Y:S01]  /*7ba0*/  @!P2 IMAD.MOV R150, RZ, RZ, -R150 ;  /* 0x000000ffff96a224 */ /* 0x000fe200078e0a96 */
[----:B------:R-:W-:Y:S01]  /*7bb0*/  ISETP.GE.AND P2, PT, R160, RZ, PT ;  /* 0x000000ffa000720c */ /* 0x000fe20003f46270 */
[----:B------:R-:W-:Y:S01]  /*7bc0*/  IMAD.HI.U32 R3, R8, R156, RZ ;  /* 0x0000009c08037227 */ /* 0x000fe200078e00ff */
[----:B------:R-:W-:-:S03]  /*7bd0*/  ISETP.GE.AND P1, PT, R159, RZ, PT ;  /* 0x000000ff9f00720c */ /* 0x000fc60003f26270 */
[----:B------:R-:W-:Y:S01]  /*7be0*/  @!P4 IMAD.MOV R148, RZ, RZ, -R148 ;  /* 0x000000ffff94c224 */ /* 0x000fe200078e0a94 */
[----:B------:R-:W-:Y:S01]  /*7bf0*/  ISETP.GT.U32.AND P4, PT, R5, R152, PT ;  /* 0x000000980500720c */ /* 0x000fe20003f84070 */
[----:B------:R-:W-:Y:S02]  /*7c00*/  IMAD.MOV R3, RZ, RZ, -R3 ;  /* 0x000000ffff037224 */ /* 0x000fe400078e0a03 */
[----:B------:R-:W-:Y:S02]  /*7c10*/  VIADD R158, R0, 0x9f ;  /* 0x0000009f009e7836 */ /* 0x000fe40000000000 */
[--C-:B------:R-:W-:Y:S01]  /*7c20*/  @!P6 IMAD.IADD R153, R153, 0x1, -R5.reuse ;  /* 0x000000019999e824 */ /* 0x100fe200078e0a05 */
[----:B------:R-:W-:Y:S01]  /*7c30*/  ISETP.GE.AND P6, PT, R161, RZ, PT ;  /* 0x000000ffa100720c */ /* 0x000fe20003fc6270 */
[--C-:B------:R-:W-:Y:S01]  /*7c40*/  @!P3 IMAD.IADD R154, R154, 0x1, -R5.reuse ;  /* 0x000000019a9ab824 */ /* 0x100fe200078e0a05 */
[----:B------:R-:W-:Y:S01]  /*7c50*/  IABS R157, R158 ;  /* 0x0000009e009d7213 */ /* 0x000fe20000000000 */
[----:B------:R-:W-:Y:S01]  /*7c60*/  IMAD R156, R5, R3, R156 ;  /* 0x00000003059c7224 */ /* 0x000fe200078e029c */
[----:B------:R-:W-:Y:S01]  /*7c70*/  ISETP.GE.AND P3, PT, R6, RZ, PT ;  /* 0x000000ff0600720c */ /* 0x000fe20003f66270 */
[----:B------:R-:W-:Y:S01]  /*7c80*/  @!P0 IMAD.IADD R155, R155, 0x1, -R5 ;  /* 0x000000019b9b8824 */ /* 0x000fe200078e0a05 */
[C---:B------:R-:W-:Y:S01]  /*7c90*/  ISETP.GT.U32.AND P0, PT, R5.reuse, R154, PT ;  /* 0x0000009a0500720c */ /* 0x040fe20003f04070 */
[----:B------:R-:W-:Y:S01]  /*7ca0*/  @!P2 IMAD.MOV R153, RZ, RZ, -R153 ;  /* 0x000000ffff99a224 */ /* 0x000fe200078e0a99 */
[C---:B------:R-:W-:Y:S01]  /*7cb0*/  ISETP.GT.U32.AND P2, PT, R5.reuse, R156, PT ;  /* 0x0000009c0500720c */ /* 0x040fe20003f44070 */
[----:B------:R-:W-:Y:S01]  /*7cc0*/  @!P5 IMAD.MOV R151, RZ, RZ, -R151 ;  /* 0x000000ffff97d224 */ /* 0x000fe200078e0a97 */
[----:B------:R-:W-:Y:S01]  /*7cd0*/  ISETP.GT.U32.AND P5, PT, R5, R155, PT ;  /* 0x0000009b0500720c */ /* 0x000fe20003fa4070 */
[----:B------:R-:W-:Y:S01]  /*7ce0*/  @!P4 IMAD.IADD R152, R152, 0x1, -R5 ;  /* 0x000000019898c824 */ /* 0x000fe200078e0a05 */
[----:B------:R-:W-:Y:S01]  /*7cf0*/  ISETP.GE.AND P4, PT, R9, RZ, PT ;  /* 0x000000ff0900720c */ /* 0x000fe20003f86270 */
[----:B------:R-:W-:-:S04]  /*7d00*/  IMAD.HI.U32 R6, R8, R157, RZ ;  /* 0x0000009d08067227 */ /* 0x000fc800078e00ff */
[----:B------:R-:W-:Y:S02]  /*7d10*/  IMAD.MOV R6, RZ, RZ, -R6 ;  /* 0x000000ffff067224 */ /* 0x000fe400078e0a06 */
[C---:B------:R-:W-:Y:S02]  /*7d20*/  VIADD R3, R0.reuse, 0xa0 ;  /* 0x000000a000037836 */ /* 0x040fe40000000000 */
[----:B------:R-:W-:Y:S02]  /*7d30*/  IMAD R157, R5, R6, R157 ;  /* 0x00000006059d7224 */ /* 0x000fe400078e029d */
[----:B------:R-:W-:Y:S02]  /*7d40*/  VIADD R161, R0, 0xa2 ;  /* 0x000000a200a17836 */ /* 0x000fe40000000000 */
[--C-:B------:R-:W-:Y:S01]  /*7d50*/  @!P0 IMAD.IADD R154, R154, 0x1, -R5.reuse ;  /* 0x000000019a9a8824 */ /* 0x100fe200078e0a05 */
[----:B------:R-:W-:Y:S01]  /*7d60*/  ISETP.GE.AND P0, PT, R3, RZ, PT ;  /* 0x000000ff0300720c */ /* 0x000fe20003f06270 */
[--C-:B------:R-:W-:Y:S01]  /*7d70*/  @!P2 IMAD.IADD R156, R156, 0x1, -R5.reuse ;  /* 0x000000019c9ca824 */ /* 0x100fe200078e0a05 */
[----:B------:R-:W-:Y:S01]  /*7d80*/  IABS R160, R161 ;  /* 0x000000a100a07213 */ /* 0x000fe20000000000 */
[----:B------:R-:W-:Y:S01]  /*7d90*/  @!P1 IMAD.MOV R152, RZ, RZ, -R152 ;  /* 0x000000ffff989224 */ /* 0x000fe200078e0a98 */
[----:B------:R-:W-:Y:S01]  /*7da0*/  ISETP.GE.AND P1, PT, R158, RZ, PT ;  /* 0x000000ff9e00720c */ /* 0x000fe20003f26270 */
[----:B------:R-:W-:Y:S01]  /*7db0*/  @!P5 IMAD.IADD R155, R155, 0x1, -R5 ;  /* 0x000000019b9bd824 */ /* 0x000fe200078e0a05 */
[----:B------:R-:W-:Y:S01]  /*7dc0*/  IABS R158, R3 ;  /* 0x00000003009e7213 */ /* 0x000fe20000000000 */
[----:B------:R-:W-:Y:S01]  /*7dd0*/  @!P4 IMAD.MOV R154, RZ, RZ, -R154 ;  /* 0x000000ffff9ac224 */ /* 0x000fe200078e0a9a */
[C---:B------:R-:W-:Y:S01]  /*7de0*/  ISETP.GT.U32.AND P5, PT, R5.reuse, R157, PT ;  /* 0x0000009d0500720c */ /* 0x040fe20003fa4070 */
[----:B------:R-:W-:Y:S01]  /*7df0*/  IMAD.HI.U32 R9, R8, R160, RZ ;  /* 0x000000a008097227 */ /* 0x000fe200078e00ff */
[----:B------:R-:W-:-:S03]  /*7e00*/  ISETP.GT.U32.AND P4, PT, R5, R156, PT ;  /* 0x0000009c0500720c */ /* 0x000fc60003f84070 */
[----:B------:R-:W-:-:S04]  /*7e10*/  IMAD.HI.U32 R3, R8, R158, RZ ;  /* 0x0000009e08037227 */ /* 0x000fc800078e00ff */
[----:B------:R-:W-:Y:S02]  /*7e20*/  IMAD.MOV R3, RZ, RZ, -R3 ;  /* 0x000000ffff037224 */ /* 0x000fe400078e0a03 */
[----:B------:R-:W-:Y:S02]  /*7e30*/  VIADD R6, R0, 0xa1 ;  /* 0x000000a100067836 */ /* 0x000fe40000000000 */
[----:B------:R-:W-:Y:S02]  /*7e40*/  IMAD.MOV R9, RZ, RZ, -R9 ;  /* 0x000000ffff097224 */ /* 0x000fe400078e0a09 */
[----:B------:R-:W-:Y:S01]  /*7e50*/  IMAD R158, R5, R3, R158 ;  /* 0x00000003059e7224 */ /* 0x000fe200078e029e */
[----:B------:R-:W-:Y:S01]  /*7e60*/  IABS R159, R6 ;  /* 0x00000006009f7213 */ /* 0x000fe20000000000 */
[--C-:B------:R-:W-:Y:S01]  /*7e70*/  @!P5 IMAD.IADD R157, R157, 0x1, -R5.reuse ;  /* 0x000000019d9dd824 */ /* 0x100fe200078e0a05 */
[----:B------:R-:W-:Y:S01]  /*7e80*/  ISETP.GE.AND P2, PT, R6, RZ, PT ;  /* 0x000000ff0600720c */ /* 0x000fe20003f46270 */
[----:B------:R-:W-:Y:S01]  /*7e90*/  @!P4 IMAD.IADD R156, R156, 0x1, -R5 ;  /* 0x000000019c9cc824 */ /* 0x000fe200078e0a05 */
[C---:B------:R-:W-:Y:S01]  /*7ea0*/  ISETP.GT.U32.AND P4, PT, R5.reuse, R158, PT ;  /* 0x0000009e0500720c */ /* 0x040fe20003f84070 */
[C---:B------:R-:W-:Y:S01]  /*7eb0*/  IMAD R160, R5.reuse, R9, R160 ;  /* 0x0000000905a07224 */ /* 0x040fe200078e02a0 */
[----:B------:R-:W-:Y:S01]  /*7ec0*/  ISETP.GT.U32.AND P5, PT, R5, R157, PT ;  /* 0x0000009d0500720c */ /* 0x000fe20003fa4070 */
[----:B------:R-:W-:-:S02]  /*7ed0*/  @!P3 IMAD.MOV R156, RZ, RZ, -R156 ;  /* 0x000000ffff9cb224 */ /* 0x000fc400078e0a9c */
[----:B------:R-:W-:Y:S01]  /*7ee0*/  IMAD.HI.U32 R6, R8, R159, RZ ;  /* 0x0000009f08067227 */ /* 0x000fe200078e00ff */
[----:B------:R-:W-:-:S03]  /*7ef0*/  ISETP.GT.U32.AND P3, PT, R5, R160, PT ;  /* 0x000000a00500720c */ /* 0x000fc60003f64070 */
[C---:B------:R-:W-:Y:S02]  /*7f00*/  VIADD R165, R0.reuse, 0xa3 ;  /* 0x000000a300a57836 */ /* 0x040fe40000000000 */
[----:B------:R-:W-:Y:S01]  /*7f10*/  @!P6 IMAD.MOV R155, RZ, RZ, -R155 ;  /* 0x000000ffff9be224 */ /* 0x000fe200078e0a9b */
[----:B------:R-:W-:Y:S01]  /*7f20*/  ISETP.GE.AND P6, PT, R161, RZ, PT ;  /* 0x000000ffa100720c */ /* 0x000fe20003fc6270 */
[----:B------:R-:W-:Y:S01]  /*7f30*/  IMAD.MOV R6, RZ, RZ, -R6 ;  /* 0x000000ffff067224 */ /* 0x000fe200078e0a06 */
[----:B------:R-:W-:Y:S01]  /*7f40*/  IABS R161, R165 ;  /* 0x000000a500a17213 */ /* 0x000fe20000000000 */
[----:B------:R-:W-:Y:S02]  /*7f50*/  VIADD R167, R0, 0xa5 ;  /* 0x000000a500a77836 */ /* 0x000fe40000000000 */
[----:B------:R-:W-:Y:S02]  /*7f60*/  IMAD R159, R5, R6, R159 ;  /* 0x00000006059f7224 */ /* 0x000fe400078e029f */
[----:B------:R-:W-:Y:S01]  /*7f70*/  IMAD.HI.U32 R3, R8, R161, RZ ;  /* 0x000000a108037227 */ /* 0x000fe200078e00ff */
[----:B------:R-:W-:-:S03]  /*7f80*/  IABS R163, R167 ;  /* 0x000000a700a37213 */ /* 0x000fc60000000000 */
[----:B------:R-:W-:Y:S02]  /*7f90*/  VIADD R166, R0, 0xa4 ;  /* 0x000000a400a67836 */ /* 0x000fe40000000000 */
[--C-:B------:R-:W-:Y:S02]  /*7fa0*/  @!P4 IMAD.IADD R158, R158, 0x1, -R5.reuse ;  /* 0x000000019e9ec824 */ /* 0x100fe400078e0a05 */
[--C-:B------:R-:W-:Y:S01]  /*7fb0*/  @!P5 IMAD.IADD R157, R157, 0x1, -R5.reuse ;  /* 0x000000019d9dd824 */ /* 0x100fe200078e0a05 */
[C---:B------:R-:W-:Y:S01]  /*7fc0*/  ISETP.GT.U32.AND P5, PT, R5.reuse, R159, PT ;  /* 0x0000009f0500720c */ /* 0x040fe20003fa4070 */
[----:B------:R-:W-:Y:S01]  /*7fd0*/  VIADD R168, R0, 0xa6 ;  /* 0x000000a600a87836 */ /* 0x000fe20000000000 */
[----:B------:R-:W-:Y:S01]  /*7fe0*/  IABS R162, R166 ;  /* 0x000000a600a27213 */ /* 0x000fe20000000000 */
[----:B------:R-:W-:Y:S01]  /*7ff0*/  @!P3 IMAD.IADD R160, R160, 0x1, -R5 ;  /* 0x00000001a0a0b824 */ /* 0x000fe200078e0a05 */
[C---:B------:R-:W-:Y:S01]  /*8000*/  ISETP.GT.U32.AND P4, PT, R5.reuse, R158, PT ;  /* 0x0000009e0500720c */ /* 0x040fe20003f84070 */
[----:B------:R-:W-:Y:S01]  /*8010*/  IMAD.MOV R6, RZ, RZ, -R3 ;  /* 0x000000ffff067224 */ /* 0x000fe200078e0a03 */
[----:B------:R-:W-:Y:S01]  /*8020*/  IABS R164, R168 ;  /* 0x000000a800a47213 */ /* 0x000fe20000000000 */
[----:B------:R-:W-:Y:S01]  /*8030*/  IMAD.HI.U32 R3, R8, R162, RZ ;  /* 0x000000a208037227 */ /* 0x000fe200078e00ff */
[----:B------:R-:W-:-:S03]  /*8040*/  ISETP.GT.U32.AND P3, PT, R5, R160, PT ;  /* 0x000000a00500720c */ /* 0x000fc60003f64070 */
[----:B------:R-:W-:Y:S02]  /*8050*/  IMAD R161, R5, R6, R161 ;  /* 0x0000000605a17224 */ /* 0x000fe400078e02a1 */
[----:B------:R-:W-:-:S04]  /*8060*/  IMAD.HI.U32 R6, R8, R163, RZ ;  /* 0x000000a308067227 */ /* 0x000fc800078e00ff */
[----:B------:R-:W-:-:S04]  /*8070*/  IMAD.HI.U32 R9, R8, R164, RZ ;  /* 0x000000a408097227 */ /* 0x000fc800078e00ff */
[----:B------:R-:W-:Y:S02]  /*8080*/  IMAD.MOV R6, RZ, RZ, -R6 ;  /* 0x000000ffff067224 */ /* 0x000fe400078e0a06 */
[----:B------:R-:W-:Y:S02]  /*8090*/  IMAD.MOV R3, RZ, RZ, -R3 ;  /* 0x000000ffff037224 */ /* 0x000fe400078e0a03 */
[----:B------:R-:W-:Y:S02]  /*80a0*/  @!P5 IMAD.IADD R159, R159, 0x1, -R5 ;  /* 0x000000019f9fd824 */ /* 0x000fe400078e0a05 */
[----:B------:R-:W-:Y:S02]  /*80b0*/  IMAD.MOV R9, RZ, RZ, -R9 ;  /* 0x000000ffff097224 */ /* 0x000fe400078e0a09 */
[C---:B------:R-:W-:Y:S01]  /*80c0*/  IMAD R163, R5.reuse, R6, R163 ;  /* 0x0000000605a37224 */ /* 0x040fe200078e02a3 */
[C---:B------:R-:W-:Y:S01]  /*80d0*/  ISETP.GT.U32.AND P5, PT, R5.reuse, R159, PT ;  /* 0x0000009f0500720c */ /* 0x040fe20003fa4070 */
[----:B------:R-:W-:Y:S01]  /*80e0*/  @!P4 IMAD.IADD R158, R158, 0x1, -R5 ;  /* 0x000000019e9ec824 */ /* 0x000fe200078e0a05 */
[C---:B------:R-:W-:Y:S01]  /*80f0*/  ISETP.GT.U32.AND P4, PT, R5.reuse, R161, PT ;  /* 0x000000a10500720c */ /* 0x040fe20003f84070 */
[----:B------:R-:W-:-:S02]  /*8100*/  IMAD R162, R5, R3, R162 ;  /* 0x0000000305a27224 */ /* 0x000fc400078e02a2 */
[C---:B------:R-:W-:Y:S02]  /*8110*/  IMAD R164, R5.reuse, R9, R164 ;  /* 0x0000000905a47224 */ /* 0x040fe400078e02a4 */
[----:B------:R-:W-:Y:S01]  /*8120*/  @!P3 IMAD.IADD R160, R160, 0x1, -R5 ;  /* 0x00000001a0a0b824 */ /* 0x000fe200078e0a05 */
[C---:B------:R-:W-:Y:S01]  /*8130*/  ISETP.GT.U32.AND P3, PT, R5.reuse, R163, PT ;  /* 0x000000a30500720c */ /* 0x040fe20003f64070 */
[----:B------:R-:W-:Y:S01]  /*8140*/  @!P0 IMAD.MOV R158, RZ, RZ, -R158 ;  /* 0x000000ffff9e8224 */ /* 0x000fe200078e0a9e */
[C---:B------:R-:W-:Y:S01]  /*8150*/  ISETP.GT.U32.AND P0, PT, R5.reuse, R162, PT ;  /* 0x000000a20500720c */ /* 0x040fe20003f04070 */
[----:B------:R-:W-:Y:S01]  /*8160*/  @!P6 IMAD.MOV R160, RZ, RZ, -R160 ;  /* 0x000000ffffa0e224 */ /* 0x000fe200078e0aa0 */
[----:B------:R-:W-:Y:S01]  /*8170*/  ISETP.GT.U32.AND P6, PT, R5, R164, PT ;  /* 0x000000a40500720c */ /* 0x000fe20003fc4070 */
[C---:B------:R-:W-:Y:S02]  /*8180*/  VIADD R6, R0.reuse, 0xa7 ;  /* 0x000000a700067836 */ /* 0x040fe40000000000 */
[----:B------:R-:W-:Y:S01]  /*8190*/  @!P1 IMAD.MOV R157, RZ, RZ, -R157 ;  /* 0x000000ffff9d9224 */ /* 0x000fe200078e0a9d */
[----:B------:R-:W-:Y:S01]  /*81a0*/  ISETP.GE.AND P1, PT, R165, RZ, PT ;  /* 0x000000ffa500720c */ /* 0x000fe20003f26270 */
[----:B------:R-:W-:Y:S01]  /*81b0*/  VIADD R9, R0, 0xa8 ;  /* 0x000000a800097836 */ /* 0x000fe20000000000 */
[----:B------:R-:W-:Y:S01]  /*81c0*/  IABS R165, R6 ;  /* 0x0000000600a57213 */ /* 0x000fe20000000000 */
[--C-:B------:R-:W-:Y:S01]  /*81d0*/  @!P5 IMAD.IADD R159, R159, 0x1, -R5.reuse ;  /* 0x000000019f9fd824 */ /* 0x100fe200078e0a05 */
[----:B------:R-:W-:Y:S01]  /*81e0*/  ISETP.GE.AND P5, PT, R166, RZ, PT ;  /* 0x000000ffa600720c */ /* 0x000fe20003fa6270 */
[--C-:B------:R-:W-:Y:S01]  /*81f0*/  @!P4 IMAD.IADD R161, R161, 0x1, -R5.reuse ;  /* 0x00000001a1a1c824 */ /* 0x100fe200078e0a05 */
[----:B------:R-:W-:Y:S01]  /*8200*/  IABS R166, R9 ;  /* 0x0000000900a67213 */ /* 0x000fe20000000000 */
[----:B------:R-:W-:-:S02]  /*8210*/  @!P3 IMAD.IADD R163, R163, 0x1, -R5 ;  /* 0x00000001a3a3b824 */ /* 0x000fc400078e0a05 */
[----:B------:R-:W-:Y:S01]  /*8220*/  IMAD.HI.U32 R3, R8, R165, RZ ;  /* 0x000000a508037227 */ /* 0x000fe200078e00ff */
[----:B------:R-:W-:-:S03]  /*8230*/  ISETP.GT.U32.AND P4, PT, R5, R161, PT ;  /* 0x000000a10500720c */ /* 0x000fc60003f84070 */
[--C-:B------:R-:W-:Y:S01]  /*8240*/  @!P0 IMAD.IADD R162, R162, 0x1, -R5.reuse ;  /* 0x00000001a2a28824 */ /* 0x100fe200078e0a05 */
[----:B------:R-:W-:Y:S01]  /*8250*/  ISETP.GE.AND P0, PT, R6, RZ, PT ;  /* 0x000000ff0600720c */ /* 0x000fe20003f06270 */
[----:B------:R-:W-:Y:S01]  /*8260*/  @!P6 IMAD.IADD R164, R164, 0x1, -R5 ;  /* 0x00000001a4a4e824 */ /* 0x000fe200078e0a05 */
[C---:B------:R-:W-:Y:S01]  /*8270*/  ISETP.GT.U32.AND P6, PT, R5.reuse, R163, PT ;  /* 0x000000a30500720c */ /* 0x040fe20003fc4070 */
[----:B------:R-:W-:Y:S01]  /*8280*/  IMAD.MOV R6, RZ, RZ, -R3 ;  /* 0x000000ffff067224 */ /* 0x000fe200078e0a03 */
[----:B------:R-:W-:Y:S01]  /*8290*/  ISETP.GT.U32.AND P3, PT, R5, R162, PT ;  /* 0x000000a20500720c */ /* 0x000fe20003f64070 */
[----:B------:R-:W-:-:S04]  /*82a0*/  IMAD.HI.U32 R3, R8, R166, RZ ;  /* 0x000000a608037227 */ /* 0x000fc800078e00ff */
[----:B------:R-:W-:Y:S02]  /*82b0*/  IMAD.MOV R3, RZ, RZ, -R3 ;  /* 0x000000ffff037224 */ /* 0x000fe400078e0a03 */
[C---:B------:R-:W-:Y:S02]  /*82c0*/  IMAD R165, R5.reuse, R6, R165 ;  /* 0x0000000605a57224 */ /* 0x040fe400078e02a5 */
[----:B------:R-:W-:Y:S02]  /*82d0*/  IMAD R166, R5, R3, R166 ;  /* 0x0000000305a67224 */ /* 0x000fe400078e02a6 */
[--C-:B------:R-:W-:Y:S01]  /*82e0*/  @!P4 IMAD.IADD R161, R161, 0x1, -R5.reuse ;  /* 0x00000001a1a1c824 */ /* 0x100fe200078e0a05 */
[----:B------:R-:W-:Y:S01]  /*82f0*/  ISETP.GE.AND P4, PT, R168, RZ, PT ;  /* 0x000000ffa800720c */ /* 0x000fe20003f86270 */
[--C-:B------:R-:W-:Y:S01]  /*8300*/  @!P6 IMAD.IADD R163, R163, 0x1, -R5.reuse ;  /* 0x00000001a3a3e824 */ /* 0x100fe200078e0a05 */
[C---:B------:R-:W-:Y:S01]  /*8310*/  ISETP.GT.U32.AND P6, PT, R5.reuse, R166, PT ;  /* 0x000000a60500720c */ /* 0x040fe20003fc4070 */
[----:B------:R-:W-:Y:S01]  /*8320*/  @!P3 IMAD.IADD R162, R162, 0x1, -R5 ;  /* 0x00000001a2a2b824 */ /* 0x000fe200078e0a05 */
[C---:B------:R-:W-:Y:S01]  /*8330*/  ISETP.GT.U32.AND P3, PT, R5.reuse, R165, PT ;  /* 0x000000a50500720c */ /* 0x040fe20003f64070 */
[----:B------:R-:W-:Y:S01]  /*8340*/  @!P1 IMAD.MOV R161, RZ, RZ, -R161 ;  /* 0x000000ffffa19224 */ /* 0x000fe200078e0aa1 */
[----:B------:R-:W-:Y:S01]  /*8350*/  ISETP.GT.U32.AND P1, PT, R5, R164, PT ;  /* 0x000000a40500720c */ /* 0x000fe20003f24070 */
[----:B------:R-:W-:-:S02]  /*8360*/  VIADD R168, R0, 0xa9 ;  /* 0x000000a900a87836 */ /* 0x000fc40000000000 */
[C---:B------:R-:W-:Y:S02]  /*8370*/  VIADD R171, R0.reuse, 0xaa ;  /* 0x000000aa00ab7836 */ /* 0x040fe40000000000 */
[----:B------:R-:W-:Y:S01]  /*8380*/  @!P2 IMAD.MOV R159, RZ, RZ, -R159 ;  /* 0x000000ffff9fa224 */ /* 0x000fe200078e0a9f */
[----:B------:R-:W-:Y:S01]  /*8390*/  ISETP.GE.AND P2, PT, R167, RZ, PT ;  /* 0x000000ffa700720c */ /* 0x000fe20003f46270 */
[----:B------:R-:W-:Y:S01]  /*83a0*/  VIADD R172, R0, 0xab ;  /* 0x000000ab00ac7836 */ /* 0x000fe20000000000 */
[----:B------:R-:W-:Y:S01]  /*83b0*/  IABS R167, R168 ;  /* 0x000000a800a77213 */ /* 0x000fe20000000000 */
[--C-:B------:R-:W-:Y:S01]  /*83c0*/  @!P6 IMAD.IADD R166, R166, 0x1, -R5.reuse ;  /* 0x00000001a6a6e824 */ /* 0x100fe200078e0a05 */
[----:B------:R-:W-:Y:S01]  /*83d0*/  IABS R169, R171 ;  /* 0x000000ab00a97213 */ /* 0x000fe20000000000 */
[----:B------:R-:W-:Y:S01]  /*83e0*/  @!P3 IMAD.IADD R165, R165, 0x1, -R5 ;  /* 0x00000001a5a5b824 */ /* 0x000fe200078e0a05 */
[----:B------:R-:W-:Y:S01]  /*83f0*/  IABS R170, R172 ;  /* 0x000000ac00aa7213 */ /* 0x000fe20000000000 */
[----:B------:R-:W-:Y:S01]  /*8400*/  IMAD.HI.U32 R3, R8, R167, RZ ;  /* 0x000000a708037227 */ /* 0x000fe200078e00ff */
[----:B------:R-:W-:-:S02]  /*8410*/  ISETP.GE.AND P3, PT, R168, RZ, PT ;  /* 0x000000ffa800720c */ /* 0x000fc40003f66270 */
[----:B------:R-:W-:Y:S01]  /*8420*/  ISETP.GT.U32.AND P6, PT, R5, R166, PT ;  /* 0x000000a60500720c */ /* 0x000fe20003fc4070 */
[----:B------:R-:W-:-:S04]  /*8430*/  IMAD.HI.U32 R6, R8, R169, RZ ;  /* 0x000000a908067227 */ /* 0x000fc800078e00ff */
[----:B------:R-:W-:Y:S01]  /*8440*/  @!P1 IMAD.IADD R164, R164, 0x1, -R5 ;  /* 0x00000001a4a49824 */ /* 0x000fe200078e0a05 */
[----:B------:R-:W-:Y:S01]  /*8450*/  ISETP.GE.AND P1, PT, R9, RZ, PT ;  /* 0x000000ff0900720c */ /* 0x000fe20003f26270 */
[----:B------:R-:W-:Y:S02]  /*8460*/  IMAD.MOV R168, RZ, RZ, -R3 ;  /* 0x000000ffffa87224 */ /* 0x000fe400078e0a03 */
[----:B------:R-:W-:-:S04]  /*8470*/  IMAD.HI.U32 R9, R8, R170, RZ ;  /* 0x000000aa08097227 */ /* 0x000fc800078e00ff */
[----:B------:R-:W-:Y:S02]  /*8480*/  IMAD.MOV R6, RZ, RZ, -R6 ;  /* 0x000000ffff067224 */ /* 0x000fe400078e0a06 */
[C---:B------:R-:W-:Y:S02]  /*8490*/  IMAD R167, R5.reuse, R168, R167 ;  /* 0x000000a805a77224 */ /* 0x040fe400078e02a7 */
        /* <DEDUP_REMOVED lines=8> */
[C---:B------:R-:W-:Y:S01]  /*8520*/  ISETP.GT.U32.AND P4, PT, R5.reuse, R168, PT ;  /* 0x000000a80500720c */ /* 0x040fe20003f84070 */
[--C-:B------:R-:W-:Y:S01]  /*8530*/  @!P6 IMAD.IADD R166, R166, 0x1, -R5.reuse ;  /* 0x00000001a6a6e824 */ /* 0x100fe200078e0a05 */
[----:B------:R-:W-:Y:S01]  /*8540*/  ISETP.GT.U32.AND P6, PT, R5, R169, PT ;  /* 0x000000a90500720c */ /* 0x000fe20003fc4070 */
[C---:B------:R-:W-:Y:S02]  /*8550*/  VIADD R9, R0.reuse, 0xac ;  /* 0x000000ac00097836 */ /* 0x040fe40000000000 */
[C---:B------:R-:W-:Y:S02]  /*8560*/  VIADD R175, R0.reuse, 0xad ;  /* 0x000000ad00af7836 */ /* 0x040fe40000000000 */
        /* <DEDUP_REMOVED lines=13> */
[----:B------:R-:W-:Y:S02]  /*8640*/  IMAD.MOV R6, RZ, RZ, -R3 ;  /* 0x000000ffff067224 */ /* 0x000fe400078e0a03 */
[----:B------:R-:W-:-:S04]  /*8650*/  IMAD.HI.U32 R3, R8, R171, RZ ;  /* 0x000000ab08037227 */ /* 0x000fc800078e00ff */
[----:B------:R-:W-:Y:S02]  /*8660*/  IMAD R170, R5, R6, R170 ;  /* 0x0000000605aa7224 */ /* 0x000fe400078e02aa */
[----:B------:R-:W-:Y:S02]  /*8670*/  IMAD.MOV R6, RZ, RZ, -R3 ;  /* 0x000000ffff067224 */ /* 0x000fe400078e0a03 */
[----:B------:R-:W-:-:S04]  /*8680*/  IMAD.HI.U32 R3, R8, R172, RZ ;  /* 0x000000ac08037227 */ /* 0x000fc800078e00ff */
[----:B------:R-:W-:Y:S02]  /*8690*/  IMAD R171, R5, R6, R171 ;  /* 0x0000000605ab7224 */ /* 0x000fe400078e02ab */
[--C-:B------:R-:W-:Y:S01]  /*86a0*/  @!P4 IMAD.IADD R167, R167, 0x1, -R5.reuse ;  /* 0x00000001a7a7c824 */ /* 0x100fe200078e0a05 */
[C---:B------:R-:W-:Y:S01]  /*86b0*/  ISETP.GT.U32.AND P4, PT, R5.reuse, R170, PT ;  /* 0x000000aa0500720c */ /* 0x040fe20003f84070 */
[----:B------:R-:W-:Y:S01]  /*86c0*/  @!P6 IMAD.IADD R168, R168, 0x1, -R5 ;  /* 0x00000001a8a8e824 */ /* 0x000fe200078e0a05 */
[C---:B------:R-:W-:Y:S01]  /*86d0*/  ISETP.GT.U32.AND P6, PT, R5.reuse, R171, PT ;  /* 0x000000ab0500720c */ /* 0x040fe20003fc4070 */
[----:B------:R-:W-:Y:S02]  /*86e0*/  IMAD.MOV R6, RZ, RZ, -R3 ;  /* 0x000000ffff067224 */ /* 0x000fe400078e0a03 */
[----:B------:R-:W-:Y:S02]  /*86f0*/  VIADD R177, R0, 0xaf ;  /* 0x000000af00b17836 */ /* 0x000fe40000000000 */
[----:B------:R-:W-:-:S02]  /*8700*/  IMAD R172, R5, R6, R172 ;  /* 0x0000000605ac7224 */ /* 0x000fc400078e02ac */
[----:B------:R-:W-:Y:S01]  /*8710*/  @!P0 IMAD.MOV R165, RZ, RZ, -R165 ;  /* 0x000000ffffa58224 */ /* 0x000fe200078e0aa5 */
[C---:B------:R-:W-:Y:S01]  /*8720*/  ISETP.GT.U32.AND P0, PT, R5.reuse, R169, PT ;  /* 0x000000a90500720c */ /* 0x040fe20003f04070 */
[----:B------:R-:W-:Y:S01]  /*8730*/  @!P3 IMAD.MOV R167, RZ, RZ, -R167 ;  /* 0x000000ffffa7b224 */ /* 0x000fe200078e0aa7 */
[----:B------:R-:W-:Y:S01]  /*8740*/  IABS R173, R177 ;  /* 0x000000b100ad7213 */ /* 0x000fe20000000000 */
[----:B------:R-:W-:Y:S01]  /*8750*/  @!P4 IMAD.IADD R170, R170, 0x1, -R5 ;  /* 0x00000001aaaac824 */ /* 0x000fe200078e0a05 */
[----:B------:R-:W-:Y:S01]  /*8760*/  ISETP.GT.U32.AND P3, PT, R5, R172, PT ;  /* 0x000000ac0500720c */ /* 0x000fe20003f64070 */
[----:B------:R-:W-:Y:S01]  /*8770*/  VIADD R178, R0, 0xb0 ;  /* 0x000000b000b27836 */ /* 0x000fe20000000000 */
[----:B------:R-:W-:Y:S01]  /*8780*/  ISETP.GE.AND P4, PT, R175, RZ, PT ;  /* 0x000000ffaf00720c */ /* 0x000fe20003f86270 */
[----:B------:R-:W-:-:S03]  /*8790*/  IMAD.HI.U32 R3, R8, R173, RZ ;  /* 0x000000ad08037227 */ /* 0x000fc600078e00ff */
[----:B------:R-:W-:Y:S01]  /*87a0*/  IABS R174, R178 ;  /* 0x000000b200ae7213 */ /* 0x000fe20000000000 */
[----:B------:R-:W-:Y:S02]  /*87b0*/  @!P6 IMAD.IADD R171, R171, 0x1, -R5 ;  /* 0x00000001ababe824 */ /* 0x000fe400078e0a05 */
[----:B------:R-:W-:Y:S01]  /*87c0*/  @!P1 IMAD.MOV R166, RZ, RZ, -R166 ;  /* 0x000000ffffa69224 */ /* 0x000fe200078e0aa6 */
[C---:B------:R-:W-:Y:S01]  /*87d0*/  ISETP.GT.U32.AND P1, PT, R5.reuse, R170, PT ;  /* 0x000000aa0500720c */ /* 0x040fe20003f24070 */
[----:B------:R-:W-:Y:S01]  /*87e0*/  IMAD.MOV R6, RZ, RZ, -R3 ;  /* 0x000000ffff067224 */ /* 0x000fe200078e0a03 */
[----:B------:R-:W-:Y:S01]  /*87f0*/  ISETP.GT.U32.AND P6, PT, R5, R171, PT ;  /* 0x000000ab0500720c */ /* 0x000fe20003fc4070 */
[----:B------:R-:W-:Y:S01]  /*8800*/  @!P0 IMAD.IADD R169, R169, 0x1, -R5 ;  /* 0x00000001a9a98824 */ /* 0x000fe200078e0a05 */
[----:B------:R-:W-:Y:S01]  /*8810*/  ISETP.GE.AND P0, PT, R9, RZ, PT ;  /* 0x000000ff0900720c */ /* 0x000fe20003f06270 */
[----:B------:R-:W-:Y:S02]  /*8820*/  IMAD R173, R5, R6, R173 ;  /* 0x0000000605ad7224 */ /* 0x000fe400078e02ad */
[----:B------:R-:W-:-:S02]  /*8830*/  VIADD R6, R0, 0xb1 ;  /* 0x000000b100067836 */ /* 0x000fc40000000000 */
[----:B------:R-:W-:Y:S02]  /*8840*/  @!P3 IMAD.IADD R172, R172, 0x1, -R5 ;  /* 0x00000001acacb824 */ /* 0x000fe400078e0a05 */
[----:B------:R-:W-:Y:S01]  /*8850*/  IMAD.HI.U32 R3, R8, R174, RZ ;  /* 0x000000ae08037227 */ /* 0x000fe200078e00ff */
[----:B------:R-:W-:Y:S02]  /*8860*/  IABS R175, R6 ;  /* 0x0000000600af7213 */ /* 0x000fe40000000000 */
[C---:B------:R-:W-:Y:S01]  /*8870*/  ISETP.GT.U32.AND P3, PT, R5.reuse, R172, PT ;  /* 0x000000ac0500720c */ /* 0x040fe20003f64070 */
[----:B------:R-:W-:Y:S02]  /*8880*/  IMAD.MOV R3, RZ, RZ, -R3 ;  /* 0x000000ffff037224 */ /* 0x000fe400078e0a03 */
[----:B------:R-:W-:Y:S01]  /*8890*/  @!P5 IMAD.MOV R168, RZ, RZ, -R168 ;  /* 0x000000ffffa8d224 */ /* 0x000fe200078e0aa8 */
[----:B------:R-:W-:Y:S01]  /*88a0*/  ISETP.GE.AND P5, PT, R176, RZ, PT ;  /* 0x000000ffb000720c */ /* 0x000fe20003fa6270 */
[----:B------:R-:W-:Y:S01]  /*88b0*/  @!P1 IMAD.IADD R170, R170, 0x1, -R5 ;  /* 0x00000001aaaa9824 */ /* 0x000fe200078e0a05 */
[----:B------:R-:W-:Y:S01]  /*88c0*/  ISETP.GE.AND P1, PT, R178, RZ, PT ;  /* 0x000000ffb200720c */ /* 0x000fe20003f26270 */
[----:B------:R-:W-:-:S02]  /*88d0*/  IMAD R174, R5, R3, R174 ;  /* 0x0000000305ae7224 */ /* 0x000fc400078e02ae */
[----:B------:R-:W-:Y:S01]  /*88e0*/  @!P6 IMAD.IADD R171, R171, 0x1, -R5 ;  /* 0x00000001ababe824 */ /* 0x000fe200078e0a05 */
[----:B------:R-:W-:Y:S01]  /*88f0*/  ISETP.GT.U32.AND P6, PT, R5, R173, PT ;  /* 0x000000ad0500720c */ /* 0x000fe20003fc4070 */
[----:B------:R-:W-:-:S04]  /*8900*/  IMAD.HI.U32 R3, R8, R175, RZ ;  /* 0x000000af08037227 */ /* 0x000fc800078e00ff */
[----:B------:R-:W-:Y:S01]  /*8910*/  @!P0 IMAD.MOV R170, RZ, RZ, -R170 ;  /* 0x000000ffffaa8224 */ /* 0x000fe200078e0aaa */
[----:B------:R-:W-:Y:S01]  /*8920*/  ISETP.GE.AND P0, PT, R6, RZ, PT ;  /* 0x000000ff0600720c */ /* 0x000fe20003f06270 */
[----:B------:R-:W-:Y:S01]  /*8930*/  @!P4 IMAD.MOV R171, RZ, RZ, -R171 ;  /* 0x000000ffffabc224 */ /* 0x000fe200078e0aab */
[C---:B------:R-:W-:Y:S01]  /*8940*/  ISETP.GT.U32.AND P4, PT, R5.reuse, R174, PT ;  /* 0x000000ae0500720c */ /* 0x040fe20003f84070 */
[----:B------:R-:W-:Y:S02]  /*8950*/  IMAD.MOV R6, RZ, RZ, -R3 ;  /* 0x000000ffff067224 */ /* 0x000fe400078e0a03 */
[----:B------:R-:W-:Y:S02]  /*8960*/  @!P3 IMAD.IADD R172, R172, 0x1, -R5 ;  /* 0x00000001acacb824 */ /* 0x000fe400078e0a05 */
[----:B------:R-:W-:Y:S02]  /*8970*/  IMAD R175, R5, R6, R175 ;  /* 0x0000000605af7224 */ /* 0x000fe400078e02af */
[----:B------:R-:W-:-:S02]  /*8980*/  @!P5 IMAD.MOV R172, RZ, RZ, -R172 ;  /* 0x000000ffffacd224 */ /* 0x000fc400078e0aac */
[----:B------:R-:W-:Y:S01]  /*8990*/  VIADD R9, R0, 0xb2 ;  /* 0x000000b200097836 */ /* 0x000fe20000000000 */
[----:B------:R-:W-:Y:S01]  /*89a0*/  ISETP.GT.U32.AND P5, PT, R5, R175, PT ;  /* 0x000000af0500720c */ /* 0x000fe20003fa4070 */
[--C-:B------:R-:W-:Y:S02]  /*89b0*/  @!P6 IMAD.IADD R173, R173, 0x1, -R5.reuse ;  /* 0x00000001adade824 */ /* 0x100fe400078e0a05 */
[----:B------:R-:W-:Y:S01]  /*89c0*/  @!P4 IMAD.IADD R174, R174, 0x1, -R5 ;  /* 0x00000001aeaec824 */ /* 0x000fe200078e0a05 */
[----:B------:R-:W-:Y:S01]  /*89d0*/  IABS R176, R9 ;  /* 0x0000000900b07213 */ /* 0x000fe20000000000 */
[C---:B------:R-:W-:Y:S01]  /*89e0*/  VIADD R179, R0.reuse, 0xb3 ;  /* 0x000000b300b37836 */ /* 0x040fe20000000000 */
[----:B------:R-:W-:Y:S01]  /*89f0*/  ISETP.GE.AND P3, PT, R9, RZ, PT ;  /* 0x000000ff0900720c */ /* 0x000fe20003f66270 */
[----:B------:R-:W-:Y:S01]  /*8a00*/  VIADD R9, R0, 0xb4 ;  /* 0x000000b400097836 */ /* 0x000fe20000000000 */
[C---:B------:R-:W-:Y:S01]  /*8a10*/  ISETP.GT.U32.AND P4, PT, R5.reuse, R174, PT ;  /* 0x000000ae0500720c */ /* 0x040fe20003f84070 */
[----:B------:R-:W-:Y:S01]  /*8a20*/  IMAD.HI.U32 R3, R8, R176, RZ ;  /* 0x000000b008037227 */ /* 0x000fe200078e00ff */
[----:B------:R-:W-:-:S02]  /*8a30*/  ISETP.GT.U32.AND P6, PT, R5, R173, PT ;  /* 0x000000ad0500720c */ /* 0x000fc40003fc4070 */
[----:B------:R-:W-:Y:S01]  /*8a40*/  IABS R178, R9 ;  /* 0x0000000900b27213 */ /* 0x000fe20000000000 */
[----:B------:R-:W-:Y:S02]  /*8a50*/  @!P5 IMAD.IADD R175, R175, 0x1, -R5 ;  /* 0x00000001afafd824 */ /* 0x000fe400078e0a05 */
[----:B------:R-:W-:Y:S02]  /*8a60*/  IMAD.MOV R3, RZ, RZ, -R3 ;  /* 0x000000ffff037224 */ /* 0x000fe400078e0a03 */
[----:B------:R-:W-:Y:S01]  /*8a70*/  @!P2 IMAD.MOV R169, RZ, RZ, -R169 ;  /* 0x000000ffffa9a224 */ /* 0x000fe200078e0aa9 */
[----:B------:R-:W-:Y:S01]  /*8a80*/  ISETP.GE.AND P2, PT, R177, RZ, PT ;  /* 0x000000ffb100720c */ /* 0x000fe20003f46270 */
[C---:B------:R-:W-:Y:S01]  /*8a90*/  IMAD R176, R5.reuse, R3, R176 ;  /* 0x0000000305b07224 */ /* 0x040fe200078e02b0 */
[----:B------:R-:W-:Y:S01]  /*8aa0*/  IABS R177, R179 ;  /* 0x000000b300b17213 */ /* 0x000fe20000000000 */
[----:B------:R-:W-:Y:S01]  /*8ab0*/  IMAD.HI.U32 R3, R8, R178, RZ ;  /* 0x000000b208037227 */ /* 0x000fe200078e00ff */
[----:B------:R-:W-:-:S03]  /*8ac0*/  ISETP.GT.U32.AND P5, PT, R5, R175, PT ;  /* 0x000000af0500720c */ /* 0x000fc60003fa4070 */
[----:B------:R-:W-:-:S04]  /*8ad0*/  IMAD.HI.U32 R6, R8, R177, RZ ;  /* 0x000000b108067227 */ /* 0x000fc800078e00ff */
[----:B------:R-:W-:Y:S01]  /*8ae0*/  @!P4 IMAD.IADD R174, R174, 0x1, -R5 ;  /* 0x00000001aeaec824 */ /* 0x000fe200078e0a05 */
[C---:B------:R-:W-:Y:S01]  /*8af0*/  ISETP.GT.U32.AND P4, PT, R5.reuse, R176, PT ;  /* 0x000000b00500720c */ /* 0x040fe20003f84070 */
[----:B------:R-:W-:Y:S02]  /*8b00*/  IMAD.MOV R3, RZ, RZ, -R3 ;  /* 0x000000ffff037224 */ /* 0x000fe400078e0a03 */
[----:B------:R-:W-:Y:S02]  /*8b10*/  IMAD.MOV R6, RZ, RZ, -R6 ;  /* 0x000000ffff067224 */ /* 0x000fe400078e0a06 */
[----:B------:R-:W-:Y:S02]  /*8b20*/  IMAD R178, R5, R3, R178 ;  /* 0x0000000305b27224 */ /* 0x000fe400078e02b2 */
[----:B------:R-:W-:Y:S01]  /*8b30*/  @!P6 IMAD.IADD R173, R173, 0x1, -R5 ;  /* 0x00000001adade824 */ /* 0x000fe200078e0a05 */
[----:B------:R-:W-:Y:S01]  /*8b40*/  ISETP.GE.AND P6, PT, R179, RZ, PT ;  /* 0x000000ffb300720c */ /* 0x000fe20003fc6270 */
[----:B------:R-:W-:-:S02]  /*8b50*/  IMAD R177, R5, R6, R177 ;  /* 0x0000000605b17224 */ /* 0x000fc400078e02b1 */
[----:B------:R-:W-:Y:S01]  /*8b60*/  @!P5 IMAD.IADD R175, R175, 0x1, -R5 ;  /* 0x00000001afafd824 */ /* 0x000fe200078e0a05 */
[----:B------:R-:W-:Y:S01]  /*8b70*/  ISETP.GT.U32.AND P5, PT, R5, R178, PT ;  /* 0x000000b20500720c */ /* 0x000fe20003fa4070 */
[----:B------:R-:W-:Y:S01]  /*8b80*/  @!P2 IMAD.MOV R173, RZ, RZ, -R173 ;  /* 0x000000ffffada224 */ /* 0x000fe200078e0aad */
[----:B------:R-:W-:Y:S01]  /*8b90*/  ISETP.GE.AND P2, PT, R9, RZ, PT ;  /* 0x000000ff0900720c */ /* 0x000fe20003f46270 */
[----:B------:R-:W-:Y:S01]  /*8ba0*/  @!P1 IMAD.MOV R174, RZ, RZ, -R174 ;  /* 0x000000ffffae9224 */ /* 0x000fe200078e0aae */
[C---:B------:R-:W-:Y:S01]  /*8bb0*/  ISETP.GT.U32.AND P1, PT, R5.reuse, R177, PT ;  /* 0x000000b10500720c */ /* 0x040fe20003f24070 */
[C---:B------:R-:W-:Y:S02]  /*8bc0*/  VIADD R9, R0.reuse, 0xb5 ;  /* 0x000000b500097836 */ /* 0x040fe40000000000 */
[----:B------:R-:W-:Y:S02]  /*8bd0*/  VIADD R183, R0, 0xb6 ;  /* 0x000000b600b77836 */ /* 0x000fe40000000000 */
[--C-:B------:R-:W-:Y:S01]  /*8be0*/  @!P4 IMAD.IADD R176, R176, 0x1, -R5.reuse ;  /* 0x00000001b0b0c824 */ /* 0x100fe200078e0a05 */
[----:B------:R-:W-:Y:S01]  /*8bf0*/  IABS R179, R9 ;  /* 0x0000000900b37213 */ /* 0x000fe20000000000 */
[----:B------:R-:W-:Y:S01]  /*8c00*/  VIADD R184, R0, 0xb7 ;  /* 0x000000b700b87836 */ /* 0x000fe20000000000 */
[----:B------:R-:W-:Y:S01]  /*8c10*/  IABS R181, R183 ;  /* 0x000000b700b57213 */ /* 0x000fe20000000000 */
[----:B------:R-:W-:Y:S01]  /*8c20*/  @!P5 IMAD.IADD R178, R178, 0x1, -R5 ;  /* 0x00000001b2b2d824 */ /* 0x000fe200078e0a05 */
[----:B------:R-:W-:Y:S01]  /*8c30*/  ISETP.GT.U32.AND P4, PT, R5, R176, PT ;  /* 0x000000b00500720c */ /* 0x000fe20003f84070 */
[----:B------:R-:W-:Y:S01]  /*8c40*/  IMAD.HI.U32 R3, R8, R179, RZ ;  /* 0x000000b308037227 */ /* 0x000fe200078e00ff */
[----:B------:R-:W-:-:S02]  /*8c50*/  IABS R182, R184 ;  /* 0x000000b800b67213 */ /* 0x000fc40000000000 */
[----:B------:R-:W-:Y:S01]  /*8c60*/  ISETP.GT.U32.AND P5, PT, R5, R178, PT ;  /* 0x000000b20500720c */ /* 0x000fe20003fa4070 */
[----:B------:R-:W-:-:S04]  /*8c70*/  IMAD.HI.U32 R6, R8, R181, RZ ;  /* 0x000000b508067227 */ /* 0x000fc800078e00ff */
[----:B------:R-:W-:Y:S02]  /*8c80*/  @!P1 IMAD.IADD R177, R177, 0x1, -R5 ;  /* 0x00000001b1b19824 */ /* 0x000fe400078e0a05 */
[----:B------:R-:W-:Y:S01]  /*8c90*/  @!P0 IMAD.MOV R175, RZ, RZ, -R175 ;  /* 0x000000ffffaf8224 */ /* 0x000fe200078e0aaf */
[----:B------:R-:W-:Y:S01]  /*8ca0*/  ISETP.GE.AND P0, PT, R9, RZ, PT ;  /* 0x000000ff0900720c */ /* 0x000fe20003f06270 */
[----:B------:R-:W-:Y:S01]  /*8cb0*/  IMAD.MOV R180, RZ, RZ, -R3 ;  /* 0x000000ffffb47224 */ /* 0x000fe200078e0a03 */
[----:B------:R-:W-:Y:S01]  /*8cc0*/  ISETP.GT.U32.AND P1, PT, R5, R177, PT ;  /* 0x000000b10500720c */ /* 0x000fe20003f24070 */
[----:B------:R-:W-:-:S04]  /*8cd0*/  IMAD.HI.U32 R9, R8, R182, RZ ;  /* 0x000000b608097227 */ /* 0x000fc800078e00ff */
[----:B------:R-:W-:Y:S02]  /*8ce0*/  IMAD.MOV R6, RZ, RZ, -R6 ;  /* 0x000000ffff067224 */ /* 0x000fe400078e0a06 */
[----:B------:R-:W-:Y:S02]  /*8cf0*/  IMAD R179, R5, R180, R179 ;  /* 0x000000b405b37224 */ /* 0x000fe400078e02b3 */
[----:B------:R-:W-:Y:S01]  /*8d00*/  @!P4 IMAD.IADD R176, R176, 0x1, -R5 ;  /* 0x00000001b0b0c824 */ /* 0x000fe200078e0a05 */
[----:B------:R-:W-:Y:S01]  /*8d10*/  ISETP.GE.AND P4, PT, R183, RZ, PT ;  /* 0x000000ffb700720c */ /* 0x000fe20003f86270 */
[----:B------:R-:W-:Y:S02]  /*8d20*/  IMAD.MOV R9, RZ, RZ, -R9 ;  /* 0x000000ffff097224 */ /* 0x000fe400078e0a09 */
[C---:B------:R-:W-:Y:S02]  /*8d30*/  IMAD R180, R5.reuse, R6, R181 ;  /* 0x0000000605b47224 */ /* 0x040fe400078e02b5 */
[----:B------:R-:W-:-:S02]  /*8d40*/  IMAD R181, R5, R9, R182 ;  /* 0x0000000905b57224 */ /* 0x000fc400078e02b6 */
[----:B------:R-:W-:Y:S01]  /*8d50*/  @!P3 IMAD.MOV R176, RZ, RZ, -R176 ;  /* 0x000000ffffb0b224 */ /* 0x000fe200078e0ab0 */
[C---:B------:R-:W-:Y:S01]  /*8d60*/  ISETP.GT.U32.AND P3, PT, R5.reuse, R180, PT ;  /* 0x000000b40500720c */ /* 0x040fe20003f64070 */
[--C-:B------:R-:W-:Y:S01]  /*8d70*/  @!P5 IMAD.IADD R178, R178, 0x1, -R5.reuse ;  /* 0x00000001b2b2d824 */ /* 0x100fe200078e0a05 */
[----:B------:R-:W-:Y:S01]  /*8d80*/  ISETP.GT.U32.AND P5, PT, R5, R181, PT ;  /* 0x000000b50500720c */ /* 0x000fe20003fa4070 */
[----:B------:R-:W-:Y:S01]  /*8d90*/  @!P1 IMAD.IADD R177, R177, 0x1, -R5 ;  /* 0x00000001b1b19824 */ /* 0x000fe200078e0a05 */
[----:B------:R-:W-:Y:S01]  /*8da0*/  ISETP.GT.U32.AND P1, PT, R5, R179, PT ;  /* 0x000000b30500720c */ /* 0x000fe20003f24070 */
[C---:B------:R-:W-:Y:S02]  /*8db0*/  VIADD R9, R0.reuse, 0xb9 ;  /* 0x000000b900097836 */ /* 0x040fe40000000000 */
[C---:B------:R-:W-:Y:S02]  /*8dc0*/  VIADD R3, R0.reuse, 0xb8 ;  /* 0x000000b800037836 */ /* 0x040fe40000000000 */
[----:B------:R-:W-:Y:S01]  /*8dd0*/  VIADD R186, R0, 0xba ;  /* 0x000000ba00ba7836 */ /* 0x000fe20000000000 */
[----:B------:R-:W-:Y:S01]  /*8de0*/  IABS R183, R9 ;  /* 0x0000000900b77213 */ /* 0x000fe20000000000 */
[----:B------:R-:W-:Y:S01]  /*8df0*/  @!P6 IMAD.MOV R177, RZ, RZ, -R177 ;  /* 0x000000ffffb1e224 */ /* 0x000fe200078e0ab1 */
[----:B------:R-:W-:Y:S01]  /*8e00*/  IABS R182, R3 ;  /* 0x0000000300b67213 */ /* 0x000fe20000000000 */
[--C-:B------:R-:W-:Y:S01]  /*8e10*/  @!P3 IMAD.IADD R180, R180, 0x1, -R5.reuse ;  /* 0x00000001b4b4b824 */ /* 0x100fe200078e0a05 */
[----:B------:R-:W-:Y:S01]  /*8e20*/  ISETP.GE.AND P6, PT, R184, RZ, PT ;  /* 0x000000ffb800720c */ /* 0x000fe20003fc6270 */
[----:B------:R-:W-:Y:S01]  /*8e30*/  @!P5 IMAD.IADD R181, R181, 0x1, -R5 ;  /* 0x00000001b5b5d824 */ /* 0x000fe200078e0a05 */
[----:B------:R-:W-:Y:S01]  /*8e40*/  IABS R184, R186 ;  /* 0x000000ba00b87213 */ /* 0x000fe20000000000 */
[----:B------:R-:W-:Y:S01]  /*8e50*/  IMAD.HI.U32 R6, R8, R183, RZ ;  /* 0x000000b708067227 */ /* 0x000fe200078e00ff */
[----:B------:R-:W-:-:S03]  /*8e60*/  ISETP.GT.U32.AND P5, PT, R5, R180, PT ;  /* 0x000000b40500720c */ /* 0x000fc60003fa4070 */
[----:B------:R-:W-:Y:S01]  /*8e70*/  @!P1 IMAD.IADD R179, R179, 0x1, -R5 ;  /* 0x00000001b3b39824 */ /* 0x000fe200078e0a05 */
[----:B------:R-:W-:Y:S01]  /*8e80*/  ISETP.GE.AND P1, PT, R3, RZ, PT ;  /* 0x000000ff0300720c */ /* 0x000fe20003f26270 */
[----:B------:R-:W-:Y:S02]  /*8e90*/  IMAD.MOV R6, RZ, RZ, -R6 ;  /* 0x000000ffff067224 */ /* 0x000fe400078e0a06 */
[----:B------:R-:W-:Y:S01]  /*8ea0*/  IMAD.HI.U32 R3, R8, R182, RZ ;  /* 0x000000b608037227 */ /* 0x000fe200078e00ff */
[----:B------:R-:W-:-:S03]  /*8eb0*/  ISETP.GT.U32.AND P3, PT, R5, R179, PT ;  /* 0x000000b30500720c */ /* 0x000fc60003f64070 */
[C---:B------:R-:W-:Y:S02]  /*8ec0*/  IMAD R183, R5.reuse, R6, R183 ;  /* 0x0000000605b77224 */ /* 0x040fe400078e02b7 */
[----:B------:R-:W-:Y:S02]  /*8ed0*/  IMAD.MOV R3, RZ, RZ, -R3 ;  /* 0x000000ffff037224 */ /* 0x000fe400078e0a03 */
[--C-:B------:R-:W-:Y:S01]  /*8ee0*/  @!P5 IMAD.IADD R180, R180, 0x1, -R5.reuse ;  /* 0x00000001b4b4d824 */ /* 0x100fe200078e0a05 */
[C---:B------:R-:W-:Y:S01]  /*8ef0*/  ISETP.GT.U32.AND P5, PT, R5.reuse, R183, PT ;  /* 0x000000b70500720c */ /* 0x040fe20003fa4070 */
[----:B------:R-:W-:Y:S02]  /*8f00*/  IMAD R182, R5, R3, R182 ;  /* 0x0000000305b67224 */ /* 0x000fe400078e02b6 */
[----:B------:R-:W-:Y:S02]  /*8f10*/  VIADD R187, R0, 0xbb ;  /* 0x000000bb00bb7836 */ /* 0x000fe40000000000 */
[----:B------:R-:W-:Y:S01]  /*8f20*/  @!P3 IMAD.IADD R179, R179, 0x1, -R5 ;  /* 0x00000001b3b3b824 */ /* 0x000fe200078e0a05 */
[----:B------:R-:W-:Y:S01]  /*8f30*/  ISETP.GT.U32.AND P3, PT, R5, R182, PT ;  /* 0x000000b60500720c */ /* 0x000fe20003f64070 */
[----:B------:R-:W-:Y:S01]  /*8f40*/  IMAD.HI.U32 R3, R8, R184, RZ ;  /* 0x000000b808037227 */ /* 0x000fe200078e00ff */
[----:B------:R-:W-:-:S03]  /*8f50*/  IABS R185, R187 ;  /* 0x000000bb00b97213 */ /* 0x000fc60000000000 */
[----:B------:R-:W-:Y:S02]  /*8f60*/  IMAD.MOV R6, RZ, RZ, -R3 ;  /* 0x000000ffff067224 */ /* 0x000fe400078e0a03 */
[----:B------:R-:W-:Y:S02]  /*8f70*/  @!P5 IMAD.IADD R183, R183, 0x1, -R5 ;  /* 0x00000001b7b7d824 */ /* 0x000fe400078e0a05 */
[----:B------:R-:W-:-:S03]  /*8f80*/  IMAD.HI.U32 R3, R8, R185, RZ ;  /* 0x000000b908037227 */ /* 0x000fc600078e00ff */
[C---:B------:R-:W-:Y:S01]  /*8f90*/  ISETP.GT.U32.AND P5, PT, R5.reuse, R183, PT ;  /* 0x000000b70500720c */ /* 0x040fe20003fa4070 */
[----:B------:R-:W-:Y:S02]  /*8fa0*/  @!P3 IMAD.IADD R182, R182, 0x1, -R5 ;  /* 0x00000001b6b6b824 */ /* 0x000fe400078e0a05 */
[----:B------:R-:W-:Y:S01]  /*8fb0*/  @!P0 IMAD.MOV R179, RZ, RZ, -R179 ;  /* 0x000000ffffb38224 */ /* 0x000fe200078e0ab3 */
[----:B------:R-:W-:Y:S01]  /*8fc0*/  ISETP.GE.AND P0, PT, R186, RZ, PT ;  /* 0x000000ffba00720c */ /* 0x000fe20003f06270 */
[----:B------:R-:W-:Y:S01]  /*8fd0*/  IMAD.MOV R186, RZ, RZ, -R3 ;  /* 0x000000ffffba7224 */ /* 0x000fe200078e0a03 */
[C---:B------:R-:W-:Y:S01]  /*8fe0*/  ISETP.GT.U32.AND P3, PT, R5.reuse, R182, PT ;  /* 0x000000b60500720c */ /* 0x040fe20003f64070 */
[----:B------:R-:W-:Y:S01]  /*8ff0*/  @!P2 IMAD.MOV R178, RZ, RZ, -R178 ;  /* 0x000000ffffb2a224 */ /* 0x000fe200078e0ab2 */
[C---:B------:R-:W-:Y:S01]  /*9000*/  ISETP.GT.U32.AND P2, PT, R5.reuse, R181, PT ;  /* 0x000000b50500720c */ /* 0x040fe20003f44070 */
[----:B------:R-:W-:Y:S02]  /*9010*/  IMAD R185, R5, R186, R185 ;  /* 0x000000ba05b97224 */ /* 0x000fe400078e02b9 */
[----:B------:R-:W-:-:S02]  /*9020*/  VIADD R188, R0, 0xbc ;  /* 0x000000bc00bc7836 */ /* 0x000fc40000000000 */
[--C-:B------:R-:W-:Y:S01]  /*9030*/  @!P5 IMAD.IADD R183, R183, 0x1, -R5.reuse ;  /* 0x00000001b7b7d824 */ /* 0x100fe200078e0a05 */
[C---:B------:R-:W-:Y:S01]  /*9040*/  ISETP.GT.U32.AND P5, PT, R5.reuse, R185, PT ;  /* 0x000000b90500720c */ /* 0x040fe20003fa4070 */
[----:B------:R-:W-:Y:S02]  /*9050*/  IMAD R184, R5, R6, R184 ;  /* 0x0000000605b87224 */ /* 0x000fe400078e02b8 */
[----:B------:R-:W-:Y:S02]  /*9060*/  @!P4 IMAD.MOV R180, RZ, RZ, -R180 ;  /* 0x000000ffffb4c224 */ /* 0x000fe400078e0ab4 */
[--C-:B------:R-:W-:Y:S01]  /*9070*/  @!P3 IMAD.IADD R182, R182, 0x1, -R5.reuse ;  /* 0x00000001b6b6b824 */ /* 0x100fe200078e0a05 */
[----:B------:R-:W-:Y:S01]  /*9080*/  ISETP.GE.AND P3, PT, R188, RZ, PT ;  /* 0x000000ffbc00720c */ /* 0x000fe20003f66270 */
[----:B------:R-:W-:Y:S01]  /*9090*/  @!P2 IMAD.IADD R181, R181, 0x1, -R5 ;  /* 0x00000001b5b5a824 */ /* 0x000fe200078e0a05 */
[----:B------:R-:W-:Y:S01]  /*90a0*/  ISETP.GE.AND P2, PT, R9, RZ, PT ;  /* 0x000000ff0900720c */ /* 0x000fe20003f46270 */
[C---:B------:R-:W-:Y:S01]  /*90b0*/  VIADD R190, R0.reuse, 0xbe ;  /* 0x000000be00be7836 */ /* 0x040fe20000000000 */
[----:B------:R-:W-:Y:S01]  /*90c0*/  IABS R9, R188 ;  /* 0x000000bc00097213 */ /* 0x000fe20000000000 */
[----:B------:R-:W-:Y:S01]  /*90d0*/  VIADD R188, R0, 0xbd ;  /* 0x000000bd00bc7836 */ /* 0x000fe20000000000 */
[----:B------:R-:W-:Y:S01]  /*90e0*/  ISETP.GT.U32.AND P4, PT, R5, R184, PT ;  /* 0x000000b80500720c */ /* 0x000fe20003f84070 */
[----:B------:R-:W-:Y:S01]  /*90f0*/  @!P6 IMAD.MOV R181, RZ, RZ, -R181 ;  /* 0x000000ffffb5e224 */ /* 0x000fe200078e0ab5 */
[----:B------:R-:W-:Y:S01]  /*9100*/  ISETP.GE.AND P6, PT, R187, RZ, PT ;  /* 0x000000ffbb00720c */ /* 0x000fe20003fc6270 */
[----:B------:R-:W-:Y:S01]  /*9110*/  @!P5 IMAD.IADD R185, R185, 0x1, -R5 ;  /* 0x00000001b9b9d824 */ /* 0x000fe200078e0a05 */
[----:B------:R-:W-:Y:S01]  /*9120*/  IABS R187, R188 ;  /* 0x000000bc00bb7213 */ /* 0x000fe20000000000 */
[----:B------:R-:W-:-:S03]  /*9130*/  IMAD.HI.U32 R6, R8, R9, RZ ;  /* 0x0000000908067227 */ /* 0x000fc600078e00ff */
[----:B------:R-:W-:Y:S01]  /*9140*/  ISETP.GT.U32.AND P5, PT, R5, R185, PT ;  /* 0x000000b90500720c */ /* 0x000fe20003fa4070 */
[----:B------:R-:W-:-:S04]  /*9150*/  IMAD.HI.U32 R3, R8, R187, RZ ;  /* 0x000000bb08037227 */ /* 0x000fc800078e00ff */
[----:B------:R-:W-:Y:S01]  /*9160*/  @!P2 IMAD.MOV R183, RZ, RZ, -R183 ;  /* 0x000000ffffb7a224 */ /* 0x000fe200078e0ab7 */
[----:B------:R-:W-:Y:S01]  /*9170*/  ISETP.GE.AND P2, PT, R188, RZ, PT ;  /* 0x000000ffbc00720c */ /* 0x000fe20003f46270 */
[----:B------:R-:W-:Y:S02]  /*9180*/  IMAD.MOV R188, RZ, RZ, -R3 ;  /* 0x000000ffffbc7224 */ /* 0x000fe400078e0a03 */
[----:B------:R-:W-:Y:S02]  /*9190*/  IMAD.MOV R6, RZ, RZ, -R6 ;  /* 0x000000ffff067224 */ /* 0x000fe400078e0a06 */
[----:B------:R-:W-:Y:S02]  /*91a0*/  @!P4 IMAD.IADD R184, R184, 0x1, -R5 ;  /* 0x00000001b8b8c824 */ /* 0x000fe400078e0a05 */
[C---:B------:R-:W-:Y:S02]  /*91b0*/  IMAD R187, R5.reuse, R188, R187 ;  /* 0x000000bc05bb7224 */ /* 0x040fe400078e02bb */
[----:B------:R-:W-:Y:S01]  /*91c0*/  IMAD R186, R5, R6, R9 ;  /* 0x0000000605ba7224 */ /* 0x000fe200078e0209 */
[----:B------:R-:W-:Y:S01]  /*91d0*/  IABS R9, R190 ;  /* 0x000000be00097213 */ /* 0x000fe20000000000 */
[----:B------:R-:W-:Y:S01]  /*91e0*/  @!P5 IMAD.IADD R185, R185, 0x1, -R5 ;  /* 0x00000001b9b9d824 */ /* 0x000fe200078e0a05 */
[C---:B------:R-:W-:Y:S01]  /*91f0*/  ISETP.GT.U32.AND P4, PT, R5.reuse, R184, PT ;  /* 0x000000b80500720c */ /* 0x040fe20003f84070 */
[----:B------:R-:W-:Y:S01]  /*9200*/  VIADD R191, R0, 0xbf ;  /* 0x000000bf00bf7836 */ /* 0x000fe20000000000 */
[----:B------:R-:W-:Y:S01]  /*9210*/  ISETP.GT.U32.AND P5, PT, R5, R187, PT ;  /* 0x000000bb0500720c */ /* 0x000fe20003fa4070 */
[----:B------:R-:W-:-:S03]  /*9220*/  IMAD.HI.U32 R6, R8, R9, RZ ;  /* 0x0000000908067227 */ /* 0x000fc600078e00ff */
[----:B------:R-:W-:Y:S01]  /*9230*/  IABS R189, R191 ;  /* 0x000000bf00bd7213 */ /* 0x000fe20000000000 */
[----:B------:R-:W-:Y:S02]  /*9240*/  IMAD.MOV R6, RZ, RZ, -R6 ;  /* 0x000000ffff067224 */ /* 0x000fe400078e0a06 */
[----:B------:R-:W-:Y:S01]  /*9250*/  @!P1 IMAD.MOV R182, RZ, RZ, -R182 ;  /* 0x000000ffffb69224 */ /* 0x000fe200078e0ab6 */
[C---:B------:R-:W-:Y:S01]  /*9260*/  ISETP.GT.U32.AND P1, PT, R5.reuse, R186, PT ;  /* 0x000000ba0500720c */ /* 0x040fe20003f24070 */
[----:B------:R-:W-:Y:S02]  /*9270*/  IMAD R188, R5, R6, R9 ;  /* 0x0000000605bc7224 */ /* 0x000fe400078e0209 */
[--C-:B------:R-:W-:Y:S01]  /*9280*/  @!P4 IMAD.IADD R184, R184, 0x1, -R5.reuse ;  /* 0x00000001b8b8c824 */ /* 0x100fe200078e0a05 */
[----:B------:R-:W-:Y:S01]  /*9290*/  ISETP.GE.AND P4, PT, R190, RZ, PT ;  /* 0x000000ffbe00720c */ /* 0x000fe20003f86270 */
[----:B------:R-:W-:Y:S02]  /*92a0*/  @!P5 IMAD.IADD R187, R187, 0x1, -R5 ;  /* 0x00000001bbbbd824 */ /* 0x000fe400078e0a05 */
[----:B------:R-:W-:-:S02]  /*92b0*/  VIADD R9, R0, 0xc0 ;  /* 0x000000c000097836 */ /* 0x000fc40000000000 */
[----:B------:R-:W-:Y:S01]  /*92c0*/  @!P0 IMAD.MOV R184, RZ, RZ, -R184 ;  /* 0x000000ffffb88224 */ /* 0x000fe200078e0ab8 */
[C---:B------:R-:W-:Y:S01]  /*92d0*/  ISETP.GT.U32.AND P0, PT, R5.reuse, R188, PT ;  /* 0x000000bc0500720c */ /* 0x040fe20003f04070 */
[----:B------:R-:W-:Y:S01]  /*92e0*/  IMAD.HI.U32 R3, R8, R189, RZ ;  /* 0x000000bd08037227 */ /* 0x000fe200078e00ff */
[----:B------:R-:W-:Y:S02]  /*92f0*/  ISETP.GT.U32.AND P5, PT, R5, R187, PT ;  /* 0x000000bb0500720c */ /* 0x000fe40003fa4070 */
[----:B------:R-:W-:Y:S01]  /*9300*/  IABS R190, R9 ;  /* 0x0000000900be7213 */ /* 0x000fe20000000000 */
[----:B------:R-:W-:Y:S02]  /*9310*/  IMAD.MOV R6, RZ, RZ, -R3 ;  /* 0x000000ffff067224 */ /* 0x000fe400078e0a03 */
[----:B------:R-:W-:Y:S02]  /*9320*/  VIADD R197, R0, 0xc1 ;  /* 0x000000c100c57836 */ /* 0x000fe40000000000 */
[----:B------:R-:W-:-:S04]  /*9330*/  IMAD.HI.U32 R3, R8, R190, RZ ;  /* 0x000000be08037227 */ /* 0x000fc800078e00ff */
[----:B------:R-:W-:Y:S02]  /*9340*/  @!P1 IMAD.IADD R186, R186, 0x1, -R5 ;  /* 0x00000001baba9824 */ /* 0x000fe400078e0a05 */
[----:B------:R-:W-:Y:S01]  /*9350*/  @!P6 IMAD.MOV R185, RZ, RZ, -R185 ;  /* 0x000000ffffb9e224 */ /* 0x000fe200078e0ab9 */
[----:B------:R-:W-:Y:S01]  /*9360*/  ISETP.GE.AND P6, PT, R191, RZ, PT ;  /* 0x000000ffbf00720c */ /* 0x000fe20003fc6270 */
[C---:B------:R-:W-:Y:S01]  /*9370*/  IMAD R189, R5.reuse, R6, R189 ;  /* 0x0000000605bd7224 */ /* 0x040fe200078e02bd */
[----:B------:R-:W-:Y:S01]  /*9380*/  IABS R191, R197 ;  /* 0x000000c500bf7213 */ /* 0x000fe20000000000 */
[----:B------:R-:W-:Y:S01]  /*9390*/  IMAD.MOV R3, RZ, RZ, -R3 ;  /* 0x000000ffff037224 */ /* 0x000fe200078e0a03 */
[----:B------:R-:W-:Y:S01]  /*93a0*/  ISETP.GT.U32.AND P1, PT, R5, R186, PT ;  /* 0x000000ba0500720c */ /* 0x000fe20003f24070 */
[--C-:B------:R-:W-:Y:S02]  /*93b0*/  @!P0 IMAD.IADD R188, R188, 0x1, -R5.reuse ;  /* 0x00000001bcbc8824 */ /* 0x100fe400078e0a05 */
[----:B------:R-:W-:Y:S01]  /*93c0*/  @!P5 IMAD.IADD R187, R187, 0x1, -R5 ;  /* 0x00000001bbbbd824 */ /* 0x000fe200078e0a05 */
[C---:B------:R-:W-:Y:S01]  /*93d0*/  ISETP.GT.U32.AND P5, PT, R5.reuse, R189, PT ;  /* 0x000000bd0500720c */ /* 0x040fe20003fa4070 */
[C---:B------:R-:W-:Y:S01]  /*93e0*/  IMAD R190, R5.reuse, R3, R190 ;  /* 0x0000000305be7224 */ /* 0x040fe200078e02be */
        /* <DEDUP_REMOVED lines=11> */
[C---:B------:R-:W-:Y:S01]  /*94a0*/  VIADD R199, R0.reuse, 0xc3 ;  /* 0x000000c300c77836 */ /* 0x040fe20000000000 */
[----:B------:R-:W-:Y:S01]  /*94b0*/  ISETP.GT.U32.AND P0, PT, R5, R190, PT ;  /* 0x000000be0500720c */ /* 0x000fe20003f04070 */
[----:B------:R-:W-:-:S02]  /*94c0*/  VIADD R200, R0, 0xc4 ;  /* 0x000000c400c87836 */ /* 0x000fc40000000000 */
[----:B------:R-:W-:Y:S01]  /*94d0*/  IMAD.HI.U32 R6, R8, R9, RZ ;  /* 0x0000000908067227 */ /* 0x000fe200078e00ff */
[----:B------:R-:W-:Y:S02]  /*94e0*/  IABS R193, R199 ;  /* 0x000000c700c17213 */ /* 0x000fe40000000000 */
[----:B------:R-:W-:Y:S01]  /*94f0*/  IABS R195, R200 ;  /* 0x000000c800c37213 */ /* 0x000fe20000000000 */
[----:B------:R-:W-:Y:S02]  /*9500*/  IMAD.MOV R6, RZ, RZ, -R6 ;  /* 0x000000ffff067224 */ /* 0x000fe400078e0a06 */
[----:B------:R-:W-:Y:S02]  /*9510*/  VIADD R201, R0, 0xc5 ;  /* 0x000000c500c97836 */ /* 0x000fe40000000000 */
[----:B------:R-:W-:Y:S02]  /*9520*/  IMAD R192, R5, R6, R9 ;  /* 0x0000000605c07224 */ /* 0x000fe400078e0209 */
[----:B------:R-:W-:Y:S01]  /*9530*/  IMAD.HI.U32 R3, R8, R193, RZ ;  /* 0x000000c108037227 */ /* 0x000fe200078e00ff */
[----:B------:R-:W-:-:S03]  /*9540*/  IABS R9, R201 ;  /* 0x000000c900097213 */ /* 0x000fc60000000000 */
[----:B------:R-:W-:Y:S02]  /*9550*/  @!P5 IMAD.IADD R191, R191, 0x1, -R5 ;  /* 0x00000001bfbfd824 */ /* 0x000fe400078e0a05 */
[----:B------:R-:W-:-:S04]  /*9560*/  IMAD.HI.U32 R6, R8, R195, RZ ;  /* 0x000000c308067227 */ /* 0x000fc800078e00ff */
[----:B------:R-:W-:Y:S01]  /*9570*/  @!P0 IMAD.IADD R190, R190, 0x1, -R5 ;  /* 0x00000001bebe8824 */ /* 0x000fe200078e0a05 */
[C---:B------:R-:W-:Y:S01]  /*9580*/  ISETP.GT.U32.AND P0, PT, R5.reuse, R192, PT ;  /* 0x000000c00500720c */ /* 0x040fe20003f04070 */
[----:B------:R-:W-:Y:S02]  /*9590*/  IMAD.MOV R194, RZ, RZ, -R3 ;  /* 0x000000ffffc27224 */ /* 0x000fe400078e0a03 */
[----:B------:R-:W-:Y:S01]  /*95a0*/  @!P2 IMAD.MOV R187, RZ, RZ, -R187 ;  /* 0x000000ffffbba224 */ /* 0x000fe200078e0abb */
[C---:B------:R-:W-:Y:S01]  /*95b0*/  ISETP.GT.U32.AND P2, PT, R5.reuse, R191, PT ;  /* 0x000000bf0500720c */ /* 0x040fe20003f44070 */
[----:B------:R-:W-:Y:S01]  /*95c0*/  IMAD.MOV R6, RZ, RZ, -R6 ;  /* 0x000000ffff067224 */ /* 0x000fe200078e0a06 */
[----:B------:R-:W-:Y:S01]  /*95d0*/  ISETP.GT.U32.AND P5, PT, R5, R190, PT ;  /* 0x000000be0500720c */ /* 0x000fe20003fa4070 */
[----:B------:R-:W-:-:S04]  /*95e0*/  IMAD.HI.U32 R3, R8, R9, RZ ;  /* 0x0000000908037227 */ /* 0x000fc800078e00ff */
[C---:B------:R-:W-:Y:S02]  /*95f0*/  IMAD R193, R5.reuse, R194, R193 ;  /* 0x000000c205c17224 */ /* 0x040fe400078e02c1 */
[C---:B------:R-:W-:Y:S02]  /*9600*/  IMAD R194, R5.reuse, R6, R195 ;  /* 0x0000000605c27224 */ /* 0x040fe400078e02c3 */
[----:B------:R-:W-:Y:S02]  /*9610*/  IMAD.MOV R6, RZ, RZ, -R3 ;  /* 0x000000ffff067224 */ /* 0x000fe400078e0a03 */
[----:B------:R-:W-:Y:S02]  /*9620*/  @!P0 IMAD.IADD R192, R192, 0x1, -R5 ;  /* 0x00000001c0c08824 */ /* 0x000fe400078e0a05 */
[C---:B------:R-:W-:Y:S02]  /*9630*/  IMAD R195, R5.reuse, R6, R9 ;  /* 0x0000000605c37224 */ /* 0x040fe400078e0209 */
[----:B------:R-:W-:Y:S01]  /*9640*/  @!P3 IMAD.MOV R186, RZ, RZ, -R186 ;  /* 0x000000ffffbab224 */ /* 0x000fe200078e0aba */
[----:B------:R-:W-:Y:S01]  /*9650*/  ISETP.GT.U32.AND P3, PT, R5, R189, PT ;  /* 0x000000bd0500720c */ /* 0x000fe20003f64070 */
[----:B------:R-:W-:Y:S01]  /*9660*/  @!P2 IMAD.IADD R191, R191, 0x1, -R5 ;  /* 0x00000001bfbfa824 */ /* 0x000fe200078e0a05 */
[C---:B------:R-:W-:Y:S01]  /*9670*/  ISETP.GT.U32.AND P2, PT, R5.reuse, R195, PT ;  /* 0x000000c30500720c */ /* 0x040fe20003f44070 */
[C---:B------:R-:W-:Y:S01]  /*9680*/  VIADD R202, R0.reuse, 0xc6 ;  /* 0x000000c600ca7836 */ /* 0x040fe20000000000 */
[----:B------:R-:W-:Y:S01]  /*9690*/  ISETP.GT.U32.AND P0, PT, R5, R192, PT ;  /* 0x000000c00500720c */ /* 0x000fe20003f04070 */
[----:B------:R-:W-:-:S02]  /*96a0*/  VIADD R9, R0, 0xc7 ;  /* 0x000000c700097836 */ /* 0x000fc40000000000 */
[----:B------:R-:W-:Y:S01]  /*96b0*/  @!P5 IMAD.IADD R190, R190, 0x1, -R5 ;  /* 0x00000001bebed824 */ /* 0x000fe200078e0a05 */
[----:B------:R-:W-:Y:S01]  /*96c0*/  IABS R196, R202 ;  /* 0x000000ca00c47213 */ /* 0x000fe20000000000 */
[----:B------:R-:W-:Y:S01]  /*96d0*/  @!P4 IMAD.MOV R188, RZ, RZ, -R188 ;  /* 0x000000ffffbcc224 */ /* 0x000fe200078e0abc */
[----:B------:R-:W-:Y:S01]  /*96e0*/  ISETP.GE.AND P5, PT, R197, RZ, PT ;  /* 0x000000ffc500720c */ /* 0x000fe20003fa6270 */
[----:B------:R-:W-:Y:S01]  /*96f0*/  VIADD R203, R0, 0xc9 ;  /* 0x000000c900cb7836 */ /* 0x000fe20000000000 */
[----:B------:R-:W-:Y:S01]  /*9700*/  IABS R197, R9 ;  /* 0x0000000900c57213 */ /* 0x000fe20000000000 */
[----:B------:R-:W-:Y:S01]  /*9710*/  IMAD.HI.U32 R3, R8, R196, RZ ;  /* 0x000000c408037227 */ /* 0x000fe200078e00ff */
[----:B------:R-:W-:-:S03]  /*9720*/  ISETP.GT.U32.AND P4, PT, R5, R193, PT ;  /* 0x000000c10500720c */ /* 0x000fc60003f84070 */
[--C-:B------:R-:W-:Y:S01]  /*9730*/  @!P3 IMAD.IADD R189, R189, 0x1, -R5.reuse ;  /* 0x00000001bdbdb824 */ /* 0x100fe200078e0a05 */
[----:B------:R-:W-:Y:S01]  /*9740*/  ISETP.GT.U32.AND P3, PT, R5, R194, PT ;  /* 0x000000c20500720c */ /* 0x000fe20003f64070 */
[----:B------:R-:W-:Y:S02]  /*9750*/  @!P2 IMAD.IADD R195, R195, 0x1, -R5 ;  /* 0x00000001c3c3a824 */ /* 0x000fe400078e0a05 */
[----:B------:R-:W-:Y:S02]  /*9760*/  IMAD.MOV R3, RZ, RZ, -R3 ;  /* 0x000000ffff037224 */ /* 0x000fe400078e0a03 */
[----:B------:R-:W-:Y:S01]  /*9770*/  @!P0 IMAD.IADD R192, R192, 0x1, -R5 ;  /* 0x00000001c0c08824 */ /* 0x000fe200078e0a05 */
[----:B------:R-:W-:Y:S01]  /*9780*/  ISETP.GE.AND P0, PT, R198, RZ, PT ;  /* 0x000000ffc600720c */ /* 0x000fe20003f06270 */
[----:B------:R-:W-:Y:S01]  /*9790*/  @!P6 IMAD.MOV R189, RZ, RZ, -R189 ;  /* 0x000000ffffbde224 */ /* 0x000fe200078e0abd */
[C---:B------:R-:W-:Y:S01]  /*97a0*/  ISETP.GT.U32.AND P6, PT, R5.reuse, R195, PT ;  /* 0x000000c30500720c */ /* 0x040fe20003fc4070 */
[----:B------:R-:W-:-:S02]  /*97b0*/  IMAD R196, R5, R3, R196 ;  /* 0x0000000305c47224 */ /* 0x000fc400078e02c4 */
[----:B------:R-:W-:-:S04]  /*97c0*/  IMAD.HI.U32 R3, R8, R197, RZ ;  /* 0x000000c508037227 */ /* 0x000fc800078e00ff */
[----:B------:R-:W-:Y:S02]  /*97d0*/  IMAD.MOV R6, RZ, RZ, -R3 ;  /* 0x000000ffff067224 */ /* 0x000fe400078e0a03 */
[----:B------:R-:W-:Y:S01]  /*97e0*/  @!P4 IMAD.IADD R193, R193, 0x1, -R5 ;  /* 0x00000001c1c1c824 */ /* 0x000fe200078e0a05 */
[----:B------:R-:W-:Y:S01]  /*97f0*/  ISETP.GE.AND P4, PT, R199, RZ, PT ;  /* 0x000000ffc700720c */ /* 0x000fe20003f86270 */
        /* <DEDUP_REMOVED lines=10> */
[----:B------:R-:W-:Y:S01]  /*98a0*/  VIADD R205, R0, 0xcb ;  /* 0x000000cb00cd7836 */ /* 0x000fe20000000000 */
[----:B------:R-:W-:Y:S01]  /*98b0*/  ISETP.GE.AND P3, PT, R200, RZ, PT ;  /* 0x000000ffc800720c */ /* 0x000fe20003f66270 */
[----:B------:R-:W-:Y:S01]  /*98c0*/  @!P5 IMAD.MOV R191, RZ, RZ, -R191 ;  /* 0x000000ffffbfd224 */ /* 0x000fe200078e0abf */
[----:B------:R-:W-:Y:S01]  /*98d0*/  IABS R200, R204 ;  /* 0x000000cc00c87213 */ /* 0x000fe20000000000 */
[----:B------:R-:W-:Y:S01]  /*98e0*/  IMAD.HI.U32 R3, R8, R198, RZ ;  /* 0x000000c608037227 */ /* 0x000fe200078e00ff */
[----:B------:R-:W-:Y:S02]  /*98f0*/  ISETP.GE.AND P5, PT, R201, RZ, PT ;  /* 0x000000ffc900720c */ /* 0x000fe40003fa6270 */
[----:B------:R-:W-:Y:S01]  /*9900*/  IABS R201, R205 ;  /* 0x000000cd00c97213 */ /* 0x000fe20000000000 */
[--C-:B------:R-:W-:Y:S01]  /*9910*/  @!P0 IMAD.IADD R196, R196, 0x1, -R5.reuse ;  /* 0x00000001c4c48824 */ /* 0x100fe200078e0a05 */
[----:B------:R-:W-:Y:S01]  /*9920*/  ISETP.GE.AND P0, PT, R199, RZ, PT ;  /* 0x000000ffc700720c */ /* 0x000fe20003f06270 */
[----:B------:R-:W-:Y:S01]  /*9930*/  @!P6 IMAD.IADD R197, R197, 0x1, -R5 ;  /* 0x00000001c5c5e824 */ /* 0x000fe200078e0a05 */
[----:B------:R-:W-:Y:S01]  /*9940*/  IABS R199, R203 ;  /* 0x000000cb00c77213 */ /* 0x000fe20000000000 */
[----:B------:R-:W-:-:S02]  /*9950*/  IMAD.MOV R3, RZ, RZ, -R3 ;  /* 0x000000ffff037224 */ /* 0x000fc400078e0a03 */
[----:B------:R-:W-:Y:S01]  /*9960*/  @!P2 IMAD.IADD R193, R193, 0x1, -R5 ;  /* 0x00000001c1c1a824 */ /* 0x000fe200078e0a05 */
[C---:B------:R-:W-:Y:S01]  /*9970*/  ISETP.GT.U32.AND P6, PT, R5.reuse, R197, PT ;  /* 0x000000c50500720c */ /* 0x040fe20003fc4070 */
[----:B------:R-:W-:Y:S01]  /*9980*/  IMAD R198, R5, R3, R198 ;  /* 0x0000000305c67224 */ /* 0x000fe200078e02c6 */
[----:B------:R-:W-:Y:S01]  /*9990*/  ISETP.GE.AND P2, PT, R202, RZ, PT ;  /* 0x000000ffca00720c */ /* 0x000fe20003f46270 */
[----:B------:R-:W-:-:S04]  /*99a0*/  IMAD.HI.U32 R3, R8, R199, RZ ;  /* 0x000000c708037227 */ /* 0x000fc800078e00ff */
[----:B------:R-:W-:Y:S01]  /*99b0*/  @!P4 IMAD.MOV R193, RZ, RZ, -R193 ;  /* 0x000000ffffc1c224 */ /* 0x000fe200078e0ac1 */
[----:B------:R-:W-:Y:S01]  /*99c0*/  ISETP.GT.U32.AND P4, PT, R5, R196, PT ;  /* 0x000000c40500720c */ /* 0x000fe20003f84070 */
[----:B------:R-:W-:Y:S02]  /*99d0*/  IMAD.MOV R6, RZ, RZ, -R3 ;  /* 0x000000ffff067224 */ /* 0x000fe400078e0a03 */
[----:B------:R-:W-:-:S04]  /*99e0*/  IMAD.HI.U32 R3, R8, R200, RZ ;  /* 0x000000c808037227 */ /* 0x000fc800078e00ff */
[----:B------:R-:W-:Y:S02]  /*99f0*/  IMAD R199, R5, R6, R199 ;  /* 0x0000000605c77224 */ /* 0x000fe400078e02c7 */
[--C-:B------:R-:W-:Y:S02]  /*9a00*/  @!P6 IMAD.IADD R197, R197, 0x1, -R5.reuse ;  /* 0x00000001c5c5e824 */ /* 0x100fe400078e0a05 */
[----:B------:R-:W-:Y:S01]  /*9a10*/  @!P1 IMAD.MOV R190, RZ, RZ, -R190 ;  /* 0x000000ffffbe9224 */ /* 0x000fe200078e0abe */
[C---:B------:R-:W-:Y:S01]  /*9a20*/  ISETP.GT.U32.AND P6, PT, R5.reuse, R199, PT ;  /* 0x000000c70500720c */ /* 0x040fe20003fc4070 */
[----:B------:R-:W-:Y:S01]  /*9a30*/  @!P4 IMAD.IADD R196, R196, 0x1, -R5 ;  /* 0x00000001c4c4c824 */ /* 0x000fe200078e0a05 */
[C---:B------:R-:W-:Y:S01]  /*9a40*/  ISETP.GT.U32.AND P1, PT, R5.reuse, R194, PT ;  /* 0x000000c20500720c */ /* 0x040fe20003f24070 */
[----:B------:R-:W-:Y:S01]  /*9a50*/  IMAD.HI.U32 R6, R8, R201, RZ ;  /* 0x000000c908067227 */ /* 0x000fe200078e00ff */
[----:B------:R-:W-:-:S03]  /*9a60*/  ISETP.GT.U32.AND P4, PT, R5, R198, PT ;  /* 0x000000c60500720c */ /* 0x000fc60003f84070 */
[----:B------:R-:W-:Y:S02]  /*9a70*/  IMAD.MOV R3, RZ, RZ, -R3 ;  /* 0x000000ffff037224 */ /* 0x000fe400078e0a03 */
[----:B------:R-:W-:Y:S02]  /*9a80*/  IMAD.MOV R6, RZ, RZ, -R6 ;  /* 0x000000ffff067224 */ /* 0x000fe400078e0a06 */
[C---:B------:R-:W-:Y:S02]  /*9a90*/  IMAD R200, R5.reuse, R3, R200 ;  /* 0x0000000305c87224 */ /* 0x040fe400078e02c8 */
[----:B------:R-:W-:Y:S02]  /*9aa0*/  VIADD R206, R0, 0xcc ;  /* 0x000000cc00ce7836 */ /* 0x000fe40000000000 */
[----:B------:R-:W-:Y:S02]  /*9ab0*/  IMAD R201, R5, R6, R201 ;  /* 0x0000000605c97224 */ /* 0x000fe400078e02c9 */
[--C-:B------:R-:W-:Y:S01]  /*9ac0*/  @!P6 IMAD.IADD R199, R199, 0x1, -R5.reuse ;  /* 0x00000001c7c7e824 */ /* 0x100fe200078e0a05 */
[----:B------:R-:W-:Y:S01]  /*9ad0*/  ISETP.GT.U32.AND P6, PT, R5, R200, PT ;  /* 0x000000c80500720c */ /* 0x000fe20003fc4070 */
[--C-:B------:R-:W-:Y:S01]  /*9ae0*/  @!P1 IMAD.IADD R194, R194, 0x1, -R5.reuse ;  /* 0x00000001c2c29824 */ /* 0x100fe200078e0a05 */
[----:B------:R-:W-:Y:S01]  /*9af0*/  IABS R202, R206 ;  /* 0x000000ce00ca7213 */ /* 0x000fe20000000000 */
[----:B------:R-:W-:Y:S01]  /*9b00*/  @!P4 IMAD.IADD R198, R198, 0x1, -R5 ;  /* 0x00000001c6c6c824 */ /* 0x000fe200078e0a05 */
[----:B------:R-:W-:Y:S01]  /*9b10*/  ISETP.GE.AND P1, PT, R9, RZ, PT ;  /* 0x000000ff0900720c */ /* 0x000fe20003f26270 */
[----:B------:R-:W-:Y:S01]  /*9b20*/  @!P2 IMAD.MOV R196, RZ, RZ, -R196 ;  /* 0x000000ffffc4a224 */ /* 0x000fe200078e0ac4 */
[C---:B------:R-:W-:Y:S01]  /*9b30*/  ISETP.GT.U32.AND P2, PT, R5.reuse, R201, PT ;  /* 0x000000c90500720c */ /* 0x040fe20003f44070 */
[----:B------:R-:W-:Y:S01]  /*9b40*/  @!P3 IMAD.MOV R194, RZ, RZ, -R194 ;  /* 0x000000ffffc2b224 */ /* 0x000fe200078e0ac2 */
[----:B------:R-:W-:Y:S01]  /*9b50*/  ISETP.GT.U32.AND P3, PT, R5, R198, PT ;  /* 0x000000c60500720c */ /* 0x000fe20003f64070 */
[----:B------:R-:W-:Y:S01]  /*9b60*/  IMAD.HI.U32 R9, R8, R202, RZ ;  /* 0x000000ca08097227 */ /* 0x000fe200078e00ff */
[----:B------:R-:W-:-:S03]  /*9b70*/  ISETP.GE.AND P4, PT, R203, RZ, PT ;  /* 0x000000ffcb00720c */ /* 0x000fc60003f86270 */
[----:B------:R-:W-:Y:S02]  /*9b80*/  VIADD R208, R0, 0xcd ;  /* 0x000000cd00d07836 */ /* 0x000fe40000000000 */
[----:B------:R-:W-:Y:S02]  /*9b90*/  IMAD.MOV R9, RZ, RZ, -R9 ;  /* 0x000000ffff097224 */ /* 0x000fe400078e0a09 */
[--C-:B------:R-:W-:Y:S01]  /*9ba0*/  @!P6 IMAD.IADD R200, R200, 0x1, -R5.reuse ;  /* 0x00000001c8c8e824 */ /* 0x100fe200078e0a05 */
[----:B------:R-:W-:Y:S01]  /*9bb0*/  IABS R203, R208 ;  /* 0x000000d000cb7213 */ /* 0x000fe20000000000 */
[----:B------:R-:W-:Y:S01]  /*9bc0*/  IMAD R202, R5, R9, R202 ;  /* 0x0000000905ca7224 */ /* 0x000fe200078e02ca */
[----:B------:R-:W-:Y:S01]  /*9bd0*/  ISETP.GE.AND P6, PT, R206, RZ, PT ;  /* 0x000000ffce00720c */ /* 0x000fe20003fc6270 */
[----:B------:R-:W-:Y:S01]  /*9be0*/  @!P2 IMAD.IADD R201, R201, 0x1, -R5 ;  /* 0x00000001c9c9a824 */ /* 0x000fe200078e0a05 */
[----:B------:R-:W-:Y:S01]  /*9bf0*/  ISETP.GT.U32.AND P2, PT, R5, R200, PT ;  /* 0x000000c80500720c */ /* 0x000fe20003f44070 */
[----:B------:R-:W-:-:S04]  /*9c00*/  IMAD.HI.U32 R3, R8, R203, RZ ;  /* 0x000000cb08037227 */ /* 0x000fc800078e00ff */
[----:B------:R-:W-:Y:S01]  /*9c10*/  @!P3 IMAD.IADD R198, R198, 0x1, -R5 ;  /* 0x00000001c6c6b824 */ /* 0x000fe200078e0a05 */
[C---:B------:R-:W-:Y:S01]  /*9c20*/  ISETP.GT.U32.AND P3, PT, R5.reuse, R202, PT ;  /* 0x000000ca0500720c */ /* 0x040fe20003f64070 */
[----:B------:R-:W-:Y:S02]  /*9c30*/  IMAD.MOV R6, RZ, RZ, -R3 ;  /* 0x000000ffff067224 */ /* 0x000fe400078e0a03 */
[----:B------:R-:W-:Y:S01]  /*9c40*/  @!P5 IMAD.MOV R195, RZ, RZ, -R195 ;  /* 0x000000ffffc3d224 */ /* 0x000fe200078e0ac3 */
[C---:B------:R-:W-:Y:S01]  /*9c50*/  ISETP.GT.U32.AND P5, PT, R5.reuse, R199, PT ;  /* 0x000000c70500720c */ /* 0x040fe20003fa4070 */
[----:B------:R-:W-:Y:S02]  /*9c60*/  VIADD R9, R0, 0xce ;  /* 0x000000ce00097836 */ /* 0x000fe40000000000 */
[C---:B------:R-:W-:Y:S02]  /*9c70*/  IMAD R203, R5.reuse, R6, R203 ;  /* 0x0000000605cb7224 */ /* 0x040fe400078e02cb */
[----:B------:R-:W-:Y:S01]  /*9c80*/  @!P1 IMAD.MOV R197, RZ, RZ, -R197 ;  /* 0x000000ffffc59224 */ /* 0x000fe200078e0ac5 */
[----:B------:R-:W-:Y:S01]  /*9c90*/  ISETP.GE.AND P1, PT, R204, RZ, PT ;  /* 0x000000ffcc00720c */ /* 0x000fe20003f26270 */
[--C-:B------:R-:W-:Y:S01]  /*9ca0*/  @!P2 IMAD.IADD R200, R200, 0x1, -R5.reuse ;  /* 0x00000001c8c8a824 */ /* 0x100fe200078e0a05 */
[----:B------:R-:W-:Y:S01]  /*9cb0*/  IABS R204, R9 ;  /* 0x0000000900cc7213 */ /* 0x000fe20000000000 */
[----:B------:R-:W-:Y:S01]  /*9cc0*/  @!P3 IMAD.IADD R202, R202, 0x1, -R5 ;  /* 0x00000001cacab824 */ /* 0x000fe200078e0a05 */
[C---:B------:R-:W-:Y:S01]  /*9cd0*/  ISETP.GT.U32.AND P2, PT, R5.reuse, R203, PT ;  /* 0x000000cb0500720c */ /* 0x040fe20003f44070 */
[----:B------:R-:W-:Y:S01]  /*9ce0*/  VIADD R209, R0, 0xcf ;  /* 0x000000cf00d17836 */ /* 0x000fe20000000000 */
[----:B------:R-:W-:Y:S01]  /*9cf0*/  ISETP.GT.U32.AND P3, PT, R5, R201, PT ;  /* 0x000000c90500720c */ /* 0x000fe20003f64070 */
[----:B------:R-:W-:-:S04]  /*9d00*/  IMAD.HI.U32 R3, R8, R204, RZ ;  /* 0x000000cc08037227 */ /* 0x000fc800078e00ff */
[----:B------:R-:W-:Y:S01]  /*9d10*/  @!P5 IMAD.IADD R199, R199, 0x1, -R5 ;  /* 0x00000001c7c7d824 */ /* 0x000fe200078e0a05 */
[----:B------:R-:W-:Y:S01]  /*9d20*/  ISETP.GE.AND P5, PT, R205, RZ, PT ;  /* 0x000000ffcd00720c */ /* 0x000fe20003fa6270 */
[----:B------:R-:W-:Y:S01]  /*9d30*/  @!P0 IMAD.MOV R198, RZ, RZ, -R198 ;  /* 0x000000ffffc68224 */ /* 0x000fe200078e0ac6 */
[----:B------:R-:W-:Y:S01]  /*9d40*/  IABS R205, R209 ;  /* 0x000000d100cd7213 */ /* 0x000fe20000000000 */
[----:B------:R-:W-:Y:S01]  /*9d50*/  IMAD.MOV R3, RZ, RZ, -R3 ;  /* 0x000000ffff037224 */ /* 0x000fe200078e0a03 */
[C---:B------:R-:W-:Y:S01]  /*9d60*/  ISETP.GT.U32.AND P0, PT, R5.reuse, R202, PT ;  /* 0x000000ca0500720c */ /* 0x040fe20003f04070 */
[----:B------:R-:W-:Y:S02]  /*9d70*/  VIADD R211, R0, 0xd1 ;  /* 0x000000d100d37836 */ /* 0x000fe40000000000 */
[----:B------:R-:W-:Y:S02]  /*9d80*/  IMAD R204, R5, R3, R204 ;  /* 0x0000000305cc7224 */ /* 0x000fe400078e02cc */
[----:B------:R-:W-:Y:S01]  /*9d90*/  IMAD.HI.U32 R3, R8, R205, RZ ;  /* 0x000000cd08037227 */ /* 0x000fe200078e00ff */
[----:B------:R-:W-:-:S03]  /*9da0*/  IABS R207, R211 ;  /* 0x000000d300cf7213 */ /* 0x000fc60000000000 */
[--C-:B------:R-:W-:Y:S01]  /*9db0*/  @!P2 IMAD.IADD R203, R203, 0x1, -R5.reuse ;  /* 0x00000001cbcba824 */ /* 0x100fe200078e0a05 */
[----:B------:R-:W-:Y:S01]  /*9dc0*/  ISETP.GE.AND P2, PT, R9, RZ, PT ;  /* 0x000000ff0900720c */ /* 0x000fe20003f46270 */
[----:B------:R-:W-:Y:S01]  /*9dd0*/  @!P3 IMAD.IADD R201, R201, 0x1, -R5 ;  /* 0x00000001c9c9b824 */ /* 0x000fe200078e0a05 */
[C---:B------:R-:W-:Y:S01]  /*9de0*/  ISETP.GT.U32.AND P3, PT, R5.reuse, R204, PT ;  /* 0x000000cc0500720c */ /* 0x040fe20003f64070 */
[----:B------:R-:W-:Y:S02]  /*9df0*/  IMAD.MOV R6, RZ, RZ, -R3 ;  /* 0x000000ffff067224 */ /* 0x000fe400078e0a03 */
[----:B------:R-:W-:Y:S01]  /*9e00*/  @!P4 IMAD.MOV R199, RZ, RZ, -R199 ;  /* 0x000000ffffc7c224 */ /* 0x000fe200078e0ac7 */
[C---:B------:R-:W-:Y:S01]  /*9e10*/  ISETP.GT.U32.AND P4, PT, R5.reuse, R203, PT ;  /* 0x000000cb0500720c */ /* 0x040fe20003f84070 */
[----:B------:R-:W-:Y:S01]  /*9e20*/  @!P0 IMAD.IADD R202, R202, 0x1, -R5 ;  /* 0x00000001caca8824 */ /* 0x000fe200078e0a05 */
[----:B------:R-:W-:Y:S01]  /*9e30*/  ISETP.GE.AND P0, PT, R208, RZ, PT ;  /* 0x000000ffd000720c */ /* 0x000fe20003f06270 */
        /* <DEDUP_REMOVED lines=8> */
[----:B------:R-:W-:Y:S01]  /*9ec0*/  @!P4 IMAD.IADD R203, R203, 0x1, -R5 ;  /* 0x00000001cbcbc824 */ /* 0x000fe200078e0a05 */
[----:B------:R-:W-:Y:S01]  /*9ed0*/  ISETP.GE.AND P4, PT, R211, RZ, PT ;  /* 0x000000ffd300720c */ /* 0x000fe20003f86270 */
[C---:B------:R-:W-:Y:S01]  /*9ee0*/  IMAD R207, R5.reuse, R6, R207 ;  /* 0x0000000605cf7224 */ /* 0x040fe200078e02cf */
[----:B------:R-:W-:Y:S01]  /*9ef0*/  ISETP.GT.U32.AND P3, PT, R5, R204, PT ;  /* 0x000000cc0500720c */ /* 0x000fe20003f64070 */
[----:B------:R-:W-:-:S02]  /*9f00*/  @!P0 IMAD.MOV R203, RZ, RZ, -R203 ;  /* 0x000000ffffcb8224 */ /* 0x000fc400078e0acb */
[----:B------:R-:W-:Y:S01]  /*9f10*/  IMAD.HI.U32 R3, R8, R206, RZ ;  /* 0x000000ce08037227 */ /* 0x000fe200078e00ff */
[----:B------:R-:W-:-:S03]  /*9f20*/  ISETP.GT.U32.AND P0, PT, R5, R207, PT ;  /* 0x000000cf0500720c */ /* 0x000fc60003f04070 */
[----:B------:R-:W-:Y:S02]  /*9f30*/  @!P1 IMAD.IADD R205, R205, 0x1, -R5 ;  /* 0x00000001cdcd9824 */ /* 0x000fe400078e0a05 */
[----:B------:R-:W-:Y:S02]  /*9f40*/  IMAD.MOV R3, RZ, RZ, -R3 ;  /* 0x000000ffff037224 */ /* 0x000fe400078e0a03 */
[----:B------:R-:W-:Y:S01]  /*9f50*/  VIADD R9, R0, 0xd2 ;  /* 0x000000d200097836 */ /* 0x000fe20000000000 */
[C---:B------:R-:W-:Y:S01]  /*9f60*/  ISETP.GT.U32.AND P1, PT, R5.reuse, R205, PT ;  /* 0x000000cd0500720c */ /* 0x040fe20003f24070 */
[----:B------:R-:W-:Y:S01]  /*9f70*/  @!P6 IMAD.MOV R202, RZ, RZ, -R202 ;  /* 0x000000ffffcae224 */ /* 0x000fe200078e0aca */
[----:B------:R-:W-:Y:S01]  /*9f80*/  ISETP.GE.AND P6, PT, R210, RZ, PT ;  /* 0x000000ffd200720c */ /* 0x000fe20003fc6270 */
[----:B------:R-:W-:Y:S01]  /*9f90*/  IMAD R206, R5, R3, R206 ;  /* 0x0000000305ce7224 */ /* 0x000fe200078e02ce */
[----:B------:R-:W-:Y:S01]  /*9fa0*/  IABS R208, R9 ;  /* 0x0000000900d07213 */ /* 0x000fe20000000000 */
[----:B------:R-:W-:-:S02]  /*9fb0*/  VIADD R210, R0, 0xd3 ;  /* 0x000000d300d27836 */ /* 0x000fc40000000000 */
[----:B------:R-:W-:Y:S01]  /*9fc0*/  @!P5 IMAD.MOV R201, RZ, RZ, -R201 ;  /* 0x000000ffffc9d224 */ /* 0x000fe200078e0ac9 */
[----:B------:R-:W-:Y:S01]  /*9fd0*/  ISETP.GE.AND P5, PT, R209, RZ, PT ;  /* 0x000000ffd100720c */ /* 0x000fe20003fa6270 */
[--C-:B------:R-:W-:Y:S01]  /*9fe0*/  @!P3 IMAD.IADD R204, R204, 0x1, -R5.reuse ;  /* 0x00000001ccccb824 */ /* 0x100fe200078e0a05 */
[----:B------:R-:W-:Y:S01]  /*9ff0*/  ISETP.GT.U32.AND P3, PT, R5, R206, PT ;  /* 0x000000ce0500720c */ /* 0x000fe20003f64070 */
[----:B------:R-:W-:Y:S01]  /*a000*/  @!P0 IMAD.IADD R207, R207, 0x1, -R5 ;  /* 0x00000001cfcf8824 */ /* 0x000fe200078e0a05 */
[----:B------:R-:W-:Y:S01]  /*a010*/  IABS R209, R210 ;  /* 0x000000d200d17213 */ /* 0x000fe20000000000 */
[----:B------:R-:W-:-:S03]  /*a020*/  IMAD.HI.U32 R3, R8, R208, RZ ;  /* 0x000000d008037227 */ /* 0x000fc600078e00ff */
[----:B------:R-:W-:Y:S01]  /*a030*/  ISETP.GT.U32.AND P0, PT, R5, R207, PT ;  /* 0x000000cf0500720c */ /* 0x000fe20003f04070 */
[----:B------:R-:W-:Y:S02]  /*a040*/  IMAD.MOV R6, RZ, RZ, -R3 ;  /* 0x000000ffff067224 */ /* 0x000fe400078e0a03 */
[----:B------:R-:W-:-:S04]  /*a050*/  IMAD.HI.U32 R3, R8, R209, RZ ;  /* 0x000000d108037227 */ /* 0x000fc800078e00ff */
[----:B------:R-:W-:Y:S01]  /*a060*/  @!P1 IMAD.IADD R205, R205, 0x1, -R5 ;  /* 0x00000001cdcd9824 */ /* 0x000fe200078e0a05 */
[----:B------:R-:W-:Y:S01]  /*a070*/  ISETP.GE.AND P1, PT, R210, RZ, PT ;  /* 0x000000ffd200720c */ /* 0x000fe20003f26270 */
[----:B------:R-:W-:Y:S02]  /*a080*/  IMAD.MOV R210, RZ, RZ, -R3 ;  /* 0x000000ffffd27224 */ /* 0x000fe400078e0a03 */
[----:B------:R-:W-:Y:S02]  /*a090*/  @!P3 IMAD.IADD R206, R206, 0x1, -R5 ;  /* 0x00000001ceceb824 */ /* 0x000fe400078e0a05 */
[C---:B------:R-:W-:Y:S02]  /*a0a0*/  IMAD R209, R5.reuse, R210, R209 ;  /* 0x000000d205d17224 */ /* 0x040fe400078e02d1 */
[C---:B------:R-:W-:Y:S01]  /*a0b0*/  VIADD R211, R0.reuse, 0xd4 ;  /* 0x000000d400d37836 */ /* 0x040fe20000000000 */
[----:B------:R-:W-:Y:S01]  /*a0c0*/  ISETP.GT.U32.AND P3, PT, R5, R206, PT ;  /* 0x000000ce0500720c */ /* 0x000fe20003f64070 */
[----:B------:R-:W-:Y:S01]  /*a0d0*/  @!P0 IMAD.IADD R207, R207, 0x1, -R5 ;  /* 0x00000001cfcf8824 */ /* 0x000fe200078e0a05 */
[----:B------:R-:W-:Y:S01]  /*a0e0*/  ISETP.GT.U32.AND P0, PT, R5, R209, PT ;  /* 0x000000d10500720c */ /* 0x000fe20003f04070 */
[----:B------:R-:W-:Y:S01]  /*a0f0*/  @!P2 IMAD.MOV R204, RZ, RZ, -R204 ;  /* 0x000000ffffcca224 */ /* 0x000fe200078e0acc */
[----:B------:R-:W-:Y:S01]  /*a100*/  ISETP.GE.AND P2, PT, R9, RZ, PT ;  /* 0x000000ff0900720c */ /* 0x000fe20003f46270 */
[----:B------:R-:W-:Y:S01]  /*a110*/  IMAD R208, R5, R6, R208 ;  /* 0x0000000605d07224 */ /* 0x000fe200078e02d0 */
[----:B------:R-:W-:Y:S01]  /*a120*/  IABS R9, R211 ;  /* 0x000000d300097213 */ /* 0x000fe20000000000 */
[----:B------:R-:W-:-:S02]  /*a130*/  VIADD R3, R0, 0xd5 ;  /* 0x000000d500037836 */ /* 0x000fc40000000000 */
[----:B------:R-:W-:Y:S01]  /*a140*/  @!P5 IMAD.MOV R205, RZ, RZ, -R205 ;  /* 0x000000ffffcdd224 */ /* 0x000fe200078e0acd */
[----:B------:R-:W-:Y:S01]  /*a150*/  ISETP.GT.U32.AND P5, PT, R5, R208, PT ;  /* 0x000000d00500720c */ /* 0x000fe20003fa4070 */
[----:B------:R-:W-:-:S04]  /*a160*/  IMAD.HI.U32 R6, R8, R9, RZ ;  /* 0x0000000908067227 */ /* 0x000fc800078e00ff */
[--C-:B------:R-:W-:Y:S01]  /*a170*/  @!P3 IMAD.IADD R206, R206, 0x1, -R5.reuse ;  /* 0x00000001ceceb824 */ /* 0x100fe200078e0a05 */
[----:B------:R-:W-:Y:S01]  /*a180*/  ISETP.GE.AND P3, PT, R211, RZ, PT ;  /* 0x000000ffd300720c */ /* 0x000fe20003f66270 */
[----:B------:R-:W-:Y:S01]  /*a190*/  IMAD.MOV R6, RZ, RZ, -R6 ;  /* 0x000000ffff067224 */ /* 0x000fe200078e0a06 */
[----:B------:R-:W-:Y:S01]  /*a1a0*/  IABS R211, R3 ;  /* 0x0000000300d37213 */ /* 0x000fe20000000000 */
[----:B------:R-:W-:Y:S02]  /*a1b0*/  @!P0 IMAD.IADD R209, R209, 0x1, -R5 ;  /* 0x00000001d1d18824 */ /* 0x000fe400078e0a05 */
[----:B------:R-:W-:Y:S02]  /*a1c0*/  IMAD R210, R5, R6, R9 ;  /* 0x0000000605d27224 */ /* 0x000fe400078e0209 */
[----:B------:R-:W-:Y:S01]  /*a1d0*/  @!P6 IMAD.MOV R206, RZ, RZ, -R206 ;  /* 0x000000ffffcee224 */ /* 0x000fe200078e0ace */
[----:B------:R-:W-:Y:S01]  /*a1e0*/  ISETP.GE.AND P6, PT, R3, RZ, PT ;  /* 0x000000ff0300720c */ /* 0x000fe20003fc6270 */
[----:B------:R-:W-:Y:S01]  /*a1f0*/  IMAD.HI.U32 R3, R8, R211, RZ ;  /* 0x000000d308037227 */ /* 0x000fe200078e00ff */
[----:B------:R-:W-:-:S03]  /*a200*/  ISETP.GT.U32.AND P0, PT, R5, R209, PT ;  /* 0x000000d10500720c */ /* 0x000fc60003f04070 */
[----:B------:R-:W-:Y:S01]  /*a210*/  @!P4 IMAD.MOV R207, RZ, RZ, -R207 ;  /* 0x000000ffffcfc224 */ /* 0x000fe200078e0acf */
[C---:B------:R-:W-:Y:S01]  /*a220*/  ISETP.GT.U32.AND P4, PT, R5.reuse, R210, PT ;  /* 0x000000d20500720c */ /* 0x040fe20003f84070 */
[----:B------:R-:W-:Y:S02]  /*a230*/  IMAD.MOV R212, RZ, RZ, -R3 ;  /* 0x000000ffffd47224 */ /* 0x000fe400078e0a03 */
[----:B------:R-:W-:Y:S02]  /*a240*/  @!P5 IMAD.IADD R208, R208, 0x1, -R5 ;  /* 0x00000001d0d0d824 */ /* 0x000fe400078e0a05 */
[C---:B------:R-:W-:Y:S02]  /*a250*/  IMAD R211, R5.reuse, R212, R211 ;  /* 0x000000d405d37224 */ /* 0x040fe400078e02d3 */
[C---:B------:R-:W-:Y:S01]  /*a260*/  VIADD R216, R0.reuse, 0xd7 ;  /* 0x000000d700d87836 */ /* 0x040fe20000000000 */
[----:B------:R-:W-:Y:S01]  /*a270*/  ISETP.GT.U32.AND P5, PT, R5, R208, PT ;  /* 0x000000d00500720c */ /* 0x000fe20003fa4070 */
[--C-:B------:R-:W-:Y:S01]  /*a280*/  @!P0 IMAD.IADD R209, R209, 0x1, -R5.reuse ;  /* 0x00000001d1d18824 */ /* 0x100fe200078e0a05 */
[----:B------:R-:W-:Y:S01]  /*a290*/  ISETP.GT.U32.AND P0, PT, R5, R211, PT ;  /* 0x000000d30500720c */ /* 0x000fe20003f04070 */
[----:B------:R-:W-:Y:S01]  /*a2a0*/  VIADD R214, R0, 0xd6 ;  /* 0x000000d600d67836 */ /* 0x000fe20000000000 */
[----:B------:R-:W-:Y:S01]  /*a2b0*/  IABS R213, R216 ;  /* 0x000000d800d57213 */ /* 0x000fe20000000000 */
[----:B------:R-:W-:-:S02]  /*a2c0*/  @!P4 IMAD.IADD R210, R210, 0x1, -R5 ;  /* 0x00000001d2d2c824 */ /* 0x000fc400078e0a05 */
[----:B------:R-:W-:Y:S01]  /*a2d0*/  VIADD R219, R0, 0xd8 ;  /* 0x000000d800db7836 */ /* 0x000fe20000000000 */
[----:B------:R-:W-:Y:S01]  /*a2e0*/  IABS R9, R214 ;  /* 0x000000d600097213 */ /* 0x000fe20000000000 */
[C---:B------:R-:W-:Y:S01]  /*a2f0*/  IMAD.HI.U32 R3, R8.reuse, R213, RZ ;  /* 0x000000d508037227 */ /* 0x040fe200078e00ff */
[----:B------:R-:W-:Y:S02]  /*a300*/  ISETP.GT.U32.AND P4, PT, R5, R210, PT ;  /* 0x000000d20500720c */ /* 0x000fe40003f84070 */
[----:B------:R-:W-:Y:S01]  /*a310*/  IABS R215, R219 ;  /* 0x000000db00d77213 */ /* 0x000fe20000000000 */
[----:B------:R-:W-:-:S04]  /*a320*/  IMAD.HI.U32 R6, R8, R9, RZ ;  /* 0x0000000908067227 */ /* 0x000fc800078e00ff */
[----:B------:R-:W-:Y:S01]  /*a330*/  @!P5 IMAD.IADD R208, R208, 0x1, -R5 ;  /* 0x00000001d0d0d824 */ /* 0x000fe200078e0a05 */
[----:B------:R-:W-:Y:S01]  /*a340*/  ISETP.GE.AND P5, PT, R214, RZ, PT ;  /* 0x000000ffd600720c */ /* 0x000fe20003fa6270 */
[----:B------:R-:W-:Y:S02]  /*a350*/  IMAD.MOV R214, RZ, RZ, -R3 ;  /* 0x000000ffffd67224 */ /* 0x000fe400078e0a03 */
[----:B------:R-:W-:Y:S02]  /*a360*/  @!P0 IMAD.IADD R211, R211, 0x1, -R5 ;  /* 0x00000001d3d38824 */ /* 0x000fe400078e0a05 */
[----:B------:R-:W-:Y:S02]  /*a370*/  IMAD.MOV R6, RZ, RZ, -R6 ;  /* 0x000000ffff067224 */ /* 0x000fe400078e0a06 */
[C---:B------:R-:W-:Y:S01]  /*a380*/  IMAD R213, R5.reuse, R214, R213 ;  /* 0x000000d605d57224 */ /* 0x040fe200078e02d5 */
[C---:B------:R-:W-:Y:S01]  /*a390*/  ISETP.GT.U32.AND P0, PT, R5.reuse, R211, PT ;  /* 0x000000d30500720c */ /* 0x040fe20003f04070 */
[----:B------:R-:W-:-:S02]  /*a3a0*/  IMAD R212, R5, R6, R9 ;  /* 0x0000000605d47224 */ /* 0x000fc400078e0209 */
[----:B------:R-:W-:-:S04]  /*a3b0*/  IMAD.HI.U32 R6, R8, R215, RZ ;  /* 0x000000d708067227 */ /* 0x000fc800078e00ff */
[----:B------:R-:W-:Y:S01]  /*a3c0*/  @!P4 IMAD.IADD R210, R210, 0x1, -R5 ;  /* 0x00000001d2d2c824 */ /* 0x000fe200078e0a05 */
[C---:B------:R-:W-:Y:S01]  /*a3d0*/  ISETP.GT.U32.AND P4, PT, R5.reuse, R213, PT ;  /* 0x000000d50500720c */ /* 0x040fe20003f84070 */
[----:B------:R-:W-:Y:S02]  /*a3e0*/  IMAD.MOV R6, RZ, RZ, -R6 ;  /* 0x000000ffff067224 */ /* 0x000fe400078e0a06 */
[----:B------:R-:W-:Y:S01]  /*a3f0*/  @!P2 IMAD.MOV R208, RZ, RZ, -R208 ;  /* 0x000000ffffd0a224 */ /* 0x000fe200078e0ad0 */
[C---:B------:R-:W-:Y:S01]  /*a400*/  ISETP.GT.U32.AND P2, PT, R5.reuse, R212, PT ;  /* 0x000000d40500720c */ /* 0x040fe20003f44070 */
[----:B------:R-:W-:Y:S02]  /*a410*/  IMAD R214, R5, R6, R215 ;  /* 0x0000000605d67224 */ /* 0x000fe400078e02d7 */
[C---:B------:R-:W-:Y:S02]  /*a420*/  VIADD R223, R0.reuse, 0xd9 ;  /* 0x000000d900df7836 */ /* 0x040fe40000000000 */
[--C-:B------:R-:W-:Y:S01]  /*a430*/  @!P0 IMAD.IADD R211, R211, 0x1, -R5.reuse ;  /* 0x00000001d3d38824 */ /* 0x100fe200078e0a05 */
[----:B------:R-:W-:Y:S01]  /*a440*/  ISETP.GT.U32.AND P0, PT, R5, R214, PT ;  /* 0x000000d60500720c */ /* 0x000fe20003f04070 */
[----:B------:R-:W-:Y:S01]  /*a450*/  VIADD R222, R0, 0xdb ;  /* 0x000000db00de7836 */ /* 0x000fe20000000000 */
[----:B------:R-:W-:Y:S01]  /*a460*/  IABS R215, R223 ;  /* 0x000000df00d77213 */ /* 0x000fe20000000000 */
[----:B------:R-:W-:-:S02]  /*a470*/  @!P4 IMAD.IADD R213, R213, 0x1, -R5 ;  /* 0x00000001d5d5c824 */ /* 0x000fc400078e0a05 */
[----:B------:R-:W-:Y:S01]  /*a480*/  VIADD R221, R0, 0xdc ;  /* 0x000000dc00dd7836 */ /* 0x000fe20000000000 */
[----:B------:R-:W-:Y:S01]  /*a490*/  IABS R217, R222 ;  /* 0x000000de00d97213 */ /* 0x000fe20000000000 */
[----:B------:R-:W-:Y:S01]  /*a4a0*/  @!P2 IMAD.IADD R212, R212, 0x1, -R5 ;  /* 0x00000001d4d4a824 */ /* 0x000fe200078e0a05 */
[C---:B------:R-:W-:Y:S01]  /*a4b0*/  ISETP.GT.U32.AND P4, PT, R5.reuse, R213, PT ;  /* 0x000000d50500720c */ /* 0x040fe20003f84070 */
[----:B------:R-:W-:Y:S01]  /*a4c0*/  IMAD.HI.U32 R3, R8, R215, RZ ;  /* 0x000000d708037227 */ /* 0x000fe200078e00ff */
[----:B------:R-:W-:Y:S02]  /*a4d0*/  IABS R218, R221 ;  /* 0x000000dd00da7213 */ /* 0x000fe40000000000 */
[----:B------:R-:W-:Y:S01]  /*a4e0*/  ISETP.GT.U32.AND P2, PT, R5, R212, PT ;  /* 0x000000d40500720c */ /* 0x000fe20003f44070 */
[----:B------:R-:W-:Y:S02]  /*a4f0*/  IMAD.MOV R6, RZ, RZ, -R3 ;  /* 0x000000ffff067224 */ /* 0x000fe400078e0a03 */
[----:B------:R-:W-:Y:S01]  /*a500*/  @!P0 IMAD.IADD R214, R214, 0x1, -R5 ;  /* 0x00000001d6d68824 */ /* 0x000fe200078e0a05 */
[----:B------:R-:W-:Y:S01]  /*a510*/  ISETP.GE.AND P0, PT, R223, RZ, PT ;  /* 0x000000ffdf00720c */ /* 0x000fe20003f06270 */
[----:B------:R-:W-:-:S02]  /*a520*/  IMAD R215, R5, R6, R215 ;  /* 0x0000000605d77224 */ /* 0x000fc400078e02d7 */
[----:B------:R-:W-:-:S04]  /*a530*/  IMAD.HI.U32 R6, R8, R217, RZ ;  /* 0x000000d908067227 */ /* 0x000fc800078e00ff */
[----:B------:R-:W-:Y:S01]  /*a540*/  @!P3 IMAD.MOV R210, RZ, RZ, -R210 ;  /* 0x000000ffffd2b224 */ /* 0x000fe200078e0ad2 */
[----:B------:R-:W-:Y:S01]  /*a550*/  ISETP.GT.U32.AND P3, PT, R5, R214, PT ;  /* 0x000000d60500720c */ /* 0x000fe20003f64070 */
[----:B------:R-:W-:Y:S02]  /*a560*/  VIADD R220, R0, 0xda ;  /* 0x000000da00dc7836 */ /* 0x000fe40000000000 */
[----:B------:R-:W-:-:S04]  /*a570*/  IMAD.HI.U32 R9, R8, R218, RZ ;  /* 0x000000da08097227 */ /* 0x000fc800078e00ff */
[----:B------:R-:W-:Y:S02]  /*a580*/  IMAD.MOV R6, RZ, RZ, -R6 ;  /* 0x000000ffff067224 */ /* 0x000fe400078e0a06 */
[----:B------:R-:W-:Y:S01]  /*a590*/  @!P4 IMAD.IADD R213, R213, 0x1, -R5 ;  /* 0x00000001d5d5c824 */ /* 0x000fe200078e0a05 */
[----:B------:R-:W-:Y:S01]  /*a5a0*/  ISETP.GT.U32.AND P4, PT, R5, R215, PT ;  /* 0x000000d70500720c */ /* 0x000fe20003f84070 */
[----:B------:R-:W-:Y:S01]  /*a5b0*/  @!P1 IMAD.MOV R209, RZ, RZ, -R209 ;  /* 0x000000ffffd19224 */ /* 0x000fe200078e0ad1 */
[----:B------:R-:W-:Y:S01]  /*a5c0*/  ISETP.GE.AND P1, PT, R216, RZ, PT ;  /* 0x000000ffd800720c */ /* 0x000fe20003f26270 */
[----:B------:R-:W-:Y:S01]  /*a5d0*/  @!P2 IMAD.IADD R212, R212, 0x1, -R5 ;  /* 0x00000001d4d4a824 */ /* 0x000fe200078e0a05 */
[----:B------:R-:W-:Y:S01]  /*a5e0*/  IABS R216, R220 ;  /* 0x000000dc00d87213 */ /* 0x000fe20000000000 */
[----:B------:R-:W-:Y:S01]  /*a5f0*/  IMAD.MOV R9, RZ, RZ, -R9 ;  /* 0x000000ffff097224 */ /* 0x000fe200078e0a09 */
[----:B------:R-:W-:Y:S01]  /*a600*/  ISETP.GE.AND P2, PT, R219, RZ, PT ;  /* 0x000000ffdb00720c */ /* 0x000fe20003f46270 */
[----:B------:R-:W-:-:S02]  /*a610*/  IMAD R217, R5, R6, R217 ;  /* 0x0000000605d97224 */ /* 0x000fc400078e02d9 */
[C---:B------:R-:W-:Y:S02]  /*a620*/  IMAD R218, R5.reuse, R9, R218 ;  /* 0x0000000905da7224 */ /* 0x040fe400078e02da */
[----:B------:R-:W-:Y:S01]  /*a630*/  @!P5 IMAD.MOV R212, RZ, RZ, -R212 ;  /* 0x000000ffffd4d224 */ /* 0x000fe200078e0ad4 */
[----:B------:R-:W-:Y:S01]  /*a640*/  ISETP.GT.U32.AND P5, PT, R5, R217, PT ;  /* 0x000000d90500720c */ /* 0x000fe20003fa4070 */
[----:B------:R-:W-:-:S04]  /*a650*/  IMAD.HI.U32 R3, R8, R216, RZ ;  /* 0x000000d808037227 */ /* 0x000fc800078e00ff */
[----:B------:R-:W-:Y:S01]  /*a660*/  @!P3 IMAD.IADD R214, R214, 0x1, -R5 ;  /* 0x00000001d6d6b824 */ /* 0x000fe200078e0a05 */
[----:B------:R-:W-:Y:S01]  /*a670*/  ISETP.GT.U32.AND P3, PT, R5, R218, PT ;  /* 0x000000da0500720c */ /* 0x000fe20003f64070 */
[C---:B------:R-:W-:Y:S02]  /*a680*/  VIADD R223, R0.reuse, 0xdd ;  /* 0x000000dd00df7836 */ /* 0x040fe40000000000 */
[----:B------:R-:W-:Y:S02]  /*a690*/  IMAD.MOV R3, RZ, RZ, -R3 ;  /* 0x000000ffff037224 */ /* 0x000fe400078e0a03 */
[----:B------:R-:W-:Y:S01]  /*a6a0*/  VIADD R224, R0, 0xde ;  /* 0x000000de00e07836 */ /* 0x000fe20000000000 */
[----:B------:R-:W-:Y:S01]  /*a6b0*/  IABS R219, R223 ;  /* 0x000000df00db7213 */ /* 0x000fe20000000000 */
[----:B------:R-:W-:Y:S02]  /*a6c0*/  @!P4 IMAD.IADD R215, R215, 0x1, -R5 ;  /* 0x00000001d7d7c824 */ /* 0x000fe400078e0a05 */
[C---:B------:R-:W-:Y:S01]  /*a6d0*/  IMAD R216, R5.reuse, R3, R216 ;  /* 0x0000000305d87224 */ /* 0x040fe200078e02d8 */
[----:B------:R-:W-:Y:S01]  /*a6e0*/  IABS R6, R224 ;  /* 0x000000e000067213 */ /* 0x000fe20000000000 */
[----:B------:R-:W-:Y:S01]  /*a6f0*/  @!P6 IMAD.MOV R211, RZ, RZ, -R211 ;  /* 0x000000ffffd3e224 */ /* 0x000fe200078e0ad3 */
[C---:B------:R-:W-:Y:S01]  /*a700*/  ISETP.GT.U32.AND P6, PT, R5.reuse, R215, PT ;  /* 0x000000d70500720c */ /* 0x040fe20003fc4070 */
[----:B------:R-:W-:Y:S01]  /*a710*/  @!P1 IMAD.MOV R213, RZ, RZ, -R213 ;  /* 0x000000ffffd59224 */ /* 0x000fe200078e0ad5 */
[----:B------:R-:W-:Y:S01]  /*a720*/  ISETP.GT.U32.AND P4, PT, R5, R216, PT ;  /* 0x000000d80500720c */ /* 0x000fe20003f84070 */
[----:B------:R-:W-:Y:S01]  /*a730*/  @!P5 IMAD.IADD R217, R217, 0x1, -R5 ;  /* 0x00000001d9d9d824 */ /* 0x000fe200078e0a05 */
[----:B------:R-:W-:Y:S01]  /*a740*/  ISETP.GE.AND P1, PT, R220, RZ, PT ;  /* 0x000000ffdc00720c */ /* 0x000fe20003f26270 */
[----:B------:R-:W-:-:S04]  /*a750*/  IMAD.HI.U32 R3, R8, R219, RZ ;  /* 0x000000db08037227 */ /* 0x000fc800078e00ff */
[----:B------:R-:W-:Y:S02]  /*a760*/  IMAD.MOV.U32 R220, RZ, RZ, R6 ;  /* 0x000000ffffdc7224 */ /* 0x000fe400078e0006 */
[----:B------:R-:W-:Y:S01]  /*a770*/  @!P3 IMAD.IADD R218, R218, 0x1, -R5 ;  /* 0x00000001dadab824 */ /* 0x000fe200078e0a05 */
[----:B------:R-:W-:Y:S01]  /*a780*/  ISETP.GT.U32.AND P3, PT, R5, R217, PT ;  /* 0x000000d90500720c */ /* 0x000fe20003f64070 */
[----:B------:R-:W-:Y:S02]  /*a790*/  IMAD.MOV R6, RZ, RZ, -R3 ;  /* 0x000000ffff067224 */ /* 0x000fe400078e0a03 */
[----:B------:R-:W-:-:S04]  /*a7a0*/  IMAD.HI.U32 R3, R8, R220, RZ ;  /* 0x000000dc08037227 */ /* 0x000fc800078e00ff */
[----:B------:R-:W-:Y:S02]  /*a7b0*/  IMAD.MOV R3, RZ, RZ, -R3 ;  /* 0x000000ffff037224 */ /* 0x000fe400078e0a03 */
[----:B------:R-:W-:Y:S01]  /*a7c0*/  @!P6 IMAD.IADD R215, R215, 0x1, -R5 ;  /* 0x00000001d7d7e824 */ /* 0x000fe200078e0a05 */
[----:B------:R-:W-:Y:S01]  /*a7d0*/  ISETP.GE.AND P6, PT, R222, RZ, PT ;  /* 0x000000ffde00720c */ /* 0x000fe20003fc6270 */
[----:B------:R-:W-:Y:S02]  /*a7e0*/  IMAD R219, R5, R6, R219 ;  /* 0x0000000605db7224 */ /* 0x000fe400078e02db */
[----:B------:R-:W-:Y:S01]  /*a7f0*/  @!P4 IMAD.IADD R216, R216, 0x1, -R5 ;  /* 0x00000001d8d8c824 */ /* 0x000fe200078e0a05 */
[----:B------:R-:W-:Y:S01]  /*a800*/  ISETP.GE.AND P4, PT, R221, RZ, PT ;  /* 0x000000ffdd00720c */ /* 0x000fe20003f86270 */
[C---:B------:R-:W-:Y:S02]  /*a810*/  IMAD R220, R5.reuse, R3, R220 ;  /* 0x0000000305dc7224 */ /* 0x040fe400078e02dc */
[----:B------:R-:W-:Y:S01]  /*a820*/  @!P2 IMAD.MOV R214, RZ, RZ, -R214 ;  /* 0x000000ffffd6a224 */ /* 0x000fe200078e0ad6 */
[C---:B------:R-:W-:Y:S01]  /*a830*/  ISETP.GT.U32.AND P2, PT, R5.reuse, R218, PT ;  /* 0x000000da0500720c */ /* 0x040fe20003f44070 */
[----:B------:R-:W-:Y:S01]  /*a840*/  @!P0 IMAD.MOV R215, RZ, RZ, -R215 ;  /* 0x000000ffffd78224 */ /* 0x000fe200078e0ad7 */
[C---:B------:R-:W-:Y:S01]  /*a850*/  ISETP.GT.U32.AND P0, PT, R5.reuse, R219, PT ;  /* 0x000000db0500720c */ /* 0x040fe20003f04070 */
[C---:B------:R-:W-:Y:S01]  /*a860*/  VIADD R9, R0.reuse, 0xdf ;  /* 0x000000df00097836 */ /* 0x040fe20000000000 */
[----:B------:R-:W-:Y:S01]  /*a870*/  ISETP.GT.U32.AND P5, PT, R5, R216, PT ;  /* 0x000000d80500720c */ /* 0x000fe20003fa4070 */
[----:B------:R-:W-:Y:S01]  /*a880*/  @!P3 IMAD.IADD R217, R217, 0x1, -R5 ;  /* 0x00000001d9d9b824 */ /* 0x000fe200078e0a05 */
[----:B------:R-:W-:Y:S01]  /*a890*/  ISETP.GT.U32.AND P3, PT, R5, R220, PT ;  /* 0x000000dc0500720c */ /* 0x000fe20003f64070 */
[----:B------:R-:W-:Y:S01]  /*a8a0*/  VIADD R225, R0, 0xe0 ;  /* 0x000000e000e17836 */ /* 0x000fe20000000000 */
[----:B------:R-:W-:Y:S01]  /*a8b0*/  IABS R221, R9 ;  /* 0x0000000900dd7213 */ /* 0x000fe20000000000 */
[----:B------:R-:W-:-:S02]  /*a8c0*/  @!P6 IMAD.MOV R217, RZ, RZ, -R217 ;  /* 0x000000ffffd9e224 */ /* 0x000fc400078e0ad9 */
[----:B------:R-:W-:Y:S01]  /*a8d0*/  VIADD R226, R0, 0xe2 ;  /* 0x000000e200e27836 */ /* 0x000fe20000000000 */
[----:B------:R-:W-:Y:S01]  /*a8e0*/  IABS R222, R225 ;  /* 0x000000e100de7213 */ /* 0x000fe20000000000 */
[----:B------:R-:W-:-:S04]  /*a8f0*/  IMAD.HI.U32 R3, R8, R221, RZ ;  /* 0x000000dd08037227 */ /* 0x000fc800078e00ff */
[--C-:B------:R-:W-:Y:S01]  /*a900*/  @!P2 IMAD.IADD R218, R218, 0x1, -R5.reuse ;  /* 0x00000001dadaa824 */ /* 0x100fe200078e0a05 */
[----:B------:R-:W-:Y:S01]  /*a910*/  ISETP.GE.AND P2, PT, R224, RZ, PT ;  /* 0x000000ffe000720c */ /* 0x000fe20003f46270 */
[----:B------:R-:W-:Y:S01]  /*a920*/  @!P0 IMAD.IADD R219, R219, 0x1, -R5 ;  /* 0x00000001dbdb8824 */ /* 0x000fe200078e0a05 */
[----:B------:R-:W-:Y:S01]  /*a930*/  ISETP.GE.AND P0, PT, R9, RZ, PT ;  /* 0x000000ff0900720c */ /* 0x000fe20003f06270 */
[----:B------:R-:W-:Y:S02]  /*a940*/  IMAD.MOV R6, RZ, RZ, -R3 ;  /* 0x000000ffff067224 */ /* 0x000fe400078e0a03 */
[----:B------:R-:W-:Y:S02]  /*a950*/  VIADD R224, R0, 0xe1 ;  /* 0x000000e100e07836 */ /* 0x000fe40000000000 */
[----:B------:R-:W-:Y:S01]  /*a960*/  @!P5 IMAD.IADD R216, R216, 0x1, -R5 ;  /* 0x00000001d8d8d824 */ /* 0x000fe200078e0a05 */
[----:B------:R-:W-:Y:S01]  /*a970*/  ISETP.GE.AND P5, PT, R223, RZ, PT ;  /* 0x000000ffdf00720c */ /* 0x000fe20003fa6270 */
[----:B------:R-:W-:Y:S01]  /*a980*/  IMAD.HI.U32 R3, R8, R222, RZ ;  /* 0x000000de08037227 */ /* 0x000fe200078e00ff */
[----:B------:R-:W-:-:S03]  /*a990*/  IABS R223, R224 ;  /* 0x000000e000df7213 */ /* 0x000fc60000000000 */
[----:B------:R-:W-:Y:S01]  /*a9a0*/  @!P3 IMAD.IADD R220, R220, 0x1, -R5 ;  /* 0x00000001dcdcb824 */ /* 0x000fe200078e0a05 */
[C---:B------:R-:W-:Y:S01]  /*a9b0*/  ISETP.GT.U32.AND P3, PT, R5.reuse, R219, PT ;  /* 0x000000db0500720c */ /* 0x040fe20003f64070 */
[C---:B------:R-:W-:Y:S02]  /*a9c0*/  IMAD R221, R5.reuse, R6, R221 ;  /* 0x0000000605dd7224 */ /* 0x040fe400078e02dd */
[----:B------:R-:W-:Y:S02]  /*a9d0*/  IMAD.MOV R3, RZ, RZ, -R3 ;  /* 0x000000ffff037224 */ /* 0x000fe400078e0a03 */
[----:B------:R-:W-:Y:S01]  /*a9e0*/  @!P1 IMAD.MOV R216, RZ, RZ, -R216 ;  /* 0x000000ffffd89224 */ /* 0x000fe200078e0ad8 */
[C---:B------:R-:W-:Y:S01]  /*a9f0*/  ISETP.GT.U32.AND P1, PT, R5.reuse, R220, PT ;  /* 0x000000dc0500720c */ /* 0x040fe20003f24070 */
[C---:B------:R-:W-:Y:S01]  /*aa00*/  IMAD R222, R5.reuse, R3, R222 ;  /* 0x0000000305de7224 */ /* 0x040fe200078e02de */
[----:B------:R-:W-:Y:S01]  /*aa10*/  ISETP.GT.U32.AND P6, PT, R5, R221, PT ;  /* 0x000000dd0500720c */ /* 0x000fe20003fc4070 */
[----:B------:R-:W-:-:S04]  /*aa20*/  IMAD.HI.U32 R3, R8, R223, RZ ;  /* 0x000000df08037227 */ /* 0x000fc800078e00ff */
[----:B------:R-:W-:Y:S02]  /*aa30*/  IMAD.MOV R6, RZ, RZ, -R3 ;  /* 0x000000ffff067224 */ /* 0x000fe400078e0a03 */
[----:B------:R-:W-:Y:S01]  /*aa40*/  @!P3 IMAD.IADD R219, R219, 0x1, -R5 ;  /* 0x00000001dbdbb824 */ /* 0x000fe200078e0a05 */
[C---:B------:R-:W-:Y:S01]  /*aa50*/  ISETP.GT.U32.AND P3, PT, R5.reuse, R222, PT ;  /* 0x000000de0500720c */ /* 0x040fe20003f64070 */
[----:B------:R-:W-:Y:S02]  /*aa60*/  IMAD R223, R5, R6, R223 ;  /* 0x0000000605df7224 */ /* 0x000fe400078e02df */
[--C-:B------:R-:W-:Y:S01]  /*aa70*/  @!P1 IMAD.IADD R220, R220, 0x1, -R5.reuse ;  /* 0x00000001dcdc9824 */ /* 0x100fe200078e0a05 */
[----:B------:R-:W-:Y:S01]  /*aa80*/  ISETP.GE.AND P1, PT, R224, RZ, PT ;  /* 0x000000ffe000720c */ /* 0x000fe20003f26270 */
[----:B------:R-:W-:Y:S01]  /*aa90*/  @!P6 IMAD.IADD R221, R221, 0x1, -R5 ;  /* 0x00000001dddde824 */ /* 0x000fe200078e0a05 */
[----:B------:R-:W-:Y:S01]  /*aaa0*/  IABS R224, R226 ;  /* 0x000000e200e07213 */ /* 0x000fe20000000000 */
[----:B------:R-:W-:Y:S01]  /*aab0*/  VIADD R227, R0, 0xe3 ;  /* 0x000000e300e37836 */ /* 0x000fe20000000000 */
[----:B------:R-:W-:Y:S01]  /*aac0*/  ISETP.GT.U32.AND P6, PT, R5, R223, PT ;  /* 0x000000df0500720c */ /* 0x000fe20003fc4070 */
[----:B------:R-:W-:Y:S01]  /*aad0*/  @!P4 IMAD.MOV R218, RZ, RZ, -R218 ;  /* 0x000000ffffdac224 */ /* 0x000fe200078e0ada */
[----:B------:R-:W-:Y:S01]  /*aae0*/  ISETP.GE.AND P4, PT, R225, RZ, PT ;  /* 0x000000ffe100720c */ /* 0x000fe20003f86270 */
[----:B------:R-:W-:Y:S01]  /*aaf0*/  IMAD.HI.U32 R3, R8, R224, RZ ;  /* 0x000000e008037227 */ /* 0x000fe200078e00ff */
[----:B------:R-:W-:-:S03]  /*ab00*/  IABS R225, R227 ;  /* 0x000000e300e17213 */ /* 0x000fc60000000000 */
[----:B------:R-:W-:Y:S02]  /*ab10*/  VIADD R9, R0, 0xe4 ;  /* 0x000000e400097836 */ /* 0x000fe40000000000 */
[----:B------:R-:W-:Y:S02]  /*ab20*/  @!P3 IMAD.IADD R222, R222, 0x1, -R5 ;  /* 0x00000001dedeb824 */ /* 0x000fe400078e0a05 */
[----:B------:R-:W-:Y:S02]  /*ab30*/  IMAD.MOV R3, RZ, RZ, -R3 ;  /* 0x000000ffff037224 */ /* 0x000fe400078e0a03 */
[----:B------:R-:W-:Y:S01]  /*ab40*/  @!P2 IMAD.MOV R220, RZ, RZ, -R220 ;  /* 0x000000ffffdca224 */ /* 0x000fe200078e0adc */
[----:B------:R-:W-:Y:S01]  /*ab50*/  ISETP.GE.AND P2, PT, R226, RZ, PT ;  /* 0x000000ffe200720c */ /* 0x000fe20003f46270 */
[----:B------:R-:W-:Y:S01]  /*ab60*/  @!P5 IMAD.MOV R219, RZ, RZ, -R219 ;  /* 0x000000ffffdbd224 */ /* 0x000fe200078e0adb */
[C---:B------:R-:W-:Y:S01]  /*ab70*/  ISETP.GT.U32.AND P5, PT, R5.reuse, R221, PT ;  /* 0x000000dd0500720c */ /* 0x040fe20003fa4070 */
[C---:B------:R-:W-:Y:S01]  /*ab80*/  IMAD R224, R5.reuse, R3, R224 ;  /* 0x0000000305e07224 */ /* 0x040fe200078e02e0 */
[----:B------:R-:W-:Y:S01]  /*ab90*/  ISETP.GT.U32.AND P3, PT, R5, R222, PT ;  /* 0x000000de0500720c */ /* 0x000fe20003f64070 */
[----:B------:R-:W-:Y:S01]  /*aba0*/  IMAD.HI.U32 R3, R8, R225, RZ ;  /* 0x000000e108037227 */ /* 0x000fe200078e00ff */
[----:B------:R-:W-:-:S03]  /*abb0*/  IABS R226, R9 ;  /* 0x0000000900e27213 */ /* 0x000fc60000000000 */
[----:B------:R-:W-:Y:S02]  /*abc0*/  @!P6 IMAD.IADD R223, R223, 0x1, -R5 ;  /* 0x00000001dfdfe824 */ /* 0x000fe400078e0a05 */
[----:B------:R-:W-:Y:S02]  /*abd0*/  IMAD.MOV R6, RZ, RZ, -R3 ;  /* 0x000000ffff067224 */ /* 0x000fe400078e0a03 */
[----:B------:R-:W-:Y:S01]  /*abe0*/  IMAD.HI.U32 R3, R8, R226, RZ ;  /* 0x000000e208037227 */ /* 0x000fe200078e00ff */
[----:B------:R-:W-:-:S03]  /*abf0*/  ISETP.GT.U32.AND P6, PT, R5, R223, PT ;  /* 0x000000df0500720c */ /* 0x000fc60003fc4070 */
[----:B------:R-:W-:Y:S02]  /*ac00*/  IMAD.MOV R3, RZ, RZ, -R3 ;  /* 0x000000ffff037224 */ /* 0x000fe400078e0a03 */
[--C-:B------:R-:W-:Y:S01]  /*ac10*/  @!P5 IMAD.IADD R221, R221, 0x1, -R5.reuse ;  /* 0x00000001ddddd824 */ /* 0x100fe200078e0a05 */
[----:B------:R-:W-:Y:S01]  /*ac20*/  ISETP.GT.U32.AND P5, PT, R5, R224, PT ;  /* 0x000000e00500720c */ /* 0x000fe20003fa4070 */
[----:B------:R-:W-:Y:S01]  /*ac30*/  @!P3 IMAD.IADD R222, R222, 0x1, -R5 ;  /* 0x00000001dedeb824 */ /* 0x000fe200078e0a05 */
[----:B------:R-:W-:Y:S01]  /*ac40*/  ISETP.GE.AND P3, PT, R227, RZ, PT ;  /* 0x000000ffe300720c */ /* 0x000fe20003f66270 */
[C---:B------:R-:W-:Y:S02]  /*ac50*/  IMAD R226, R5.reuse, R3, R226 ;  /* 0x0000000305e27224 */ /* 0x040fe400078e02e2 */
[C---:B------:R-:W-:Y:S02]  /*ac60*/  IMAD R225, R5.reuse, R6, R225 ;  /* 0x0000000605e17224 */ /* 0x040fe400078e02e1 */
[----:B------:R-:W-:Y:S01]  /*ac70*/  @!P4 IMAD.MOV R222, RZ, RZ, -R222 ;  /* 0x000000ffffdec224 */ /* 0x000fe200078e0ade */
[----:B------:R-:W-:Y:S01]  /*ac80*/  ISETP.GT.U32.AND P4, PT, R5, R226, PT ;  /* 0x000000e20500720c */ /* 0x000fe20003f84070 */
[----:B------:R-:W-:Y:S01]  /*ac90*/  @!P6 IMAD.IADD R223, R223, 0x1, -R5 ;  /* 0x00000001dfdfe824 */ /* 0x000fe200078e0a05 */
[----:B------:R-:W-:Y:S01]  /*aca0*/  ISETP.GT.U32.AND P6, PT, R5, R225, PT ;  /* 0x000000e10500720c */ /* 0x000fe20003fc4070 */
[----:B------:R-:W-:-:S02]  /*acb0*/  VIADD R230, R0, 0xe5 ;  /* 0x000000e500e67836 */ /* 0x000fc40000000000 */
[----:B------:R-:W-:Y:S02]  /*acc0*/  VIADD R229, R0, 0xe6 ;  /* 0x000000e600e57836 */ /* 0x000fe40000000000 */
[----:B------:R-:W-:Y:S01]  /*acd0*/  @!P5 IMAD.IADD R224, R224, 0x1, -R5 ;  /* 0x00000001e0e0d824 */ /* 0x000fe200078e0a05 */
[----:B------:R-:W-:Y:S01]  /*ace0*/  IABS R227, R230 ;  /* 0x000000e600e37213 */ /* 0x000fe20000000000 */
[----:B------:R-:W-:Y:S01]  /*acf0*/  @!P0 IMAD.MOV R221, RZ, RZ, -R221 ;  /* 0x000000ffffdd8224 */ /* 0x000fe200078e0add */
[----:B------:R-:W-:Y:S01]  /*ad00*/  IABS R228, R229 ;  /* 0x000000e500e47213 */ /* 0x000fe20000000000 */
[----:B------:R-:W-:Y:S01]  /*ad10*/  @!P1 IMAD.MOV R223, RZ, RZ, -R223 ;  /* 0x000000ffffdf9224 */ /* 0x000fe200078e0adf */
[----:B------:R-:W-:Y:S01]  /*ad20*/  ISETP.GT.U32.AND P5, PT, R5, R224, PT ;  /* 0x000000e00500720c */ /* 0x000fe20003fa4070 */
[----:B------:R-:W-:Y:S01]  /*ad30*/  @!P4 IMAD.IADD R226, R226, 0x1, -R5 ;  /* 0x00000001e2e2c824 */ /* 0x000fe200078e0a05 */
[----:B------:R-:W-:Y:S01]  /*ad40*/  ISETP.GE.AND P0, PT, R9, RZ, PT ;  /* 0x000000ff0900720c */ /* 0x000fe20003f06270 */
[----:B------:R-:W-:Y:S01]  /*ad50*/  IMAD.HI.U32 R3, R8, R227, RZ ;  /* 0x000000e308037227 */ /* 0x000fe200078e00ff */
[----:B------:R-:W-:-:S02]  /*ad60*/  ISETP.GE.AND P1, PT, R230, RZ, PT ;  /* 0x000000ffe600720c */ /* 0x000fc40003f26270 */
[----:B------:R-:W-:Y:S01]  /*ad70*/  ISETP.GT.U32.AND P4, PT, R5, R226, PT ;  /* 0x000000e20500720c */ /* 0x000fe20003f84070 */
[----:B------:R-:W-:Y:S02]  /*ad80*/  @!P6 IMAD.IADD R225, R225, 0x1, -R5 ;  /* 0x00000001e1e1e824 */ /* 0x000fe400078e0a05 */
[----:B------:R-:W-:Y:S02]  /*ad90*/  IMAD.MOV R6, RZ, RZ, -R3 ;  /* 0x000000ffff067224 */ /* 0x000fe400078e0a03 */
[----:B------:R-:W-:Y:S01]  /*ada0*/  IMAD.HI.U32 R3, R8, R228, RZ ;  /* 0x000000e408037227 */ /* 0x000fe200078e00ff */
[----:B------:R-:W-:-:S03]  /*adb0*/  ISETP.GT.U32.AND P6, PT, R5, R225, PT ;  /* 0x000000e10500720c */ /* 0x000fc60003fc4070 */
[----:B------:R-:W-:Y:S02]  /*adc0*/  IMAD.MOV R3, RZ, RZ, -R3 ;  /* 0x000000ffff037224 */ /* 0x000fe400078e0a03 */
[----:B------:R-:W-:Y:S02]  /*add0*/  IMAD R227, R5, R6, R227 ;  /* 0x0000000605e37224 */ /* 0x000fe400078e02e3 */
[----:B------:R-:W-:Y:S02]  /*ade0*/  VIADD R6, R0, 0xe7 ;  /* 0x000000e700067836 */ /* 0x000fe40000000000 */
[--C-:B------:R-:W-:Y:S01]  /*adf0*/  @!P5 IMAD.IADD R224, R224, 0x1, -R5.reuse ;  /* 0x00000001e0e0d824 */ /* 0x100fe200078e0a05 */
[----:B------:R-:W-:Y:S01]  /*ae00*/  ISETP.GE.AND P5, PT, R229, RZ, PT ;  /* 0x000000ffe500720c */ /* 0x000fe20003fa6270 */
[C---:B------:R-:W-:Y:S01]  /*ae10*/  IMAD R228, R5.reuse, R3, R228 ;  /* 0x0000000305e47224 */ /* 0x040fe200078e02e4 */
[----:B------:R-:W-:Y:S01]  /*ae20*/  IABS R229, R6 ;  /* 0x0000000600e57213 */ /* 0x000fe20000000000 */
[----:B------:R-:W-:Y:S01]  /*ae30*/  @!P2 IMAD.MOV R224, RZ, RZ, -R224 ;  /* 0x000000ffffe0a224 */ /* 0x000fe200078e0ae0 */
[----:B------:R-:W-:Y:S01]  /*ae40*/  ISETP.GE.AND P2, PT, R6, RZ, PT ;  /* 0x000000ff0600720c */ /* 0x000fe20003f46270 */
[--C-:B------:R-:W-:Y:S01]  /*ae50*/  @!P4 IMAD.IADD R226, R226, 0x1, -R5.reuse ;  /* 0x00000001e2e2c824 */ /* 0x100fe200078e0a05 */
[----:B------:R-:W-:Y:S01]  /*ae60*/  ISETP.GT.U32.AND P4, PT, R5, R228, PT ;  /* 0x000000e40500720c */ /* 0x000fe20003f84070 */
[----:B------:R-:W-:Y:S01]  /*ae70*/  @!P6 IMAD.IADD R225, R225, 0x1, -R5 ;  /* 0x00000001e1e1e824 */ /* 0x000fe200078e0a05 */
[----:B------:R-:W-:Y:S01]  /*ae80*/  ISETP.GT.U32.AND P6, PT, R5, R227, PT ;  /* 0x000000e30500720c */ /* 0x000fe20003fc4070 */
[----:B------:R-:W-:-:S02]  /*ae90*/  VIADD R6, R0, 0xe8 ;  /* 0x000000e800067836 */ /* 0x000fc40000000000 */
[----:B------:R-:W-:-:S03]  /*aea0*/  IMAD.HI.U32 R3, R8, R229, RZ ;  /* 0x000000e508037227 */ /* 0x000fc600078e00ff */
[----:B------:R-:W-:Y:S01]  /*aeb0*/  IABS R230, R6 ;  /* 0x0000000600e67213 */ /* 0x000fe20000000000 */
[----:B------:R-:W-:Y:S01]  /*aec0*/  @!P3 IMAD.MOV R225, RZ, RZ, -R225 ;  /* 0x000000ffffe1b224 */ /* 0x000fe200078e0ae1 */
[----:B------:R-:W-:Y:S01]  /*aed0*/  ISETP.GE.AND P3, PT, R6, RZ, PT ;  /* 0x000000ff0600720c */ /* 0x000fe20003f66270 */
[----:B------:R-:W-:Y:S02]  /*aee0*/  IMAD.MOV R6, RZ, RZ, -R3 ;  /* 0x000000ffff067224 */ /* 0x000fe400078e0a03 */
[----:B------:R-:W-:Y:S02]  /*aef0*/  @!P4 IMAD.IADD R228, R228, 0x1, -R5 ;  /* 0x00000001e4e4c824 */ /* 0x000fe400078e0a05 */
[C---:B------:R-:W-:Y:S02]  /*af00*/  IMAD R229, R5.reuse, R6, R229 ;  /* 0x0000000605e57224 */ /* 0x040fe400078e02e5 */
[----:B------:R-:W-:Y:S01]  /*af10*/  @!P0 IMAD.MOV R226, RZ, RZ, -R226 ;  /* 0x000000ffffe28224 */ /* 0x000fe200078e0ae2 */
[----:B------:R-:W-:Y:S01]  /*af20*/  ISETP.GT.U32.AND P4, PT, R5, R228, PT ;  /* 0x000000e40500720c */ /* 0x000fe20003f84070 */
[----:B------:R-:W-:Y:S01]  /*af30*/  @!P6 IMAD.IADD R227, R227, 0x1, -R5 ;  /* 0x00000001e3e3e824 */ /* 0x000fe200078e0a05 */
[----:B------:R-:W-:Y:S01]  /*af40*/  ISETP.GT.U32.AND P0, PT, R5, R229, PT ;  /* 0x000000e50500720c */ /* 0x000fe20003f04070 */
[----:B------:R-:W-:-:S03]  /*af50*/  IMAD.HI.U32 R3, R8, R230, RZ ;  /* 0x000000e608037227 */ /* 0x000fc600078e00ff */
[C---:B------:R-:W-:Y:S01]  /*af60*/  ISETP.GT.U32.AND P6, PT, R5.reuse, R227, PT ;  /* 0x000000e30500720c */ /* 0x040fe20003fc4070 */
[----:B------:R-:W-:Y:S02]  /*af70*/  IMAD.MOV R3, RZ, RZ, -R3 ;  /* 0x000000ffff037224 */ /* 0x000fe400078e0a03 */
[----:B------:R-:W-:Y:S02]  /*af80*/  VIADD R9, R0, 0xe9 ;  /* 0x000000e900097836 */ /* 0x000fe40000000000 */
[----:B------:R-:W-:Y:S02]  /*af90*/  IMAD R230, R5, R3, R230 ;  /* 0x0000000305e67224 */ /* 0x000fe400078e02e6 */
[--C-:B------:R-:W-:Y:S01]  /*afa0*/  @!P4 IMAD.IADD R228, R228, 0x1, -R5.reuse ;  /* 0x00000001e4e4c824 */ /* 0x100fe200078e0a05 */
[----:B------:R-:W-:Y:S01]  /*afb0*/  IABS R231, R9 ;  /* 0x0000000900e77213 */ /* 0x000fe20000000000 */
[----:B------:R-:W-:Y:S01]  /*afc0*/  @!P0 IMAD.IADD R229, R229, 0x1, -R5 ;  /* 0x00000001e5e58824 */ /* 0x000fe200078e0a05 */
[----:B------:R-:W-:Y:S01]  /*afd0*/  ISETP.GT.U32.AND P4, PT, R5, R230, PT ;  /* 0x000000e60500720c */ /* 0x000fe20003f84070 */
[----:B------:R-:W-:-:S02]  /*afe0*/  VIADD R3, R0, 0xea ;  /* 0x000000ea00037836 */ /* 0x000fc40000000000 */
[----:B------:R-:W-:Y:S01]  /*aff0*/  @!P6 IMAD.IADD R227, R227, 0x1, -R5 ;  /* 0x00000001e3e3e824 */ /* 0x000fe200078e0a05 */
[----:B------:R-:W-:Y:S01]  /*b000*/  ISETP.GT.U32.AND P0, PT, R5, R229, PT ;  /* 0x000000e50500720c */ /* 0x000fe20003f04070 */
[----:B------:R-:W-:Y:S01]  /*b010*/  IMAD.HI.U32 R6, R8, R231, RZ ;  /* 0x000000e708067227 */ /* 0x000fe200078e00ff */
[----:B------:R-:W-:Y:S02]  /*b020*/  IABS R232, R3 ;  /* 0x0000000300e87213 */ /* 0x000fe40000000000 */
[----:B------:R-:W-:Y:S01]  /*b030*/  ISETP.GE.AND P6, PT, R9, RZ, PT ;  /* 0x000000ff0900720c */ /* 0x000fe20003fc6270 */
[----:B------:R-:W-:Y:S01]  /*b040*/  @!P1 IMAD.MOV R227, RZ, RZ, -R227 ;  /* 0x000000ffffe39224 */ /* 0x000fe200078e0ae3 */
[----:B------:R-:W-:Y:S01]  /*b050*/  ISETP.GE.AND P1, PT, R3, RZ, PT ;  /* 0x000000ff0300720c */ /* 0x000fe20003f26270 */
[----:B------:R-:W-:Y:S02]  /*b060*/  IMAD.MOV R6, RZ, RZ, -R6 ;  /* 0x000000ffff067224 */ /* 0x000fe400078e0a06 */
[----:B------:R-:W-:-:S02]  /*b070*/  VIADD R3, R0, 0xeb ;  /* 0x000000eb00037836 */ /* 0x000fc40000000000 */
[----:B------:R-:W-:Y:S02]  /*b080*/  IMAD R231, R5, R6, R231 ;  /* 0x0000000605e77224 */ /* 0x000fe400078e02e7 */
[----:B------:R-:W-:Y:S01]  /*b090*/  @!P5 IMAD.MOV R228, RZ, RZ, -R228 ;  /* 0x000000ffffe4d224 */ /* 0x000fe200078e0ae4 */
[----:B------:R-:W-:Y:S01]  /*b0a0*/  ISETP.GE.AND P5, PT, R3, RZ, PT ;  /* 0x000000ff0300720c */ /* 0x000fe20003fa6270 */
[----:B------:R-:W-:Y:S01]  /*b0b0*/  VIADD R9, R0, 0xec ;  /* 0x000000ec00097836 */ /* 0x000fe20000000000 */
[----:B------:R-:W-:Y:S01]  /*b0c0*/  IABS R233, R3 ;  /* 0x0000000300e97213 */ /* 0x000fe20000000000 */
[--C-:B------:R-:W-:Y:S02]  /*b0d0*/  @!P4 IMAD.IADD R230, R230, 0x1, -R5.reuse ;  /* 0x00000001e6e6c824 */ /* 0x100fe400078e0a05 */
[----:B------:R-:W-:Y:S01]  /*b0e0*/  IMAD.HI.U32 R3, R8, R232, RZ ;  /* 0x000000e808037227 */ /* 0x000fe200078e00ff */
[----:B------:R-:W-:Y:S02]  /*b0f0*/  IABS R234, R9 ;  /* 0x0000000900ea7213 */ /* 0x000fe40000000000 */
[----:B------:R-:W-:Y:S01]  /*b100*/  ISETP.GT.U32.AND P4, PT, R5, R230, PT ;  /* 0x000000e60500720c */ /* 0x000fe20003f84070 */
[----:B------:R-:W-:Y:S01]  /*b110*/  @!P0 IMAD.IADD R229, R229, 0x1, -R5 ;  /* 0x00000001e5e58824 */ /* 0x000fe200078e0a05 */
[----:B------:R-:W-:Y:S01]  /*b120*/  ISETP.GT.U32.AND P0, PT, R5, R231, PT ;  /* 0x000000e70500720c */ /* 0x000fe20003f04070 */
[----:B------:R-:W-:-:S02]  /*b130*/  IMAD.MOV R6, RZ, RZ, -R3 ;  /* 0x000000ffff067224 */ /* 0x000fc400078e0a03 */
[----:B------:R-:W-:Y:S01]  /*b140*/  @!P2 IMAD.MOV R229, RZ, RZ, -R229 ;  /* 0x000000ffffe5a224 */ /* 0x000fe200078e0ae5 */
[----:B------:R-:W-:Y:S01]  /*b150*/  ISETP.GE.AND P2, PT, R9, RZ, PT ;  /* 0x000000ff0900720c */ /* 0x000fe20003f46270 */
[----:B------:R-:W-:Y:S02]  /*b160*/  IMAD R232, R5, R6, R232 ;  /* 0x0000000605e87224 */ /* 0x000fe400078e02e8 */
[----:B------:R-:W-:-:S04]  /*b170*/  IMAD.HI.U32 R6, R8, R234, RZ ;  /* 0x000000ea08067227 */ /* 0x000fc800078e00ff */
[----:B------:R-:W-:Y:S02]  /*b180*/  IMAD.MOV R9, RZ, RZ, -R6 ;  /* 0x000000ffff097224 */ /* 0x000fe400078e0a06 */
[--C-:B------:R-:W-:Y:S02]  /*b190*/  @!P0 IMAD.IADD R231, R231, 0x1, -R5.reuse ;  /* 0x00000001e7e78824 */ /* 0x100fe400078e0a05 */
[----:B------:R-:W-:Y:S01]  /*b1a0*/  @!P4 IMAD.IADD R230, R230, 0x1, -R5 ;  /* 0x00000001e6e6c824 */ /* 0x000fe200078e0a05 */
[C---:B------:R-:W-:Y:S01]  /*b1b0*/  ISETP.GT.U32.AND P4, PT, R5.reuse, R232, PT ;  /* 0x000000e80500720c */ /* 0x040fe20003f84070 */
[C---:B------:R-:W-:Y:S01]  /*b1c0*/  IMAD R234, R5.reuse, R9, R234 ;  /* 0x0000000905ea7224 */ /* 0x040fe200078e02ea */
[----:B------:R-:W-:Y:S01]  /*b1d0*/  ISETP.GT.U32.AND P0, PT, R5, R231, PT ;  /* 0x000000e70500720c */ /* 0x000fe20003f04070 */
[----:B------:R-:W-:-:S04]  /*b1e0*/  IMAD.HI.U32 R3, R8, R233, RZ ;  /* 0x000000e908037227 */ /* 0x000fc800078e00ff */
[----:B------:R-:W-:Y:S01]  /*b1f0*/  @!P3 IMAD.MOV R230, RZ, RZ, -R230 ;  /* 0x000000ffffe6b224 */ /* 0x000fe200078e0ae6 */
[C---:B------:R-:W-:Y:S01]  /*b200*/  ISETP.GT.U32.AND P3, PT, R5.reuse, R234, PT ;  /* 0x000000ea0500720c */ /* 0x040fe20003f64070 */
[----:B------:R-:W-:Y:S02]  /*b210*/  IMAD.MOV R236, RZ, RZ, -R3 ;  /* 0x000000ffffec7224 */ /* 0x000fe400078e0a03 */
[C---:B------:R-:W-:Y:S02]  /*b220*/  VIADD R6, R0.reuse, 0xee ;  /* 0x000000ee00067836 */ /* 0x040fe40000000000 */
[----:B------:R-:W-:Y:S02]  /*b230*/  IMAD R233, R5, R236, R233 ;  /* 0x000000ec05e97224 */ /* 0x000fe400078e02e9 */
[--C-:B------:R-:W-:Y:S01]  /*b240*/  @!P0 IMAD.IADD R231, R231, 0x1, -R5.reuse ;  /* 0x00000001e7e78824 */ /* 0x100fe200078e0a05 */
[----:B------:R-:W-:Y:S01]  /*b250*/  IABS R236, R6 ;  /* 0x0000000600ec7213 */ /* 0x000fe20000000000 */
[----:B------:R-:W-:Y:S01]  /*b260*/  VIADD R3, R0, 0xed ;  /* 0x000000ed00037836 */ /* 0x000fe20000000000 */
[----:B------:R-:W-:Y:S01]  /*b270*/  ISETP.GT.U32.AND P0, PT, R5, R233, PT ;  /* 0x000000e90500720c */ /* 0x000fe20003f04070 */
[----:B------:R-:W-:-:S02]  /*b280*/  @!P4 IMAD.IADD R232, R232, 0x1, -R5 ;  /* 0x00000001e8e8c824 */ /* 0x000fc400078e0a05 */
[----:B------:R-:W-:Y:S01]  /*b290*/  @!P3 IMAD.IADD R234, R234, 0x1, -R5 ;  /* 0x00000001eaeab824 */ /* 0x000fe200078e0a05 */
[----:B------:R-:W-:Y:S01]  /*b2a0*/  IABS R235, R3 ;  /* 0x0000000300eb7213 */ /* 0x000fe20000000000 */
[C---:B------:R-:W-:Y:S01]  /*b2b0*/  IMAD.HI.U32 R9, R8.reuse, R236, RZ ;  /* 0x000000ec08097227 */ /* 0x040fe200078e00ff */
[C---:B------:R-:W-:Y:S02]  /*b2c0*/  ISETP.GT.U32.AND P4, PT, R5.reuse, R232, PT ;  /* 0x000000e80500720c */ /* 0x040fe40003f84070 */
[----:B------:R-:W-:Y:S01]  /*b2d0*/  ISETP.GT.U32.AND P3, PT, R5, R234, PT ;  /* 0x000000ea0500720c */ /* 0x000fe20003f64070 */
[----:B------:R-:W-:Y:S02]  /*b2e0*/  IMAD.MOV R9, RZ, RZ, -R9 ;  /* 0x000000ffff097224 */ /* 0x000fe400078e0a09 */
[----:B------:R-:W-:-:S04]  /*b2f0*/  IMAD.HI.U32 R237, R8, R235, RZ ;  /* 0x000000eb08ed7227 */ /* 0x000fc800078e00ff */
[----:B------:R-:W-:Y:S01]  /*b300*/  @!P0 IMAD.IADD R233, R233, 0x1, -R5 ;  /* 0x00000001e9e98824 */ /* 0x000fe200078e0a05 */
[----:B------:R-:W-:Y:S01]  /*b310*/  ISETP.GE.AND P0, PT, R3, RZ, PT ;  /* 0x000000ff0300720c */ /* 0x000fe20003f06270 */
[C---:B------:R-:W-:Y:S02]  /*b320*/  IMAD R236, R5.reuse, R9, R236 ;  /* 0x0000000905ec7224 */ /* 0x040fe400078e02ec */
[----:B------:R-:W-:Y:S01]  /*b330*/  @!P6 IMAD.MOV R231, RZ, RZ, -R231 ;  /* 0x000000ffffe7e224 */ /* 0x000fe200078e0ae7 */
[C---:B------:R-:W-:Y:S01]  /*b340*/  ISETP.GT.U32.AND P6, PT, R5.reuse, R233, PT ;  /* 0x000000e90500720c */ /* 0x040fe20003fc4070 */
[----:B------:R-:W-:Y:S02]  /*b350*/  IMAD.MOV R238, RZ, RZ, -R237 ;  /* 0x000000ffffee7224 */ /* 0x000fe400078e0aed */
[--C-:B------:R-:W-:Y:S01]  /*b360*/  @!P3 IMAD.IADD R234, R234, 0x1, -R5.reuse ;  /* 0x00000001eaeab824 */ /* 0x100fe200078e0a05 */
[C---:B------:R-:W-:Y:S01]  /*b370*/  ISETP.GT.U32.AND P3, PT, R5.reuse, R236, PT ;  /* 0x000000ec0500720c */ /* 0x040fe20003f64070 */
[----:B------:R-:W-:Y:S01]  /*b380*/  @!P4 IMAD.IADD R232, R232, 0x1, -R5 ;  /* 0x00000001e8e8c824 */ /* 0x000fe200078e0a05 */
[----:B------:R-:W-:Y:S01]  /*b390*/  ISETP.GE.AND P4, PT, R6, RZ, PT ;  /* 0x000000ff0600720c */ /* 0x000fe20003f86270 */
[----:B------:R-:W-:-:S02]  /*b3a0*/  IMAD R235, R5, R238, R235 ;  /* 0x000000ee05eb7224 */ /* 0x000fc400078e02eb */
[C---:B------:R-:W-:Y:S02]  /*b3b0*/  VIADD R3, R0.reuse, 0xef ;  /* 0x000000ef00037836 */ /* 0x040fe40000000000 */
[----:B------:R-:W-:Y:S01]  /*b3c0*/  @!P1 IMAD.MOV R232, RZ, RZ, -R232 ;  /* 0x000000ffffe89224 */ /* 0x000fe200078e0ae8 */
[----:B------:R-:W-:Y:S01]  /*b3d0*/  ISETP.GT.U32.AND P1, PT, R5, R235, PT ;  /* 0x000000eb0500720c */ /* 0x000fe20003f24070 */
[C---:B------:R-:W-:Y:S01]  /*b3e0*/  VIADD R6, R0.reuse, 0xf0 ;  /* 0x000000f000067836 */ /* 0x040fe20000000000 */
[----:B------:R-:W-:Y:S01]  /*b3f0*/  IABS R237, R3 ;  /* 0x0000000300ed7213 */ /* 0x000fe20000000000 */
[--C-:B------:R-:W-:Y:S01]  /*b400*/  @!P6 IMAD.IADD R233, R233, 0x1, -R5.reuse ;  /* 0x00000001e9e9e824 */ /* 0x100fe200078e0a05 */
[----:B------:R-:W-:Y:S01]  /*b410*/  ISETP.GE.AND P6, PT, R3, RZ, PT ;  /* 0x000000ff0300720c */ /* 0x000fe20003fc6270 */
[----:B------:R-:W-:Y:S01]  /*b420*/  VIADD R3, R0, 0xf1 ;  /* 0x000000f100037836 */ /* 0x000fe20000000000 */
[----:B------:R-:W-:Y:S01]  /*b430*/  IABS R238, R6 ;  /* 0x0000000600ee7213 */ /* 0x000fe20000000000 */
[----:B------:R-:W-:-:S02]  /*b440*/  @!P3 IMAD.IADD R236, R236, 0x1, -R5 ;  /* 0x00000001ececb824 */ /* 0x000fc400078e0a05 */
[----:B------:R-:W-:Y:S01]  /*b450*/  @!P2 IMAD.MOV R234, RZ, RZ, -R234 ;  /* 0x000000ffffeaa224 */ /* 0x000fe200078e0aea */
[----:B------:R-:W-:Y:S01]  /*b460*/  IABS R239, R3 ;  /* 0x0000000300ef7213 */ /* 0x000fe20000000000 */
[C---:B------:R-:W-:Y:S01]  /*b470*/  IMAD.HI.U32 R9, R8.reuse, R237, RZ ;  /* 0x000000ed08097227 */ /* 0x040fe200078e00ff */
[----:B------:R-:W-:Y:S02]  /*b480*/  ISETP.GE.AND P2, PT, R3, RZ, PT ;  /* 0x000000ff0300720c */ /* 0x000fe40003f46270 */
[----:B------:R-:W-:Y:S01]  /*b490*/  ISETP.GT.U32.AND P3, PT, R5, R236, PT ;  /* 0x000000ec0500720c */ /* 0x000fe20003f64070 */
[----:B------:R-:W-:-:S04]  /*b4a0*/  IMAD.HI.U32 R3, R8, R238, RZ ;  /* 0x000000ee08037227 */ /* 0x000fc800078e00ff */
[----:B------:R-:W-:Y:S02]  /*b4b0*/  @!P1 IMAD.IADD R235, R235, 0x1, -R5 ;  /* 0x00000001ebeb9824 */ /* 0x000fe400078e0a05 */
[----:B------:R-:W-:Y:S02]  /*b4c0*/  IMAD.MOV R3, RZ, RZ, -R3 ;  /* 0x000000ffff037224 */ /* 0x000fe400078e0a03 */
[----:B------:R-:W-:Y:S01]  /*b4d0*/  IMAD.MOV R9, RZ, RZ, -R9 ;  /* 0x000000ffff097224 */ /* 0x000fe200078e0a09 */
[C---:B------:R-:W-:Y:S01]  /*b4e0*/  ISETP.GT.U32.AND P1, PT, R5.reuse, R235, PT ;  /* 0x000000eb0500720c */ /* 0x040fe20003f24070 */
[C---:B------:R-:W-:Y:S02]  /*b4f0*/  IMAD R238, R5.reuse, R3, R238 ;  /* 0x0000000305ee7224 */ /* 0x040fe400078e02ee */
[----:B------:R-:W-:Y:S02]  /*b500*/  @!P3 IMAD.IADD R236, R236, 0x1, -R5 ;  /* 0x00000001ececb824 */ /* 0x000fe400078e0a05 */
[----:B------:R-:W-:Y:S01]  /*b510*/  @!P5 IMAD.MOV R233, RZ, RZ, -R233 ;  /* 0x000000ffffe9d224 */ /* 0x000fe200078e0ae9 */
[C---:B------:R-:W-:Y:S01]  /*b520*/  ISETP.GT.U32.AND P3, PT, R5.reuse, R238, PT ;  /* 0x000000ee0500720c */ /* 0x040fe20003f64070 */
[----:B------:R-:W-:Y:S01]  /*b530*/  IMAD R237, R5, R9, R237 ;  /* 0x0000000905ed7224 */ /* 0x000fe200078e02ed */
[----:B------:R-:W-:Y:S01]  /*b540*/  ISETP.GE.AND P5, PT, R6, RZ, PT ;  /* 0x000000ff0600720c */ /* 0x000fe20003fa6270 */
[----:B------:R-:W-:-:S04]  /*b550*/  IMAD.HI.U32 R6, R8, R239, RZ ;  /* 0x000000ef08067227 */ /* 0x000fc800078e00ff */
[----:B------:R-:W-:Y:S01]  /*b560*/  @!P1 IMAD.IADD R235, R235, 0x1, -R5 ;  /* 0x00000001ebeb9824 */ /* 0x000fe200078e0a05 */
[C---:B------:R-:W-:Y:S01]  /*b570*/  ISETP.GT.U32.AND P1, PT, R5.reuse, R237, PT ;  /* 0x000000ed0500720c */ /* 0x040fe20003f24070 */
[----:B------:R-:W-:Y:S02]  /*b580*/  IMAD.MOV R6, RZ, RZ, -R6 ;  /* 0x000000ffff067224 */ /* 0x000fe400078e0a06 */
[----:B------:R-:W-:Y:S02]  /*b590*/  @!P4 IMAD.MOV R236, RZ, RZ, -R236 ;  /* 0x000000ffffecc224 */ /* 0x000fe400078e0aec */
[C---:B------:R-:W-:Y:S02]  /*b5a0*/  IMAD R239, R5.reuse, R6, R239 ;  /* 0x0000000605ef7224 */ /* 0x040fe400078e02ef */
[----:B------:R-:W-:Y:S02]  /*b5b0*/  VIADD R6, R0, 0xf3 ;  /* 0x000000f300067836 */ /* 0x000fe40000000000 */
[--C-:B------:R-:W-:Y:S01]  /*b5c0*/  @!P3 IMAD.IADD R238, R238, 0x1, -R5.reuse ;  /* 0x00000001eeeeb824 */ /* 0x100fe200078e0a05 */
[----:B------:R-:W-:Y:S01]  /*b5d0*/  ISETP.GT.U32.AND P4, PT, R5, R239, PT ;  /* 0x000000ef0500720c */ /* 0x000fe20003f84070 */
[----:B------:R-:W-:Y:S01]  /*b5e0*/  VIADD R240, R0, 0xf2 ;  /* 0x000000f200f07836 */ /* 0x000fe20000000000 */
[----:B------:R-:W-:Y:S01]  /*b5f0*/  IABS R241, R6 ;  /* 0x0000000600f17213 */ /* 0x000fe20000000000 */
[----:B------:R-:W-:Y:S01]  /*b600*/  @!P1 IMAD.IADD R237, R237, 0x1, -R5 ;  /* 0x00000001eded9824 */ /* 0x000fe200078e0a05 */
[C---:B------:R-:W-:Y:S01]  /*b610*/  ISETP.GT.U32.AND P3, PT, R5.reuse, R238, PT ;  /* 0x000000ee0500720c */ /* 0x040fe20003f64070 */
[----:B------:R-:W-:Y:S01]  /*b620*/  @!P0 IMAD.MOV R235, RZ, RZ, -R235 ;  /* 0x000000ffffeb8224 */ /* 0x000fe200078e0aeb */
[----:B------:R-:W-:Y:S01]  /*b630*/  ISETP.GE.AND P0, PT, R240, RZ, PT ;  /* 0x000000fff000720c */ /* 0x000fe20003f06270 */
[----:B------:R-:W-:Y:S01]  /*b640*/  IMAD.HI.U32 R9, R8, R241, RZ ;  /* 0x000000f108097227 */ /* 0x000fe200078e00ff */
[----:B------:R-:W-:-:S02]  /*b650*/  ISETP.GT.U32.AND P1, PT, R5, R237, PT ;  /* 0x000000ed0500720c */ /* 0x000fc40003f24070 */
[----:B------:R-:W-:Y:S01]  /*b660*/  IABS R240, R240 ;  /* 0x000000f000f07213 */ /* 0x000fe20000000000 */
[----:B------:R-:W-:Y:S02]  /*b670*/  IMAD.MOV R9, RZ, RZ, -R9 ;  /* 0x000000ffff097224 */ /* 0x000fe400078e0a09 */
[----:B------:R-:W-:Y:S02]  /*b680*/  @!P4 IMAD.IADD R239, R239, 0x1, -R5 ;  /* 0x00000001efefc824 */ /* 0x000fe400078e0a05 */
[C---:B------:R-:W-:Y:S02]  /*b690*/  IMAD R241, R5.reuse, R9, R241 ;  /* 0x0000000905f17224 */ /* 0x040fe400078e02f1 */
[--C-:B------:R-:W-:Y:S01]  /*b6a0*/  @!P3 IMAD.IADD R238, R238, 0x1, -R5.reuse ;  /* 0x00000001eeeeb824 */ /* 0x100fe200078e0a05 */
[C---:B------:R-:W-:Y:S01]  /*b6b0*/  ISETP.GT.U32.AND P4, PT, R5.reuse, R239, PT ;  /* 0x000000ef0500720c */ /* 0x040fe20003f84070 */
[----:B------:R-:W-:Y:S02]  /*b6c0*/  VIADD R3, R0, 0xf4 ;  /* 0x000000f400037836 */ /* 0x000fe40000000000 */
[----:B------:R-:W-:Y:S01]  /*b6d0*/  @!P5 IMAD.MOV R238, RZ, RZ, -R238 ;  /* 0x000000ffffeed224 */ /* 0x000fe200078e0aee */
[----:B------:R-:W-:Y:S01]  /*b6e0*/  ISETP.GT.U32.AND P5, PT, R5, R241, PT ;  /* 0x000000f10500720c */ /* 0x000fe20003fa4070 */
[----:B------:R-:W-:Y:S01]  /*b6f0*/  @!P1 IMAD.IADD R237, R237, 0x1, -R5 ;  /* 0x00000001eded9824 */ /* 0x000fe200078e0a05 */
[----:B------:R-:W-:Y:S01]  /*b700*/  IABS R243, R3 ;  /* 0x0000000300f37213 */ /* 0x000fe20000000000 */
[----:B------:R-:W-:Y:S01]  /*b710*/  IMAD.HI.U32 R242, R8, R240, RZ ;  /* 0x000000f008f27227 */ /* 0x000fe200078e00ff */
[----:B------:R-:W-:-:S03]  /*b720*/  ISETP.GE.AND P1, PT, R6, RZ, PT ;  /* 0x000000ff0600720c */ /* 0x000fc60003f26270 */
[----:B------:R-:W-:Y:S01]  /*b730*/  @!P6 IMAD.MOV R237, RZ, RZ, -R237 ;  /* 0x000000ffffede224 */ /* 0x000fe200078e0aed */
[----:B------:R-:W-:Y:S01]  /*b740*/  ISETP.GE.AND P6, PT, R3, RZ, PT ;  /* 0x000000ff0300720c */ /* 0x000fe20003fc6270 */
[----:B------:R-:W-:Y:S02]  /*b750*/  VIADD R3, R0, 0xf5 ;  /* 0x000000f500037836 */ /* 0x000fe40000000000 */
[----:B------:R-:W-:Y:S02]  /*b760*/  IMAD.MOV R244, RZ, RZ, -R242 ;  /* 0x000000fffff47224 */ /* 0x000fe400078e0af2 */
[----:B------:R-:W-:Y:S01]  /*b770*/  IMAD.MOV.U32 R242, RZ, RZ, R243 ;  /* 0x000000fffff27224 */ /* 0x000fe200078e00f3 */
[----:B------:R-:W-:Y:S01]  /*b780*/  IABS R243, R3 ;  /* 0x0000000300f37213 */ /* 0x000fe20000000000 */
[--C-:B------:R-:W-:Y:S02]  /*b790*/  @!P5 IMAD.IADD R241, R241, 0x1, -R5.reuse ;  /* 0x00000001f1f1d824 */ /* 0x100fe400078e0a05 */
[----:B------:R-:W-:Y:S01]  /*b7a0*/  @!P4 IMAD.IADD R239, R239, 0x1, -R5 ;  /* 0x00000001efefc824 */ /* 0x000fe200078e0a05 */
[----:B------:R-:W-:Y:S01]  /*b7b0*/  ISETP.GE.AND P4, PT, R3, RZ, PT ;  /* 0x000000ff0300720c */ /* 0x000fe20003f86270 */
[----:B------:R-:W-:Y:S01]  /*b7c0*/  IMAD.HI.U32 R3, R8, R243, RZ ;  /* 0x000000f308037227 */ /* 0x000fe200078e00ff */
[----:B------:R-:W-:-:S03]  /*b7d0*/  ISETP.GT.U32.AND P5, PT, R5, R241, PT ;  /* 0x000000f10500720c */ /* 0x000fc60003fa4070 */
[C---:B------:R-:W-:Y:S02]  /*b7e0*/  IMAD R240, R5.reuse, R244, R240 ;  /* 0x000000f405f07224 */ /* 0x040fe400078e02f0 */
[----:B------:R-:W-:Y:S02]  /*b7f0*/  IMAD.MOV R3, RZ, RZ, -R3 ;  /* 0x000000ffff037224 */ /* 0x000fe400078e0a03 */
[----:B------:R-:W-:Y:S01]  /*b800*/  IMAD.HI.U32 R6, R8, R242, RZ ;  /* 0x000000f208067227 */ /* 0x000fe200078e00ff */
[----:B------:R-:W-:-:S03]  /*b810*/  ISETP.GT.U32.AND P3, PT, R5, R240, PT ;  /* 0x000000f00500720c */ /* 0x000fc60003f64070 */
[----:B------:R-:W-:Y:S02]  /*b820*/  IMAD R243, R5, R3, R243 ;  /* 0x0000000305f37224 */ /* 0x000fe400078e02f3 */
[----:B------:R-:W-:Y:S02]  /*b830*/  @!P5 IMAD.IADD R241, R241, 0x1, -R5 ;  /* 0x00000001f1f1d824 */ /* 0x000fe400078e0a05 */
[----:B------:R-:W-:Y:S01]  /*b840*/  IMAD.MOV R6, RZ, RZ, -R6 ;  /* 0x000000ffff067224 */ /* 0x000fe200078e0a06 */
[----:B------:R-:W-:Y:S01]  /*b850*/  ISETP.GT.U32.AND P5, PT, R5, R243, PT ;  /* 0x000000f30500720c */ /* 0x000fe20003fa4070 */
[----:B------:R-:W-:-:S04]  /*b860*/  IMAD.HI.U32 R9, R8, R251, RZ ;  /* 0x000000fb08097227 */ /* 0x000fc800078e00ff */
[----:B------:R-:W-:Y:S02]  /*b870*/  IMAD R242, R5, R6, R242 ;  /* 0x0000000605f27224 */ /* 0x000fe400078e02f2 */
[----:B------:R-:W-:Y:S02]  /*b880*/  VIADD R6, R0, 0xf6 ;  /* 0x000000f600067836 */ /* 0x000fe40000000000 */
[----:B------:R-:W-:Y:S02]  /*b890*/  @!P3 IMAD.IADD R240, R240, 0x1, -R5 ;  /* 0x00000001f0f0b824 */ /* 0x000fe400078e0a05 */
[----:B------:R-:W-:Y:S01]  /*b8a0*/  @!P2 IMAD.MOV R239, RZ, RZ, -R239 ;  /* 0x000000ffffefa224 */ /* 0x000fe200078e0aef */
[----:B------:R-:W-:Y:S01]  /*b8b0*/  IABS R244, R6 ;  /* 0x0000000600f47213 */ /* 0x000fe20000000000 */
[----:B------:R-:W-:Y:S01]  /*b8c0*/  @!P5 IMAD.IADD R243, R243, 0x1, -R5 ;  /* 0x00000001f3f3d824 */ /* 0x000fe200078e0a05 */
[C---:B------:R-:W-:Y:S01]  /*b8d0*/  ISETP.GT.U32.AND P3, PT, R5.reuse, R240, PT ;  /* 0x000000f00500720c */ /* 0x040fe20003f64070 */
[----:B------:R-:W-:Y:S01]  /*b8e0*/  IMAD.MOV R9, RZ, RZ, -R9 ;  /* 0x000000ffff097224 */ /* 0x000fe200078e0a09 */
[C---:B------:R-:W-:Y:S01]  /*b8f0*/  ISETP.GT.U32.AND P2, PT, R5.reuse, R242, PT ;  /* 0x000000f20500720c */ /* 0x040fe20003f44070 */
[----:B------:R-:W-:Y:S01]  /*b900*/  IMAD.HI.U32 R245, R8, R244, RZ ;  /* 0x000000f408f57227 */ /* 0x000fe200078e00ff */
[----:B------:R-:W-:-:S03]  /*b910*/  ISETP.GT.U32.AND P5, PT, R5, R243, PT ;  /* 0x000000f30500720c */ /* 0x000fc60003fa4070 */
[C---:B------:R-:W-:Y:S02]  /*b920*/  IMAD R251, R5.reuse, R9, R251 ;  /* 0x0000000905fb7224 */ /* 0x040fe400078e02fb */
[----:B------:R-:W-:Y:S02]  /*b930*/  IMAD.MOV R3, RZ, RZ, -R245 ;  /* 0x000000ffff037224 */ /* 0x000fe400078e0af5 */
[----:B------:R-:W-:Y:S02]  /*b940*/  VIADD R9, R0, 0xf7 ;  /* 0x000000f700097836 */ /* 0x000fe40000000000 */
[--C-:B------:R-:W-:Y:S01]  /*b950*/  @!P3 IMAD.IADD R240, R240, 0x1, -R5.reuse ;  /* 0x00000001f0f0b824 */ /* 0x100fe200078e0a05 */
[----:B------:R-:W-:Y:S01]  /*b960*/  ISETP.GE.AND P3, PT, R6, RZ, PT ;  /* 0x000000ff0600720c */ /* 0x000fe20003f66270 */
[----:B------:R-:W-:Y:S01]  /*b970*/  IMAD R244, R5, R3, R244 ;  /* 0x0000000305f47224 */ /* 0x000fe200078e02f4 */
[----:B------:R-:W-:Y:S01]  /*b980*/  IABS R245, R9 ;  /* 0x0000000900f57213 */ /* 0x000fe20000000000 */
[----:B------:R-:W-:-:S02]  /*b990*/  @!P2 IMAD.IADD R242, R242, 0x1, -R5 ;  /* 0x00000001f2f2a824 */ /* 0x000fc400078e0a05 */
[----:B------:R-:W-:Y:S01]  /*b9a0*/  @!P0 IMAD.MOV R240, RZ, RZ, -R240 ;  /* 0x000000fffff08224 */ /* 0x000fe200078e0af0 */
[----:B------:R-:W-:Y:S01]  /*b9b0*/  ISETP.GE.AND P0, PT, R9, RZ, PT ;  /* 0x000000ff0900720c */ /* 0x000fe20003f06270 */
[----:B------:R-:W-:Y:S01]  /*b9c0*/  @!P5 IMAD.IADD R243, R243, 0x1, -R5 ;  /* 0x00000001f3f3d824 */ /* 0x000fe200078e0a05 */
[C---:B------:R-:W-:Y:S01]  /*b9d0*/  ISETP.GT.U32.AND P5, PT, R5.reuse, R244, PT ;  /* 0x000000f40500720c */ /* 0x040fe20003fa4070 */
[----:B------:R-:W-:Y:S01]  /*b9e0*/  IMAD.HI.U32 R9, R8, R245, RZ ;  /* 0x000000f508097227 */ /* 0x000fe200078e00ff */
[----:B------:R-:W-:-:S03]  /*b9f0*/  ISETP.GT.U32.AND P2, PT, R5, R242, PT ;  /* 0x000000f20500720c */ /* 0x000fc60003f44070 */
[----:B------:R-:W-:Y:S02]  /*ba00*/  IMAD.MOV R248, RZ, RZ, -R9 ;  /* 0x000000fffff87224 */ /* 0x000fe400078e0a09 */
[C---:B------:R-:W-:Y:S02]  /*ba10*/  VIADD R6, R0.reuse, 0xf8 ;  /* 0x000000f800067836 */ /* 0x040fe40000000000 */
[----:B------:R-:W-:Y:S02]  /*ba20*/  VIADD R3, R0, 0xf9 ;  /* 0x000000f900037836 */ /* 0x000fe40000000000 */
[C---:B------:R-:W-:Y:S01]  /*ba30*/  IMAD R245, R5.reuse, R248, R245 ;  /* 0x000000f805f57224 */ /* 0x040fe200078e02f5 */
[----:B------:R-:W-:Y:S01]  /*ba40*/  IABS R246, R6 ;  /* 0x0000000600f67213 */ /* 0x000fe20000000000 */
[----:B------:R-:W-:Y:S01]  /*ba50*/  @!P5 IMAD.IADD R244, R244, 0x1, -R5 ;  /* 0x00000001f4f4d824 */ /* 0x000fe200078e0a05 */
[----:B------:R-:W-:Y:S01]  /*ba60*/  IABS R247, R3 ;  /* 0x0000000300f77213 */ /* 0x000fe20000000000 */
[----:B------:R-:W-:Y:S01]  /*ba70*/  @!P1 IMAD.MOV R241, RZ, RZ, -R241 ;  /* 0x000000fffff19224 */ /* 0x000fe200078e0af1 */
[----:B------:R-:W-:Y:S01]  /*ba80*/  ISETP.GT.U32.AND P5, PT, R5, R245, PT ;  /* 0x000000f50500720c */ /* 0x000fe20003fa4070 */
[----:B------:R-:W-:Y:S01]  /*ba90*/  @!P2 IMAD.IADD R242, R242, 0x1, -R5 ;  /* 0x00000001f2f2a824 */ /* 0x000fe200078e0a05 */
[----:B------:R-:W-:Y:S01]  /*baa0*/  ISETP.GE.AND P1, PT, R6, RZ, PT ;  /* 0x000000ff0600720c */ /* 0x000fe20003f26270 */
[----:B------:R-:W-:Y:S01]  /*bab0*/  IMAD.HI.U32 R6, R8, R246, RZ ;  /* 0x000000f608067227 */ /* 0x000fe200078e00ff */
[----:B------:R-:W-:-:S03]  /*bac0*/  ISETP.GE.AND P2, PT, R3, RZ, PT ;  /* 0x000000ff0300720c */ /* 0x000fc60003f46270 */
[----:B------:R-:W-:-:S04]  /*bad0*/  IMAD.HI.U32 R3, R8, R247, RZ ;  /* 0x000000f708037227 */ /* 0x000fc800078e00ff */
[----:B------:R-:W-:Y:S02]  /*bae0*/  IMAD.MOV R9, RZ, RZ, -R6 ;  /* 0x000000ffff097224 */ /* 0x000fe400078e0a06 */
[----:B------:R-:W-:Y:S01]  /*baf0*/  IMAD.MOV R6, RZ, RZ, -R3 ;  /* 0x000000ffff067224 */ /* 0x000fe200078e0a03 */
[----:B------:R-:W-:Y:S01]  /*bb00*/  SGXT.U32 R3, R249, 0x1 ;  /* 0x00000001f903781a */ /* 0x000fe20000000000 */
[----:B------:R-:W-:Y:S01]  /*bb10*/  @!P5 IMAD.IADD R245, R245, 0x1, -R5 ;  /* 0x00000001f5f5d824 */ /* 0x000fe200078e0a05 */
[C---:B------:R-:W-:Y:S01]  /*bb20*/  ISETP.GT.U32.AND P5, PT, R5.reuse, R244, PT ;  /* 0x000000f40500720c */ /* 0x040fe20003fa4070 */
[----:B------:R-:W-:Y:S02]  /*bb30*/  IMAD R247, R5, R6, R247 ;  /* 0x0000000605f77224 */ /* 0x000fe400078e02f7 */
[----:B----4-:R-:W-:Y:S02]  /*bb40*/  IMAD R2, R3, UR12, RZ ;  /* 0x0000000c03027c24 */ /* 0x010fe4000f8e02ff */
[----:B------:R-:W-:-:S02]  /*bb50*/  IMAD.U32 R6, RZ, RZ, UR12 ;  /* 0x0000000cff067e24 */ /* 0x000fc4000f8e00ff */
[----:B-1----:R-:W-:Y:S02]  /*bb60*/  VIADD R14, R0, 0xfa ;  /* 0x000000fa000e7836 */ /* 0x002fe40000000000 */
[C---:B------:R-:W-:Y:S02]  /*bb70*/  IMAD R2, R6.reuse, 0x2, R2 ;  /* 0x0000000206027824 */ /* 0x040fe400078e0202 */
[C---:B------:R-:W-:Y:S01]  /*bb80*/  IMAD R246, R5.reuse, R9, R246 ;  /* 0x0000000905f67224 */ /* 0x040fe200078e02f6 */
[----:B------:R-:W-:Y:S01]  /*bb90*/  IABS R248, R14 ;  /* 0x0000000e00f87213 */ /* 0x000fe20000000000 */
[----:B------:R-:W-:Y:S02]  /*bba0*/  IMAD R2, R6, 0x2, R2 ;  /* 0x0000000206027824 */ /* 0x000fe400078e0202 */
[----:B------:R-:W-:Y:S01]  /*bbb0*/  @!P6 IMAD.MOV R242, RZ, RZ, -R242 ;  /* 0x000000fffff2e224 */ /* 0x000fe200078e0af2 */
[C---:B------:R-:W-:Y:S01]  /*bbc0*/  ISETP.GT.U32.AND P6, PT, R5.reuse, R245, PT ;  /* 0x000000f50500720c */ /* 0x040fe20003fc4070 */
[----:B------:R-:W-:Y:S01]  /*bbd0*/  @!P5 IMAD.IADD R244, R244, 0x1, -R5 ;  /* 0x00000001f4f4d824 */ /* 0x000fe200078e0a05 */
[----:B------:R1:W-:Y:S01]  /*bbe0*/  STL [R1+0x498], R2 ;  /* 0x0004980201007387 */ /* 0x0003e20000100800 */
[----:B------:R-:W-:Y:S01]  /*bbf0*/  ISETP.GT.U32.AND P5, PT, R5, R246, PT ;  /* 0x000000f60500720c */ /* 0x000fe20003fa4070 */
[----:B------:R-:W-:-:S04]  /*bc00*/  IMAD.HI.U32 R9, R8, R248, RZ ;  /* 0x000000f808097227 */ /* 0x000fc800078e00ff */
[----:B------:R-:W-:Y:S02]  /*bc10*/  VIADD R13, R0, 0xfb ;  /* 0x000000fb000d7836 */ /* 0x000fe40000000000 */
[----:B------:R-:W-:Y:S02]  /*bc20*/  IMAD.MOV R9, RZ, RZ, -R9 ;  /* 0x000000ffff097224 */ /* 0x000fe400078e0a09 */
[----:B-1----:R-:W-:Y:S01]  /*bc30*/  IMAD R2, R6, 0x2, R2 ;  /* 0x0000000206027824 */ /* 0x002fe200078e0202 */
[----:B------:R-:W-:Y:S01]  /*bc40*/  IABS R249, R13 ;  /* 0x0000000d00f97213 */ /* 0x000fe20000000000 */
[----:B------:R-:W-:Y:S02]  /*bc50*/  IMAD R248, R5, R9, R248 ;  /* 0x0000000905f87224 */ /* 0x000fe400078e02f8 */
[--C-:B------:R-:W-:Y:S01]  /*bc60*/  @!P6 IMAD.IADD R245, R245, 0x1, -R5.reuse ;  /* 0x00000001f5f5e824 */ /* 0x100fe200078e0a05 */
[----:B------:R1:W-:Y:S01]  /*bc70*/  STL [R1+0x4bc], R2 ;  /* 0x0004bc0201007387 */ /* 0x0003e20000100800 */
[C---:B------:R-:W-:Y:S01]  /*bc80*/  ISETP.GT.U32.AND P6, PT, R5.reuse, R247, PT ;  /* 0x000000f70500720c */ /* 0x040fe20003fc4070 */
[----:B------:R-:W-:Y:S01]  /*bc90*/  @!P5 IMAD.IADD R246, R246, 0x1, -R5 ;  /* 0x00000001f6f6d824 */ /* 0x000fe200078e0a05 */
[----:B------:R-:W-:Y:S01]  /*bca0*/  ISETP.GT.U32.AND P5, PT, R5, R248, PT ;  /* 0x000000f80500720c */ /* 0x000fe20003fa4070 */
[----:B------:R-:W-:-:S04]  /*bcb0*/  IMAD.HI.U32 R250, R8, R249, RZ ;  /* 0x000000f908fa7227 */ /* 0x000fc800078e00ff */
[----:B------:R-:W-:Y:S02]  /*bcc0*/  VIADD R12, R0, 0xfc ;  /* 0x000000fc000c7836 */ /* 0x000fe40000000000 */
[----:B-1----:R-:W-:Y:S02]  /*bcd0*/  IMAD R2, R6, 0x2, R2 ;  /* 0x0000000206027824 */ /* 0x002fe400078e0202 */
[C---:B------:R-:W-:Y:S01]  /*bce0*/  VIADD R10, R0.reuse, 0xfd ;  /* 0x000000fd000a7836 */ /* 0x040fe20000000000 */
[----:B------:R-:W-:Y:S01]  /*bcf0*/  IABS R252, R12 ;  /* 0x0000000c00fc7213 */ /* 0x000fe20000000000 */
[----:B------:R-:W-:Y:S01]  /*bd00*/  IMAD.MOV R250, RZ, RZ, -R250 ;  /* 0x000000fffffa7224 */ /* 0x000fe200078e0afa */
[----:B------:R1:W-:Y:S01]  /*bd10*/  STL [R1+0x438], R2 ;  /* 0x0004380201007387 */ /* 0x0003e20000100800 */
[----:B------:R-:W-:Y:S01]  /*bd20*/  VIADD R11, R0, 0xfe ;  /* 0x000000fe000b7836 */ /* 0x000fe20000000000 */
[----:B------:R-:W-:Y:S01]  /*bd30*/  IABS R9, R10 ;  /* 0x0000000a00097213 */ /* 0x000fe20000000000 */
[----:B------:R-:W-:-:S02]  /*bd40*/  IMAD R249, R5, R250, R249 ;  /* 0x000000fa05f97224 */ /* 0x000fc400078e02f9 */
[----:B------:R-:W-:Y:S01]  /*bd50*/  @!P6 IMAD.IADD R247, R247, 0x1, -R5 ;  /* 0x00000001f7f7e824 */ /* 0x000fe200078e0a05 */
[----:B------:R-:W-:Y:S01]  /*bd60*/  IABS R250, R11 ;  /* 0x0000000b00fa7213 */ /* 0x000fe20000000000 */
[----:B------:R-:W-:Y:S01]  /*bd70*/  IMAD.HI.U32 R15, R8, R252, RZ ;  /* 0x000000fc080f7227 */ /* 0x000fe200078e00ff */
[----:B------:R-:W-:-:S03]  /*bd80*/  ISETP.GT.U32.AND P6, PT, R5, R249, PT ;  /* 0x000000f90500720c */ /* 0x000fc60003fc4070 */
[----:B-1----:R-:W-:Y:S02]  /*bd90*/  IMAD R2, R6, 0x2, R2 ;  /* 0x0000000206027824 */ /* 0x002fe400078e0202 */
[----:B------:R-:W-:-:S03]  /*bda0*/  IMAD.HI.U32 R3, R8, R9, RZ ;  /* 0x0000000908037227 */ /* 0x000fc600078e00ff */
[----:B------:R1:W-:Y:S01]  /*bdb0*/  STL [R1+0x480], R2 ;  /* 0x0004800201007387 */ /* 0x0003e20000100800 */
[----:B------:R-:W-:Y:S01]  /*bdc0*/  @!P5 IMAD.IADD R248, R248, 0x1, -R5 ;  /* 0x00000001f8f8d824 */ /* 0x000fe200078e0a05 */
[----:B------:R-:W-:Y:S01]  /*bdd0*/  BAR.SYNC.DEFER_BLOCKING 0x0 ;  /* 0x0000000000007b1d */ /* 0x000fe20000010000 */
[----:B------:R-:W-:Y:S01]  /*bde0*/  @!P4 IMAD.MOV R243, RZ, RZ, -R243 ;  /* 0x000000fffff3c224 */ /* 0x000fe200078e0af3 */
[C---:B------:R-:W-:Y:S01]  /*bdf0*/  ISETP.GT.U32.AND P4, PT, R5.reuse, R247, PT ;  /* 0x000000f70500720c */ /* 0x040fe20003f84070 */
[----:B------:R-:W-:Y:S01]  /*be00*/  IMAD.MOV R16, RZ, RZ, -R15 ;  /* 0x000000ffff107224 */ /* 0x000fe200078e0a0f */
[----:B------:R-:W-:Y:S01]  /*be10*/  ISETP.GT.U32.AND P5, PT, R5, R246, PT ;  /* 0x000000f60500720c */ /* 0x000fe20003fa4070 */
[----:B------:R-:W-:Y:S02]  /*be20*/  IMAD.MOV R15, RZ, RZ, -R3 ;  /* 0x000000ffff0f7224 */ /* 0x000fe400078e0a03 */
[----:B-1----:R-:W-:Y:S02]  /*be30*/  IMAD R2, R6, 0x2, R2 ;  /* 0x0000000206027824 */ /* 0x002fe400078e0202 */
[----:B------:R-:W-:-:S03]  /*be40*/  IMAD.HI.U32 R3, R8, R250, RZ ;  /* 0x000000fa08037227 */ /* 0x000fc600078e00ff */
[----:B------:R1:W-:Y:S01]  /*be50*/  STL [R1+0x43c], R2 ;  /* 0x00043c0201007387 */ /* 0x0003e20000100800 */
[----:B------:R-:W-:Y:S01]  /*be60*/  @!P3 IMAD.MOV R244, RZ, RZ, -R244 ;  /* 0x000000fffff4b224 */ /* 0x000fe200078e0af4 */
[C---:B------:R-:W-:Y:S01]  /*be70*/  ISETP.GT.U32.AND P3, PT, R5.reuse, R248, PT ;  /* 0x000000f80500720c */ /* 0x040fe20003f64070 */
[----:B------:R-:W-:Y:S02]  /*be80*/  IMAD R8, R5, R15, R9 ;  /* 0x0000000f05087224 */ /* 0x000fe400078e0209 */
[----:B------:R-:W-:Y:S02]  /*be90*/  IMAD.MOV R9, RZ, RZ, -R3 ;  /* 0x000000ffff097224 */ /* 0x000fe400078e0a03 */
[--C-:B------:R-:W-:Y:S02]  /*bea0*/  @!P6 IMAD.IADD R249, R249, 0x1, -R5.reuse ;  /* 0x00000001f9f9e824 */ /* 0x100fe400078e0a05 */
[C---:B------:R-:W-:Y:S02]  /*beb0*/  IMAD R9, R5.reuse, R9, R250 ;  /* 0x0000000905097224 */ /* 0x040fe400078e02fa */
[----:B-1----:R-:W-:Y:S01]  /*bec0*/  IMAD R2, R6, 0x2, R2 ;  /* 0x0000000206027824 */ /* 0x002fe200078e0202 */
[----:B------:R-:W-:Y:S01]  /*bed0*/  ISETP.GT.U32.AND P6, PT, R5, R249, PT ;  /* 0x000000f90500720c */ /* 0x000fe20003fc4070 */
[--C-:B------:R-:W-:Y:S01]  /*bee0*/  @!P4 IMAD.IADD R247, R247, 0x1, -R5.reuse ;  /* 0x00000001f7f7c824 */ /* 0x100fe200078e0a05 */
[C---:B------:R-:W-:Y:S01]  /*bef0*/  ISETP.GT.U32.AND P4, PT, R5.reuse, R8, PT ;  /* 0x000000080500720c */ /* 0x040fe20003f84070 */
[----:B------:R-:W-:Y:S01]  /*bf00*/  @!P3 IMAD.IADD R248, R248, 0x1, -R5 ;  /* 0x00000001f8f8b824 */ /* 0x000fe200078e0a05 */
[----:B------:R1:W-:Y:S01]  /*bf10*/  STL [R1+0x478], R2 ;  /* 0x0004780201007387 */ /* 0x0003e20000100800 */
[C---:B------:R-:W-:Y:S01]  /*bf20*/  ISETP.GT.U32.AND P3, PT, R5.reuse, R9, PT ;  /* 0x000000090500720c */ /* 0x040fe20003f64070 */
[----:B------:R-:W-:-:S02]  /*bf30*/  IMAD R252, R5, R16, R252 ;  /* 0x0000001005fc7224 */ /* 0x000fc400078e02fc */
[----:B------:R-:W-:Y:S02]  /*bf40*/  @!P5 IMAD.IADD R246, R246, 0x1, -R5 ;  /* 0x00000001f6f6d824 */ /* 0x000fe400078e0a05 */
[----:B------:R-:W-:Y:S01]  /*bf50*/  @!P0 IMAD.MOV R245, RZ, RZ, -R245 ;  /* 0x000000fffff58224 */ /* 0x000fe200078e0af5 */
[----:B------:R-:W-:Y:S01]  /*bf60*/  ISETP.GT.U32.AND P5, PT, R5, R252, PT ;  /* 0x000000fc0500720c */ /* 0x000fe20003fa4070 */
[----:B------:R-:W-:Y:S01]  /*bf70*/  @!P1 IMAD.MOV R246, RZ, RZ, -R246 ;  /* 0x000000fffff69224 */ /* 0x000fe200078e0af6 */
[----:B------:R-:W-:Y:S01]  /*bf80*/  ISETP.GE.AND P1, PT, R13, RZ, PT ;  /* 0x000000ff0d00720c */ /* 0x000fe20003f26270 */
[----:B-1----:R-:W-:Y:S02]  /*bf90*/  IMAD R2, R6, 0x2, R2 ;  /* 0x0000000206027824 */ /* 0x002fe400078e0202 */
[----:B------:R-:W-:Y:S02]  /*bfa0*/  @!P4 IMAD.IADD R8, R8, 0x1, -R5 ;  /* 0x000000010808c824 */ /* 0x000fe400078e0a05 */
[----:B------:R-:W-:-:S02]  /*bfb0*/  IMAD R3, R6, 0x2, R2 ;  /* 0x0000000206037824 */ /* 0x000fc400078e0202 */
[--C-:B------:R-:W-:Y:S01]  /*bfc0*/  @!P6 IMAD.IADD R249, R249, 0x1, -R5.reuse ;  /* 0x00000001f9f9e824 */ /* 0x100fe200078e0a05 */
[----:B------:R-:W-:Y:S01]  /*bfd0*/  ISETP.GT.U32.AND P6, PT, R5, R251, PT ;  /* 0x000000fb0500720c */ /* 0x000fe20003fc4070 */
[--C-:B------:R-:W-:Y:S01]  /*bfe0*/  @!P3 IMAD.IADD R9, R9, 0x1, -R5.reuse ;  /* 0x000000010909b824 */ /* 0x100fe200078e0a05 */
[----:B------:R1:W-:Y:S01]  /*bff0*/  STL [R1+0x474], R3 ;  /* 0x0004740301007387 */ /* 0x0003e20000100800 */
[C---:B------:R-:W-:Y:S01]  /*c000*/  ISETP.GT.U32.AND P3, PT, R5.reuse, R8, PT ;  /* 0x000000080500720c */ /* 0x040fe20003f64070 */
[----:B------:R-:W-:Y:S01]  /*c010*/  @!P5 IMAD.IADD R252, R252, 0x1, -R5 ;  /* 0x00000001fcfcd824 */ /* 0x000fe200078e0a05 */
[----:B------:R-:W-:Y:S02]  /*c020*/  ISETP.GE.AND P5, PT, R14, RZ, PT ;  /* 0x000000ff0e00720c */ /* 0x000fe40003fa6270 */
[C---:B------:R-:W-:Y:S02]  /*c030*/  ISETP.GT.U32.AND P0, PT, R5.reuse, R9, PT ;  /* 0x000000090500720c */ /* 0x040fe40003f04070 */
[----:B------:R-:W-:Y:S01]  /*c040*/  ISETP.GT.U32.AND P4, PT, R5, R252, PT ;  /* 0x000000fc0500720c */ /* 0x000fe20003f84070 */
[----:B-1----:R-:W-:-:S03]  /*c050*/  IMAD R3, R6, 0x2, R3 ;  /* 0x0000000206037824 */ /* 0x002fc600078e0203 */
[----:B------:R-:W-:-:S03]  /*c060*/  @!P6 IMAD.IADD R251, R251, 0x1, -R5 ;  /* 0x00000001fbfbe824 */ /* 0x000fc600078e0a05 */
[--C-:B------:R-:W-:Y:S01]  /*c070*/  @!P3 IMAD.IADD R8, R8, 0x1, -R5.reuse ;  /* 0x000000010808b824 */ /* 0x100fe200078e0a05 */
[----:B------:R1:W-:Y:S01]  /*c080*/  STL [R1+0x47c], R3 ;  /* 0x00047c0301007387 */ /* 0x0003e20000100800 */
[----:B------:R-:W-:Y:S02]  /*c090*/  ISETP.GE.AND P3, PT, R10, RZ, PT ;  /* 0x000000ff0a00720c */ /* 0x000fe40003f66270 */
[----:B------:R-:W-:Y:S01]  /*c0a0*/  ISETP.GT.U32.AND P6, PT, R5, R251, PT ;  /* 0x000000fb0500720c */ /* 0x000fe20003fc4070 */
[--C-:B------:R-:W-:Y:S02]  /*c0b0*/  @!P0 IMAD.IADD R9, R9, 0x1, -R5.reuse ;  /* 0x0000000109098824 */ /* 0x100fe400078e0a05 */
[----:B------:R-:W-:Y:S01]  /*c0c0*/  @!P4 IMAD.IADD R252, R252, 0x1, -R5 ;  /* 0x00000001fcfcc824 */ /* 0x000fe200078e0a05 */
[----:B------:R-:W-:Y:S01]  /*c0d0*/  ISETP.GE.AND P4, PT, R12, RZ, PT ;  /* 0x000000ff0c00720c */ /* 0x000fe20003f86270 */
[----:B-1----:R-:W-:-:S05]  /*c0e0*/  IMAD R3, R6, 0x2, R3 ;  /* 0x0000000206037824 */ /* 0x002fca00078e0203 */
[----:B------:R1:W-:Y:S02]  /*c0f0*/  STL [R1+0x484], R3 ;  /* 0x0004840301007387 */ /* 0x0003e40000100800 */
[----:B-1----:R-:W-:-:S05]  /*c100*/  IMAD R3, R6, 0x2, R3 ;  /* 0x0000000206037824 */ /* 0x002fca00078e0203 */
[----:B------:R1:W-:Y:S02]  /*c110*/  STL [R1+0x494], R3 ;  /* 0x0004940301007387 */ /* 0x0003e40000100800 */
[----:B-1----:R-:W-:-:S05]  /*c120*/  IMAD R3, R6, 0x2, R3 ;  /* 0x0000000206037824 */ /* 0x002fca00078e0203 */
[----:B------:R1:W-:Y:S02]  /*c130*/  STL [R1+0x4a0], R3 ;  /* 0x0004a00301007387 */ /* 0x0003e40000100800 */
[----:B-1----:R-:W-:-:S05]  /*c140*/  IMAD R3, R6, 0x2, R3 ;  /* 0x0000000206037824 */ /* 0x002fca00078e0203 */
[----:B------:R1:W-:Y:S02]  /*c150*/  STL [R1+0x49c], R3 ;  /* 0x00049c0301007387 */ /* 0x0003e40000100800 */
[----:B-1----:R-:W-:-:S04]  /*c160*/  IMAD R3, R6, 0x2, R3 ;  /* 0x0000000206037824 */ /* 0x002fc800078e0203 */
[C---:B------:R-:W-:Y:S01]  /*c170*/  IMAD R10, R6.reuse, 0x2, R3 ;  /* 0x00000002060a7824 */ /* 0x040fe200078e0203 */
[----:B------:R1:W-:Y:S04]  /*c180*/  STL [R1+0x4a4], R3 ;  /* 0x0004a40301007387 */ /* 0x0003e80000100800 */
[----:B-1----:R-:W2:Y:S01]  /*c190*/  LDL R3, [R1+0xb9c] ;  /* 0x000b9c0001037983 */ /* 0x002ea20000100800 */
[----:B------:R-:W-:Y:S01]  /*c1a0*/  @!P6 IMAD.IADD R251, R251, 0x1, -R5 ;  /* 0x00000001fbfbe824 */ /* 0x000fe200078e0a05 */
[----:B------:R-:W-:Y:S02]  /*c1b0*/  ISETP.GE.AND P0, PT, R11, RZ, PT ;  /* 0x000000ff0b00720c */ /* 0x000fe40003f06270 */
[----:B------:R1:W-:Y:S04]  /*c1c0*/  STL [R1+0xcf8], R2 ;  /* 0x000cf80201007387 */ /* 0x0003e80000100800 */
[----:B------:R-:W-:Y:S01]  /*c1d0*/  STL [R1+0x4a8], R10 ;  /* 0x0004a80a01007387 */ /* 0x000fe20000100800 */
[----:B-1----:R-:W-:-:S05]  /*c1e0*/  IMAD R2, R6, 0x2, R10 ;  /* 0x0000000206027824 */ /* 0x002fca00078e020a */
[----:B------:R1:W-:Y:S02]  /*c1f0*/  STL [R1+0x4ac], R2 ;  /* 0x0004ac0201007387 */ /* 0x0003e40000100800 */
[----:B-1----:R-:W-:-:S04]  /*c200*/  IMAD R2, R6, 0x2, R2 ;  /* 0x0000000206027824 */ /* 0x002fc800078e0202 */
[----:B------:R-:W-:Y:S01]  /*c210*/  IMAD R5, R6, 0x2, R2 ;  /* 0x0000000206057824 */ /* 0x000fe200078e0202 */
[----:B------:R-:W-:Y:S04]  /*c220*/  STL [R1+0x4c0], R2 ;  /* 0x0004c00201007387 */ /* 0x000fe80000100800 */
[----:B------:R-:W4:Y:S04]  /*c230*/  LDL.LU R16, [R1+0x2c] ;  /* 0x00002c0001107983 */ /* 0x000f280000300800 */
[----:B------:R-:W3:Y:S04]  /*c240*/  LDL.LU R15, [R1+0x28] ;  /* 0x00002800010f7983 */ /* 0x000ee80000300800 */
[----:B------:R-:W3:Y:S04]  /*c250*/  LDL.LU R14, [R1+0x24] ;  /* 0x00002400010e7983 */ /* 0x000ee80000300800 */
[----:B------:R1:W-:Y:S04]  /*c260*/  STL [R1+0x4d0], R5 ;  /* 0x0004d00501007387 */ /* 0x0003e80000100800 */
[----:B------:R-:W3:Y:S04]  /*c270*/  LDL.LU R13, [R1+0x20] ;  /* 0x00002000010d7983 */ /* 0x000ee80000300800 */
[----:B------:R-:W3:Y:S04]  /*c280*/  LDL.LU R12, [R1+0x1c] ;  /* 0x00001c00010c7983 */ /* 0x000ee80000300800 */
[----:B------:R-:W3:Y:S04]  /*c290*/  LDL.LU R11, [R1+0x18] ;  /* 0x00001800010b7983 */ /* 0x000ee80000300800 */
[----:B------:R-:W3:Y:S01]  /*c2a0*/  LDL.LU R10, [R1+0x14] ;  /* 0x00001400010a7983 */ /* 0x000ee20000300800 */
[----:B------:R-:W-:Y:S01]  /*c2b0*/  @!P2 IMAD.MOV R247, RZ, RZ, -R247 ;  /* 0x000000fffff7a224 */ /* 0x000fe200078e0af7 */
[----:B------:R-:W-:Y:S01]  /*c2c0*/  ISETP.GE.AND P2, PT, R0, RZ, PT ;  /* 0x000000ff0000720c */ /* 0x000fe20003f46270 */
[----:B-1----:R-:W-:Y:S01]  /*c2d0*/  IMAD R5, R6, 0x2, R5 ;  /* 0x0000000206057824 */ /* 0x002fe200078e0205 */
[----:B------:R-:W3:Y:S01]  /*c2e0*/  LDL.LU R2, [R1+0x4] ;  /* 0x0000040001027983 */ /* 0x000ee20000300800 */
[----:B------:R-:W-:Y:S01]  /*c2f0*/  @!P5 IMAD.MOV R248, RZ, RZ, -R248 ;  /* 0x000000fffff8d224 */ /* 0x000fe200078e0af8 */
[----:B------:R-:W-:-:S02]  /*c300*/  ISETP.NE.AND P5, PT, RZ, UR9, PT ;  /* 0x00000009ff007c0c */ /* 0x000fc4000bfa5270 */
[----:B------:R1:W-:Y:S01]  /*c310*/  STL [R1+0xcc4], R0 ;  /* 0x000cc40001007387 */ /* 0x0003e20000100800 */
[----:B------:R-:W-:Y:S02]  /*c320*/  LOP3.LUT R250, RZ, UR9, RZ, 0x33, !PT ;  /* 0x00000009fffa7c12 */ /* 0x000fe4000f8e33ff */
[----:B--2---:R-:W-:-:S04]  /*c330*/  ISETP.GE.AND P6, PT, R3, RZ, PT ;  /* 0x000000ff0300720c */ /* 0x004fc80003fc6270 */
[----:B------:R-:W-:Y:S01]  /*c340*/  @!P2 IMAD.MOV R251, RZ, RZ, -R251 ;  /* 0x000000fffffba224 */ /* 0x000fe200078e0afb */
[----:B-1----:R-:W2:Y:S01]  /*c350*/  LDL.LU R0, [R1+0x8] ;  /* 0x0000080001007983 */ /* 0x002ea20000300800 */
[----:B------:R-:W-:Y:S01]  /*c360*/  @!P1 IMAD.MOV R249, RZ, RZ, -R249 ;  /* 0x000000fffff99224 */ /* 0x000fe200078e0af9 */
[----:B------:R-:W-:Y:S01]  /*c370*/  ISETP.NE.AND P1, PT, R4, RZ, PT ;  /* 0x000000ff0400720c */ /* 0x000fe20003f25270 */
[----:B------:R-:W-:Y:S01]  /*c380*/  @!P0 IMAD.MOV R9, RZ, RZ, -R9 ;  /* 0x000000ffff098224 */ /* 0x000fe200078e0a09 */
[----:B------:R1:W-:Y:S01]  /*c390*/  STL [R1+0x4c4], R5 ;  /* 0x0004c40501007387 */ /* 0x0003e20000100800 */
[----:B------:R-:W-:Y:S01]  /*c3a0*/  SEL R3, R250, R251, !P5 ;  /* 0x000000fbfa037207 */ /* 0x000fe20006800000 */
[----:B------:R-:W-:Y:S01]  /*c3b0*/  @!P3 IMAD.MOV R8, RZ, RZ, -R8 ;  /* 0x000000ffff08b224 */ /* 0x000fe200078e0a08 */
[----:B------:R-:W2:Y:S01]  /*c3c0*/  LDCU UR9, c[0x0][0x3b0] ;  /* 0x00007600ff0977ac */ /* 0x000ea20008000800 */
[----:B------:R-:W-:Y:S02]  /*c3d0*/  @!P4 IMAD.MOV R252, RZ, RZ, -R252 ;  /* 0x000000fffffcc224 */ /* 0x000fe400078e0afc */
[----:B-1----:R-:W-:-:S05]  /*c3e0*/  IMAD R5, R6, 0x2, R5 ;  /* 0x0000000206057824 */ /* 0x002fca00078e0205 */
[----:B------:R-:W-:Y:S04]  /*c3f0*/  STL [R1+0x4d4], R5 ;  /* 0x0004d40501007387 */ /* 0x000fe80000100800 */
[----:B------:R-:W2:Y:S04]  /*c400*/  LDL.LU R251, [R1+0xc] ;  /* 0x00000c0001fb7983 */ /* 0x000ea80000300800 */
[----:B------:R1:W-:Y:S01]  /*c410*/  STL [R1+0xe4], R3 ;  /* 0x0000e40301007387 */ /* 0x0003e20000100800 */
[----:B----4-:R-:W-:Y:S01]  /*c420*/  SEL R16, R250, R16, !P5 ;  /* 0x00000010fa107207 */ /* 0x010fe20006800000 */
[----:B-1----:R-:W-:-:S02]  /*c430*/  IMAD.MOV.U32 R3, RZ, RZ, R7 ;  /* 0x000000ffff037224 */ /* 0x002fc400078e0007 */
[----:B------:R-:W4:Y:S01]  /*c440*/  LDL.LU R7, [R1+0x10] ;  /* 0x0000100001077983 */ /* 0x000f220000300800 */
[----:B---3--:R-:W-:-:S03]  /*c450*/  SEL R15, R250, R15, !P5 ;  /* 0x0000000ffa0f7207 */ /* 0x008fc60006800000 */
[----:B------:R1:W-:Y:S01]  /*c460*/  STL [R1+0xe0], R16 ;  /* 0x0000e01001007387 */ /* 0x0003e20000100800 */
[C---:B------:R-:W-:Y:S02]  /*c470*/  SEL R14, R250.reuse, R14, !P5 ;  /* 0x0000000efa0e7207 */ /* 0x040fe40006800000 */
[C---:B------:R-:W-:Y:S01]  /*c480*/  SEL R13, R250.reuse, R13, !P5 ;  /* 0x0000000dfa0d7207 */ /* 0x040fe20006800000 */
[----:B-1----:R-:W3:Y:S01]  /*c490*/  LDL.LU R16, [R1+0xd88] ;  /* 0x000d880001107983 */ /* 0x002ee20000300800 */
[----:B------:R-:W-:-:S03]  /*c4a0*/  SEL R12, R250, R12, !P5 ;  /* 0x0000000cfa0c7207 */ /* 0x000fc60006800000 */
[----:B------:R1:W-:Y:S01]  /*c4b0*/  STL [R1+0xdc], R15 ;  /* 0x0000dc0f01007387 */ /* 0x0003e20000100800 */
[----:B------:R-:W-:-:S03]  /*c4c0*/  SEL R11, R250, R11, !P5 ;  /* 0x0000000bfa0b7207 */ /* 0x000fc60006800000 */
[----:B-1----:R-:W3:Y:S01]  /*c4d0*/  LDL.LU R15, [R1+0xd84] ;  /* 0x000d8400010f7983 */ /* 0x002ee20000300800 */
[----:B------:R-:W-:-:S03]  /*c4e0*/  SEL R10, R250, R10, !P5 ;  /* 0x0000000afa0a7207 */ /* 0x000fc60006800000 */
[----:B------:R1:W-:Y:S04]  /*c4f0*/  STL [R1+0xd8], R14 ;  /* 0x0000d80e01007387 */ /* 0x0003e80000100800 */
[----:B-1----:R-:W3:Y:S04]  /*c500*/  LDL.LU R14, [R1+0xd80] ;  /* 0x000d8000010e7983 */ /* 0x002ee80000300800 */
[----:B------:R1:W-:Y:S04]  /*c510*/  STL [R1+0xd4], R13 ;  /* 0x0000d40d01007387 */ /* 0x0003e80000100800 */
[----:B-1----:R-:W3:Y:S04]  /*c520*/  LDL.LU R13, [R1+0xd7c] ;  /* 0x000d7c00010d7983 */ /* 0x002ee80000300800 */
[----:B------:R1:W-:Y:S04]  /*c530*/  STL [R1+0xd0], R12 ;  /* 0x0000d00c01007387 */ /* 0x0003e80000100800 */
[----:B-1----:R-:W3:Y:S04]  /*c540*/  LDL.LU R12, [R1+0xd78] ;  /* 0x000d7800010c7983 */ /* 0x002ee80000300800 */
[----:B------:R1:W-:Y:S04]  /*c550*/  STL [R1+0xcc], R11 ;  /* 0x0000cc0b01007387 */ /* 0x0003e80000100800 */
[----:B-1----:R-:W3:Y:S04]  /*c560*/  LDL.LU R11, [R1+0xd74] ;  /* 0x000d7400010b7983 */ /* 0x002ee80000300800 */
[----:B------:R1:W-:Y:S04]  /*c570*/  STL [R1+0xc8], R10 ;  /* 0x0000c80a01007387 */ /* 0x0003e80000100800 */
[----:B-1----:R-:W3:Y:S01]  /*c580*/  LDL.LU R10, [R1+0xd70] ;  /* 0x000d7000010a7983 */ /* 0x002ee20000300800 */
[----:B------:R-:W-:-:S02]  /*c590*/  SEL R2, R250, R2, !P5 ;  /* 0x00000002fa027207 */ /* 0x000fc40006800000 */
[C---:B--2---:R-:W-:Y:S02]  /*c5a0*/  SEL R251, R250.reuse, R251, !P5 ;  /* 0x000000fbfafb7207 */ /* 0x044fe40006800000 */
[----:B----4-:R-:W-:-:S05]  /*c5b0*/  SEL R7, R250, R7, !P5 ;  /* 0x00000007fa077207 */ /* 0x010fca0006800000 */
[----:B------:R1:W-:Y:S04]  /*c5c0*/  STL [R1+0xc4], R7 ;  /* 0x0000c40701007387 */ /* 0x0003e80000100800 */
[----:B------:R-:W-:Y:S01]  /*c5d0*/  STL [R1+0xc0], R251 ;  /* 0x0000c0fb01007387 */ /* 0x000fe20000100800 */
[----:B-1----:R-:W-:-:S05]  /*c5e0*/  SEL R7, R250, R0, !P5 ;  /* 0x00000000fa077207 */ /* 0x002fca0006800000 */
[----:B------:R3:W-:Y:S02]  /*c5f0*/  STL [R1+0xbc], R7 ;  /* 0x0000bc0701007387 */ /* 0x0007e40000100800 */
[C---:B---3--:R-:W-:Y:S02]  /*c600*/  SEL R7, R250.reuse, R11, !P5 ;  /* 0x0000000bfa077207 */ /* 0x048fe40006800000 */
[C---:B------:R-:W-:Y:S02]  /*c610*/  SEL R0, R250.reuse, R10, !P5 ;  /* 0x0000000afa007207 */ /* 0x040fe40006800000 */
[----:B------:R-:W2:Y:S01]  /*c620*/  LDL.LU R10, [R1+0xd6c] ;  /* 0x000d6c00010a7983 */ /* 0x000ea20000300800 */
[C---:B------:R-:W-:Y:S02]  /*c630*/  SEL R121, R250.reuse, R121, !P5 ;  /* 0x00000079fa797207 */ /* 0x040fe40006800000 */
[C---:B------:R-:W-:Y:S01]  /*c640*/  SEL R123, R250.reuse, R123, !P5 ;  /* 0x0000007bfa7b7207 */ /* 0x040fe20006800000 */
[----:B------:R1:W-:Y:S01]  /*c650*/  STL [R1+0xb8], R2 ;  /* 0x0000b80201007387 */ /* 0x0003e20000100800 */
[----:B------:R-:W-:-:S02]  /*c660*/  SEL R124, R250, R124, !P5 ;  /* 0x0000007cfa7c7207 */ /* 0x000fc40006800000 */
[C---:B------:R-:W-:Y:S01]  /*c670*/  SEL R125, R250.reuse, R125, !P5 ;  /* 0x0000007dfa7d7207 */ /* 0x040fe20006800000 */
[----:B------:R3:W-:Y:S01]  /*c680*/  STL [R1+0xb4], R0 ;  /* 0x0000b40001007387 */ /* 0x0007e20000100800 */
[C---:B------:R-:W-:Y:S01]  /*c690*/  SEL R128, R250.reuse, R128, !P5 ;  /* 0x00000080fa807207 */ /* 0x040fe20006800000 */
[----:B------:R-:W-:Y:S01]  /*c6a0*/  @!P6 IMAD.MOV R3, RZ, RZ, -R3 ;  /* 0x000000ffff03e224 */ /* 0x000fe200078e0a03 */
[C---:B------:R-:W-:Y:S01]  /*c6b0*/  SEL R130, R250.reuse, R130, !P5 ;  /* 0x00000082fa827207 */ /* 0x040fe20006800000 */
[----:B------:R4:W-:Y:S01]  /*c6c0*/  STL [R1+0xb0], R7 ;  /* 0x0000b00701007387 */ /* 0x0009e20000100800 */
[C---:B------:R-:W-:Y:S02]  /*c6d0*/  SEL R11, R250.reuse, R65, !P5 ;  /* 0x00000041fa0b7207 */ /* 0x040fe40006800000 */
[C---:B-1----:R-:W-:Y:S02]  /*c6e0*/  SEL R2, R250.reuse, R12, !P5 ;  /* 0x0000000cfa027207 */ /* 0x042fe40006800000 */
[----:B------:R-:W-:-:S02]  /*c6f0*/  SEL R38, R250, R38, !P5 ;  /* 0x00000026fa267207 */ /* 0x000fc40006800000 */
[C---:B---3--:R-:W-:Y:S01]  /*c700*/  SEL R0, R250.reuse, R13, !P5 ;  /* 0x0000000dfa007207 */ /* 0x048fe20006800000 */
[----:B------:R1:W-:Y:S01]  /*c710*/  STL [R1+0xac], R2 ;  /* 0x0000ac0201007387 */ /* 0x0003e20000100800 */
[----:B------:R-:W-:Y:S02]  /*c720*/  @!P1 LOP3.LUT R3, RZ, R4, RZ, 0x33, !PT ;  /* 0x00000004ff039212 */ /* 0x000fe400078e33ff */
[C---:B----4-:R-:W-:Y:S01]  /*c730*/  SEL R7, R250.reuse, R14, !P5 ;  /* 0x0000000efa077207 */ /* 0x050fe20006800000 */
[----:B------:R3:W-:Y:S01]  /*c740*/  STL [R1+0xa8], R0 ;  /* 0x0000a80001007387 */ /* 0x0007e20000100800 */
[C---:B------:R-:W-:Y:S02]  /*c750*/  SEL R12, R250.reuse, R64, !P5 ;  /* 0x00000040fa0c7207 */ /* 0x040fe40006800000 */
[C---:B------:R-:W-:Y:S01]  /*c760*/  SEL R13, R250.reuse, R63, !P5 ;  /* 0x0000003ffa0d7207 */ /* 0x040fe20006800000 */
[----:B------:R4:W-:Y:S01]  /*c770*/  STL [R1+0xa4], R7 ;  /* 0x0000a40701007387 */ /* 0x0009e20000100800 */
[----:B------:R-:W-:-:S02]  /*c780*/  SEL R14, R250, R62, !P5 ;  /* 0x0000003efa0e7207 */ /* 0x000fc40006800000 */
[C---:B-1----:R-:W-:Y:S02]  /*c790*/  SEL R2, R250.reuse, R15, !P5 ;  /* 0x0000000ffa027207 */ /* 0x042fe40006800000 */
[C---:B------:R-:W-:Y:S02]  /*c7a0*/  SEL R15, R250.reuse, R61, !P5 ;  /* 0x0000003dfa0f7207 */ /* 0x040fe40006800000 */
[C---:B---3--:R-:W-:Y:S01]  /*c7b0*/  SEL R0, R250.reuse, R16, !P5 ;  /* 0x00000010fa007207 */ /* 0x048fe20006800000 */
[----:B------:R1:W-:Y:S01]  /*c7c0*/  STL [R1+0xa0], R2 ;  /* 0x0000a00201007387 */ /* 0x0003e20000100800 */
[C---:B------:R-:W-:Y:S02]  /*c7d0*/  SEL R16, R250.reuse, R60, !P5 ;  /* 0x0000003cfa107207 */ /* 0x040fe40006800000 */
[C---:B----4-:R-:W-:Y:S01]  /*c7e0*/  SEL R7, R250.reuse, R17, !P5 ;  /* 0x00000011fa077207 */ /* 0x050fe20006800000 */
[----:B------:R3:W-:Y:S01]  /*c7f0*/  STL [R1+0x9c], R0 ;  /* 0x00009c0001007387 */ /* 0x0007e20000100800 */
[----:B------:R-:W-:-:S03]  /*c800*/  SEL R17, R250, R59, !P5 ;  /* 0x0000003bfa117207 */ /* 0x000fc60006800000 */
[----:B------:R4:W-:Y:S01]  /*c810*/  STL [R1+0x98], R7 ;  /* 0x0000980701007387 */ /* 0x0009e20000100800 */
        /* <DEDUP_REMOVED lines=64> */
[C---:B---3--:R-:W-:Y:S02]  /*cc20*/  SEL R0, R250.reuse, R67, !P5 ;  /* 0x00000043fa007207 */ /* 0x048fe40006800000 */
[----:B----4-:R-:W-:-:S03]  /*cc30*/  SEL R7, R250, R69, !P5 ;  /* 0x00000045fa077207 */ /* 0x010fc60006800000 */
[----:B------:R1:W-:Y:S04]  /*cc40*/  STL [R1+0x40], R0 ;  /* 0x0000400001007387 */ /* 0x0003e80000100800 */
[----:B------:R3:W-:Y:S04]  /*cc50*/  STL [R1+0x3c], R2 ;  /* 0x00003c0201007387 */ /* 0x0007e80000100800 */
[----:B------:R4:W-:Y:S01]  /*cc60*/  STL [R1+0x38], R7 ;  /* 0x0000380701007387 */ /* 0x0009e20000100800 */
[C---:B-1----:R-:W-:Y:S02]  /*cc70*/  SEL R0, R250.reuse, R70, !P5 ;  /* 0x00000046fa007207 */ /* 0x042fe40006800000 */
[----:B------:R-:W-:-:S02]  /*cc80*/  SEL R251, R250, R84, !P5 ;  /* 0x00000054fafb7207 */ /* 0x000fc40006800000 */
[C---:B---3--:R-:W-:Y:S01]  /*cc90*/  SEL R2, R250.reuse, R71, !P5 ;  /* 0x00000047fa027207 */ /* 0x048fe20006800000 */
[----:B------:R1:W-:Y:S01]  /*cca0*/  STL [R1+0x34], R0 ;  /* 0x0000340001007387 */ /* 0x0003e20000100800 */
[----:B----4-:R-:W-:-:S03]  /*ccb0*/  SEL R7, R250, R73, !P5 ;  /* 0x00000049fa077207 */ /* 0x010fc60006800000 */
[----:B------:R3:W-:Y:S04]  /*ccc0*/  STL [R1+0x2c], R39 ;  /* 0x00002c2701007387 */ /* 0x0007e80000100800 */
[----:B------:R4:W-:Y:S01]  /*ccd0*/  STL [R1+0x28], R7 ;  /* 0x0000280701007387 */ /* 0x0009e20000100800 */
[C---:B-1----:R-:W-:Y:S02]  /*cce0*/  SEL R0, R250.reuse, R74, !P5 ;  /* 0x0000004afa007207 */ /* 0x042fe40006800000 */
[----:B---3--:R-:W-:-:S03]  /*ccf0*/  SEL R39, R250, R75, !P5 ;  /* 0x0000004bfa277207 */ /* 0x008fc60006800000 */
        /* <DEDUP_REMOVED lines=15> */
[----:B------:R-:W4:Y:S01]  /*cdf0*/  LDL.LU R47, [R1+0xe4] ;  /* 0x0000e400012f7983 */ /* 0x000f220000300800 */
[----:B-1----:R-:W-:-:S03]  /*ce00*/  SEL R0, R250, R83, !P5 ;  /* 0x00000053fa007207 */ /* 0x002fc60006800000 */
[----:B------:R-:W-:Y:S04]  /*ce10*/  STL [R1+0x4], R7 ;  /* 0x0000040701007387 */ /* 0x000fe80000100800 */
[----:B------:R-:W2:Y:S04]  /*ce20*/  LDL.LU R46, [R1+0xe0] ;  /* 0x0000e000012e7983 */ /* 0x000ea80000300800 */
[----:B------:R1:W-:Y:S04]  /*ce30*/  STL [R1], R0 ;  /* 0x0000000001007387 */ /* 0x0003e80000100800 */
[----:B------:R-:W2:Y:S04]  /*ce40*/  LDL.LU R45, [R1+0xdc] ;  /* 0x0000dc00012d7983 */ /* 0x000ea80000300800 */
[----:B------:R-:W2:Y:S04]  /*ce50*/  LDL.LU R44, [R1+0xd8] ;  /* 0x0000d800012c7983 */ /* 0x000ea80000300800 */
[----:B------:R-:W2:Y:S04]  /*ce60*/  LDL.LU R43, [R1+0xd4] ;  /* 0x0000d400012b7983 */ /* 0x000ea80000300800 */
[----:B------:R-:W2:Y:S04]  /*ce70*/  LDL.LU R42, [R1+0xd0] ;  /* 0x0000d000012a7983 */ /* 0x000ea80000300800 */
[----:B------:R-:W2:Y:S04]  /*ce80*/  LDL.LU R41, [R1+0xcc] ;  /* 0x0000cc0001297983 */ /* 0x000ea80000300800 */
[----:B------:R-:W2:Y:S04]  /*ce90*/  LDL.LU R40, [R1+0xc8] ;  /* 0x0000c80001287983 */ /* 0x000ea80000300800 */
[----:B---3--:R-:W3:Y:S01]  /*cea0*/  LDL.LU R39, [R1+0xc4] ;  /* 0x0000c40001277983 */ /* 0x008ee20000300800 */
[----:B------:R-:W-:Y:S01]  /*ceb0*/  SEL R79, R250, R245, !P5 ;  /* 0x000000f5fa4f7207 */ /* 0x000fe20006800000 */
[----:B------:R-:W-:-:S02]  /*cec0*/  IMAD R245, R6, 0x2, R5 ;  /* 0x0000000206f57824 */ /* 0x000fc400078e0205 */
[----:B------:R-:W-:Y:S01]  /*ced0*/  STL [R1+0xd68], R121 ;  /* 0x000d687901007387 */ /* 0x000fe20000100800 */
[----:B------:R-:W1:Y:S03]  /*cee0*/  LDC R5, c[0x0][0x3a0] ;  /* 0x0000e800ff057b82 */ /* 0x000e660000000800 */
[----:B------:R-:W-:Y:S01]  /*cef0*/  STL [R1+0xd64], R123 ;  /* 0x000d647b01007387 */ /* 0x000fe20000100800 */
[----:B-1----:R-:W1:Y:S03]  /*cf00*/  S2R R0, SR_TID.X ;  /* 0x0000000000007919 */ /* 0x002e660000002100 */
[----:B------:R-:W-:Y:S04]  /*cf10*/  STL [R1+0xd60], R124 ;  /* 0x000d607c01007387 */ /* 0x000fe80000100800 */
[----:B------:R-:W-:Y:S04]  /*cf20*/  STL [R1+0xd5c], R125 ;  /* 0x000d5c7d01007387 */ /* 0x000fe80000100800 */
[----:B------:R-:W-:Y:S04]  /*cf30*/  STL [R1+0xd58], R128 ;  /* 0x000d588001007387 */ /* 0x000fe80000100800 */
[----:B------:R-:W-:Y:S04]  /*cf40*/  STL [R1+0xd54], R130 ;  /* 0x000d548201007387 */ /* 0x000fe80000100800 */
[----:B------:R-:W-:Y:S04]  /*cf50*/  STL [R1+0xce0], R245 ;  /* 0x000ce0f501007387 */ /* 0x000fe80000100800 */
[----:B------:R1:W-:Y:S02]  /*cf60*/  STL [R1+0x40c], R3 ;  /* 0x00040c0301007387 */ /* 0x0003e40000100800 */
[----:B-1----:R-:W1:Y:S01]  /*cf70*/  S2R R3, SR_TID.X ;  /* 0x0000000000037919 */ /* 0x002e620000002100 */
[----:B------:R-:W-:-:S05]  /*cf80*/  LOP3.LUT R0, R0, 0x7f, RZ, 0xc0, !PT ;  /* 0x0000007f00007812 */ /* 0x000fca00078ec0ff */
[----:B------:R-:W-:Y:S02]  /*cf90*/  IMAD R7, R0, UR13, RZ ;  /* 0x0000000d00077c24 */ /* 0x000fe4000f8e02ff */
[----:B------:R-:W-:Y:S01]  /*cfa0*/  VIADD R0, R5, 0x7f ;  /* 0x0000007f05007836 */ /* 0x000fe20000000000 */
[----:B------:R-:W-:Y:S01]  /*cfb0*/  SEL R80, R250, R246, !P5 ;  /* 0x000000f6fa507207 */ /* 0x000fe20006800000 */
[----:B------:R-:W-:-:S03]  /*cfc0*/  IMAD R246, R6, 0x2, R245 ;  /* 0x0000000206f67824 */ /* 0x000fc600078e02f5 */
[----:B------:R-:W-:Y:S01]  /*cfd0*/  ISETP.GT.AND P0, PT, R0, 0x7f, PT ;  /* 0x0000007f0000780c */ /* 0x000fe20003f04270 */
[----:B------:R-:W-:Y:S01]  /*cfe0*/  IMAD R0, R6, 0x2, R246 ;  /* 0x0000000206007824 */ /* 0x000fe200078e02f6 */
[----:B------:R-:W-:Y:S02]  /*cff0*/  SEL R81, R250, R8, !P5 ;  /* 0x00000008fa517207 */ /* 0x000fe40006800000 */
[----:B------:R-:W-:Y:S01]  /*d000*/  SEL R4, RZ, 0x4, !P0 ;  /* 0x00000004ff047807 */ /* 0x000fe20004000000 */
[----:B------:R-:W-:Y:S01]  /*d010*/  IMAD R8, R6, 0x2, R0 ;  /* 0x0000000206087824 */ /* 0x000fe200078e0200 */
[----:B-1----:R-:W-:-:S04]  /*d020*/  SHF.R.U32.HI R3, RZ, 0x6, R3 ;  /* 0x00000006ff037819 */ /* 0x002fc80000011603 */
[----:B------:R-:W-:-:S04]  /*d030*/  SGXT.U32 R3, R3, 0x1 ;  /* 0x000000010303781a */ /* 0x000fc80000000000 */
[----:B------:R-:W-:-:S04]  /*d040*/  ISETP.GE.AND P1, PT, R3, R5, PT ;  /* 0x000000050300720c */ /* 0x000fc80003f26270 */
[----:B------:R-:W-:Y:S01]  /*d050*/  SEL R0, R4, RZ, !P1 ;  /* 0x000000ff04007207 */ /* 0x000fe20004800000 */
[----:B------:R-:W-:Y:S04]  /*d060*/  STL [R1+0xcfc], R246 ;  /* 0x000cfcf601007387 */ /* 0x000fe80000100800 */
[----:B------:R1:W-:Y:S04]  /*d070*/  STL [R1+0xd04], R0 ;  /* 0x000d040001007387 */ /* 0x0003e80000100800 */
[----:B------:R-:W-:Y:S04]  /*d080*/  STL [R1+0xd00], R4 ;  /* 0x000d000401007387 */ /* 0x000fe80000100800 */
[----:B------:R1:W-:Y:S04]  /*d090*/  STL [R1+0xd08], R6 ;  /* 0x000d080601007387 */ /* 0x0003e80000100800 */
[----:B------:R-:W3:Y:S04]  /*d0a0*/  LDL.LU R69, [R1+0xc0] ;  /* 0x0000c00001457983 */ /* 0x000ee80000300800 */
        /* <DEDUP_REMOVED lines=20> */
[----:B------:R-:W3:Y:S01]  /*d1f0*/  LDL.LU R48, [R1+0x6c] ;  /* 0x00006c0001307983 */ /* 0x000ee20000300800 */
[----:B------:R-:W-:Y:S01]  /*d200*/  SEL R85, R250, R85, !P5 ;  /* 0x00000055fa557207 */ /* 0x000fe20006800000 */
[----:B-1----:R-:W-:Y:S01]  /*d210*/  IMAD R0, R6, 0x2, R8 ;  /* 0x0000000206007824 */ /* 0x002fe200078e0208 */
[----:B------:R-:W-:-:S02]  /*d220*/  SEL R86, R250, R86, !P5 ;  /* 0x00000056fa567207 */ /* 0x000fc40006800000 */
[C---:B------:R-:W-:Y:S02]  /*d230*/  SEL R87, R250.reuse, R87, !P5 ;  /* 0x00000057fa577207 */ /* 0x040fe40006800000 */
[C---:B------:R-:W-:Y:S02]  /*d240*/  SEL R88, R250.reuse, R88, !P5 ;  /* 0x00000058fa587207 */ /* 0x040fe40006800000 */
[C---:B------:R-:W-:Y:S02]  /*d250*/  SEL R89, R250.reuse, R89, !P5 ;  /* 0x00000059fa597207 */ /* 0x040fe40006800000 */
[C---:B------:R-:W-:Y:S02]  /*d260*/  SEL R90, R250.reuse, R90, !P5 ;  /* 0x0000005afa5a7207 */ /* 0x040fe40006800000 */
[C---:B------:R-:W-:Y:S02]  /*d270*/  SEL R91, R250.reuse, R91, !P5 ;  /* 0x0000005bfa5b7207 */ /* 0x040fe40006800000 */
        /* <DEDUP_REMOVED lines=23> */
[----:B------:R-:W-:Y:S01]  /*d3f0*/  SEL R115, R250, R115, !P5 ;  /* 0x00000073fa737207 */ /* 0x000fe20006800000 */
[----:B----4-:R-:W-:Y:S02]  /*d400*/  IMAD R83, R47, UR6, RZ ;  /* 0x000000062f537c24 */ /* 0x010fe4000f8e02ff */
[----:B------:R-:W4:Y:S01]  /*d410*/  LDL.LU R47, [R1+0x68] ;  /* 0x00006800012f7983 */ /* 0x000f220000300800 */
[----:B--2---:R-:W-:-:S03]  /*d420*/  IMAD R77, R46, UR6, RZ ;  /* 0x000000062e4d7c24 */ /* 0x004fc6000f8e02ff */
[----:B------:R-:W2:Y:S01]  /*d430*/  LDL.LU R46, [R1+0x64] ;  /* 0x00006400012e7983 */ /* 0x000ea20000300800 */
[----:B------:R-:W-:-:S03]  /*d440*/  IMAD R76, R45, UR6, RZ ;  /* 0x000000062d4c7c24 */ /* 0x000fc6000f8e02ff */
[----:B------:R-:W2:Y:S01]  /*d450*/  LDL.LU R45, [R1+0x60] ;  /* 0x00006000012d7983 */ /* 0x000ea20000300800 */
[----:B------:R-:W-:-:S03]  /*d460*/  IMAD R75, R44, UR6, RZ ;  /* 0x000000062c4b7c24 */ /* 0x000fc6000f8e02ff */
[----:B------:R-:W2:Y:S01]  /*d470*/  LDL.LU R44, [R1+0x5c] ;  /* 0x00005c00012c7983 */ /* 0x000ea20000300800 */
[----:B------:R-:W-:-:S03]  /*d480*/  IMAD R74, R43, UR6, RZ ;  /* 0x000000062b4a7c24 */ /* 0x000fc6000f8e02ff */
[----:B------:R-:W2:Y:S01]  /*d490*/  LDL.LU R43, [R1+0x58] ;  /* 0x00005800012b7983 */ /* 0x000ea20000300800 */
[----:B------:R-:W-:-:S03]  /*d4a0*/  IMAD R73, R42, UR6, RZ ;  /* 0x000000062a497c24 */ /* 0x000fc6000f8e02ff */
[----:B------:R-:W2:Y:S01]  /*d4b0*/  LDL.LU R42, [R1+0x54] ;  /* 0x00005400012a7983 */ /* 0x000ea20000300800 */
[----:B------:R-:W-:Y:S01]  /*d4c0*/  IMAD R72, R41, UR6, RZ ;  /* 0x0000000629487c24 */ /* 0x000fe2000f8e02ff */
[C---:B------:R-:W-:Y:S02]  /*d4d0*/  SEL R116, R250.reuse, R116, !P5 ;  /* 0x00000074fa747207 */ /* 0x040fe40006800000 */
[----:B------:R-:W2:Y:S01]  /*d4e0*/  LDL.LU R41, [R1+0x50] ;  /* 0x0000500001297983 */ /* 0x000ea20000300800 */
[----:B------:R-:W-:Y:S01]  /*d4f0*/  SEL R117, R250, R117, !P5 ;  /* 0x00000075fa757207 */ /* 0x000fe20006800000 */
[----:B------:R-:W-:Y:S01]  /*d500*/  IMAD R71, R40, UR6, RZ ;  /* 0x0000000628477c24 */ /* 0x000fe2000f8e02ff */
[C---:B------:R-:W-:Y:S01]  /*d510*/  SEL R118, R250.reuse, R118, !P5 ;  /* 0x00000076fa767207 */ /* 0x040fe20006800000 */
[----:B------:R-:W2:Y:S01]  /*d520*/  LDL.LU R40, [R1+0x4c] ;  /* 0x00004c0001287983 */ /* 0x000ea20000300800 */
[C---:B------:R-:W-:Y:S01]  /*d530*/  SEL R119, R250.reuse, R119, !P5 ;  /* 0x00000077fa777207 */ /* 0x040fe20006800000 */
[----:B---3--:R-:W-:Y:S01]  /*d540*/  IMAD R70, R39, UR6, RZ ;  /* 0x0000000627467c24 */ /* 0x008fe2000f8e02ff */
[C---:B------:R-:W-:Y:S01]  /*d550*/  SEL R120, R250.reuse, R120, !P5 ;  /* 0x00000078fa787207 */ /* 0x040fe20006800000 */
[----:B------:R-:W3:Y:S01]  /*d560*/  LDL.LU R39, [R1+0x48] ;  /* 0x0000480001277983 */ /* 0x000ee20000300800 */
        /* <DEDUP_REMOVED lines=123> */
[----:B------:R-:W-:Y:S02]  /*dd20*/  SEL R250, R250, R10, !P5 ;  /* 0x0000000afafa7207 */ /* 0x000fe40006800000 */
[----:B------:R-:W2:Y:S04]  /*dd30*/  LDL.LU R10, [R1+0x44] ;  /* 0x00004400010a7983 */ /* 0x000ea80000300800 */
[----:B------:R-:W2:Y:S04]  /*dd40*/  LDL.LU R9, [R1+0x40] ;  /* 0x0000400001097983 */ /* 0x000ea80000300800 */
[----:B------:R-:W2:Y:S04]  /*dd50*/  LDL.LU R8, [R1+0x3c] ;  /* 0x00003c0001087983 */ /* 0x000ea80000300800 */
[----:B------:R-:W2:Y:S04]  /*dd60*/  LDL.LU R84, [R1+0x38] ;  /* 0x0000380001547983 */ /* 0x000ea80000300800 */
[----:B------:R-:W2:Y:S04]  /*dd70*/  LDL.LU R3, [R1+0x34] ;  /* 0x0000340001037983 */ /* 0x000ea80000300800 */
[----:B------:R-:W2:Y:S04]  /*dd80*/  LDL.LU R0, [R1+0x2c] ;  /* 0x00002c0001007983 */ /* 0x000ea80000300800 */
[----:B------:R-:W2:Y:S04]  /*dd90*/  LDL.LU R246, [R1+0x28] ;  /* 0x0000280001f67983 */ /* 0x000ea80000300800 */
[----:B------:R-:W2:Y:S04]  /*dda0*/  LDL.LU R121, [R1+0x24] ;  /* 0x0000240001797983 */ /* 0x000ea80000300800 */
        /* <DEDUP_REMOVED lines=8> */
[----:B------:R-:W-:-:S03]  /*de30*/  IMAD R116, R116, UR6, RZ ;  /* 0x0000000674747c24 */ /* 0x000fc6000f8e02ff */
[----:B------:R-:W4:Y:S04]  /*de40*/  LDL.LU R130, [R1] ;  /* 0x0000000001827983 */ /* 0x000f280000300800 */
[----:B------:R1:W-:Y:S01]  /*de50*/  STL [R1+0x20c], R116 ;  /* 0x00020c7401007387 */ /* 0x0003e20000100800 */
[----:B------:R-:W-:Y:S02]  /*de60*/  IMAD R118, R118, UR6, RZ ;  /* 0x0000000676767c24 */ /* 0x000fe4000f8e02ff */
[----:B--2---:R-:W-:-:S04]  /*de70*/  IMAD R121, R121, UR6, RZ ;  /* 0x0000000679797c24 */ /* 0x004fc8000f8e02ff */
[----:B-1----:R-:W-:Y:S02]  /*de80*/  IMAD.MOV.U32 R116, RZ, RZ, R121 ;  /* 0x000000ffff747224 */ /* 0x002fe400078e0079 */
[----:B------:R-:W2:Y:S04]  /*de90*/  LDL.LU R121, [R1+0xd68] ;  /* 0x000d680001797983 */ /* 0x000ea80000300800 */
[----:B------:R1:W-:Y:S01]  /*dea0*/  STL [R1+0x210], R118 ;  /* 0x0002107601007387 */ /* 0x0003e20000100800 */
[----:B---3--:R-:W-:-:S04]  /*deb0*/  IMAD R123, R123, UR6, RZ ;  /* 0x000000067b7b7c24 */ /* 0x008fc8000f8e02ff */
[----:B-1----:R-:W-:Y:S02]  /*dec0*/  IMAD.MOV.U32 R118, RZ, RZ, R123 ;  /* 0x000000ffff767224 */ /* 0x002fe400078e007b */
[----:B------:R-:W3:Y:S01]  /*ded0*/  LDL.LU R123, [R1+0xd64] ;  /* 0x000d6400017b7983 */ /* 0x000ee20000300800 */
[----:B------:R-:W-:Y:S02]  /*dee0*/  IMAD R120, R120, UR6, RZ ;  /* 0x0000000678787c24 */ /* 0x000fe4000f8e02ff */
[----:B------:R-:W-:-:S03]  /*def0*/  IMAD R124, R124, UR6, RZ ;  /* 0x000000067c7c7c24 */ /* 0x000fc6000f8e02ff */
[----:B------:R1:W-:Y:S01]  /*df00*/  STL [R1+0x214], R120 ;  /* 0x0002147801007387 */ /* 0x0003e20000100800 */
[----:B------:R-:W-:Y:S02]  /*df10*/  IMAD R125, R125, UR6, RZ ;  /* 0x000000067d7d7c24 */ /* 0x000fe4000f8e02ff */
[----:B------:R-:W-:Y:S02]  /*df20*/  IMAD R122, R122, UR6, RZ ;  /* 0x000000067a7a7c24 */ /* 0x000fe4000f8e02ff */
[----:B-1----:R-:W-:Y:S02]  /*df30*/  IMAD.MOV.U32 R120, RZ, RZ, R124 ;  /* 0x000000ffff787224 */ /* 0x002fe400078e007c */
[----:B------:R-:W3:Y:S01]  /*df40*/  LDL.LU R124, [R1+0xd60] ;  /* 0x000d6000017c7983 */ /* 0x000ee20000300800 */
[----:B------:R-:W-:Y:S02]  /*df50*/  IMAD R128, R128, UR6, RZ ;  /* 0x0000000680807c24 */ /* 0x000fe4000f8e02ff */
[----:B----4-:R-:W-:-:S02]  /*df60*/  IMAD R130, R130, UR6, RZ ;  /* 0x0000000682827c24 */ /* 0x010fc4000f8e02ff */
[----:B--2---:R-:W-:-:S05]  /*df70*/  IMAD R121, R121, UR6, RZ ;  /* 0x0000000679797c24 */ /* 0x004fca000f8e02ff */
[----:B------:R1:W-:Y:S02]  /*df80*/  STL [R1+0x218], R121 ;  /* 0x0002187901007387 */ /* 0x0003e40000100800 */
[----:B-1----:R-:W-:Y:S02]  /*df90*/  IMAD.MOV.U32 R121, RZ, RZ, R125 ;  /* 0x000000ffff797224 */ /* 0x002fe400078e007d */
[----:B------:R-:W2:Y:S04]  /*dfa0*/  LDL.LU R125, [R1+0xd5c] ;  /* 0x000d5c00017d7983 */ /* 0x000ea80000300800 */
[----:B------:R1:W-:Y:S02]  /*dfb0*/  STL [R1+0x21c], R122 ;  /* 0x00021c7a01007387 */ /* 0x0003e40000100800 */
[----:B-1----:R-:W-:-:S02]  /*dfc0*/  IMAD.MOV.U32 R122, RZ, RZ, R128 ;  /* 0x000000ffff7a7224 */ /* 0x002fc400078e0080 */
[----:B---3--:R-:W-:Y:S01]  /*dfd0*/  IMAD R123, R123, UR6, RZ ;  /* 0x000000067b7b7c24 */ /* 0x008fe2000f8e02ff */
[----:B------:R-:W3:Y:S04]  /*dfe0*/  LDL.LU R128, [R1+0xd58] ;  /* 0x000d580001807983 */ /* 0x000ee80000300800 */
[----:B------:R1:W-:Y:S02]  /*dff0*/  STL [R1+0x220], R123 ;  /* 0x0002207b01007387 */ /* 0x0003e40000100800 */
[----:B-1----:R-:W-:Y:S02]  /*e000*/  IMAD.MOV.U32 R123, RZ, RZ, R130 ;  /* 0x000000ffff7b7224 */ /* 0x002fe400078e0082 */
[----:B------:R-:W4:Y:S01]  /*e010*/  LDL.LU R130, [R1+0xd54] ;  /* 0x000d540001827983 */ /* 0x000f220000300800 */
[----:B------:R-:W-:-:S02]  /*e020*/  IMAD R124, R124, UR6, RZ ;  /* 0x000000067c7c7c24 */ /* 0x000fc4000f8e02ff */
[----:B------:R-:W-:-:S03]  /*e030*/  IMAD R126, R126, UR6, RZ ;  /* 0x000000067e7e7c24 */ /* 0x000fc6000f8e02ff */
[----:B------:R2:W-:Y:S01]  /*e040*/  STL [R1+0x224], R124 ;  /* 0x0002247c01007387 */ /* 0x0005e20000100800 */
[----:B------:R-:W-:Y:S01]  /*e050*/  LEA R244, P2, R7, UR18, 0x2 ;  /* 0x0000001207f47c11 */ /* 0x000fe2000f8410ff */
[----:B------:R-:W1:Y:S01]  /*e060*/  LDCU UR18, c[0x0][0x3b0] ;  /* 0x00007600ff1277ac */ /* 0x000e620008000800 */
[----:B------:R-:W-:Y:S02]  /*e070*/  IMAD R6, R6, UR6, RZ ;  /* 0x0000000606067c24 */ /* 0x000fe4000f8e02ff */
[----:B------:R-:W-:Y:S02]  /*e080*/  IMAD R0, R0, UR6, RZ ;  /* 0x0000000600007c24 */ /* 0x000fe4000f8e02ff */
[----:B------:R-:W-:Y:S02]  /*e090*/  IMAD R251, R251, UR6, RZ ;  /* 0x00000006fbfb7c24 */ /* 0x000fe4000f8e02ff */
[----:B------:R-:W-:Y:S02]  /*e0a0*/  IMAD R4, R4, UR6, RZ ;  /* 0x0000000604047c24 */ /* 0x000fe4000f8e02ff */
[----:B------:R-:W-:-:S02]  /*e0b0*/  IMAD R246, R246, UR6, RZ ;  /* 0x00000006f6f67c24 */ /* 0x000fc4000f8e02ff */
[----:B------:R-:W-:Y:S02]  /*e0c0*/  IMAD R2, R2, UR6, RZ ;  /* 0x0000000602027c24 */ /* 0x000fe4000f8e02ff */
[----:B------:R-:W-:Y:S01]  /*e0d0*/  IMAD R3, R3, UR6, RZ ;  /* 0x0000000603037c24 */ /* 0x000fe2000f8e02ff */
[----:B------:R-:W-:Y:S01]  /*e0e0*/  LEA.HI.X.SX32 R7, R7, UR19, 0x2, P2 ;  /* 0x0000001307077c11 */ /* 0x000fe200090f16ff */
[----:B------:R-:W-:Y:S02]  /*e0f0*/  IMAD R5, R5, UR6, RZ ;  /* 0x0000000605057c24 */ /* 0x000fe4000f8e02ff */
[----:B------:R-:W-:Y:S02]  /*e100*/  IMAD R245, R245, UR6, RZ ;  /* 0x00000006f5f57c24 */ /* 0x000fe4000f8e02ff */
[----:B-1----:R-:W-:Y:S02]  /*e110*/  IMAD R250, R250, UR18, RZ ;  /* 0x00000012fafa7c24 */ /* 0x002fe4000f8e02ff */
[----:B------:R-:W-:-:S02]  /*e120*/  IMAD R252, R252, UR63, RZ ;  /* 0x0000003ffcfc7c24 */ /* 0x000fc4000f8e02ff */
[----:B------:R-:W-:Y:S02]  /*e130*/  IMAD R69, R69, UR6, RZ ;  /* 0x0000000645457c24 */ /* 0x000fe4000f8e02ff */
[----:B------:R-:W-:Y:S02]  /*e140*/  IMAD R68, R68, UR6, RZ ;  /* 0x0000000644447c24 */ /* 0x000fe4000f8e02ff */
[----:B--2---:R-:W-:Y:S02]  /*e150*/  IMAD R124, R125, UR6, RZ ;  /* 0x000000067d7c7c24 */ /* 0x004fe4000f8e02ff */
[----:B------:R-:W-:-:S03]  /*e160*/  IMAD R125, R127, UR6, RZ ;  /* 0x000000067f7d7c24 */ /* 0x000fc6000f8e02ff */
[----:B------:R3:W-:Y:S04]  /*e170*/  STL [R1+0x228], R124 ;  /* 0x0002287c01007387 */ /* 0x0007e80000100800 */
[----:B------:R1:W-:Y:S04]  /*e180*/  STL [R1+0x22c], R126 ;  /* 0x00022c7e01007387 */ /* 0x0003e80000100800 */
[----:B------:R-:W-:Y:S01]  /*e190*/  STL [R1+0x230], R125 ;  /* 0x0002307d01007387 */ /* 0x000fe20000100800 */
[----:B---3--:R-:W-:Y:S02]  /*e1a0*/  IMAD R124, R128, UR6, RZ ;  /* 0x00000006807c7c24 */ /* 0x008fe4000f8e02ff */
[----:B-1----:R-:W-:-:S03]  /*e1b0*/  IMAD R126, R129, UR6, RZ ;  /* 0x00000006817e7c24 */ /* 0x002fc6000f8e02ff */
[----:B------:R1:W-:Y:S04]  /*e1c0*/  STL [R1+0x234], R124 ;  /* 0x0002347c01007387 */ /* 0x0003e80000100800 */
[----:B------:R2:W-:Y:S01]  /*e1d0*/  STL [R1+0x238], R126 ;  /* 0x0002387e01007387 */ /* 0x0005e20000100800 */
[----:B-1----:R-:W-:Y:S02]  /*e1e0*/  IMAD R124, R131, UR6, RZ ;  /* 0x00000006837c7c24 */ /* 0x002fe4000f8e02ff */
[----:B----4-:R-:W-:Y:S02]  /*e1f0*/  IMAD R125, R130, UR6, RZ ;  /* 0x00000006827d7c24 */ /* 0x010fe4000f8e02ff */
[----:B--2---:R-:W-:-:S03]  /*e200*/  IMAD R126, R132, UR6, RZ ;  /* 0x00000006847e7c24 */ /* 0x004fc6000f8e02ff */
[----:B------:R1:W-:Y:S04]  /*e210*/  STL [R1+0x23c], R125 ;  /* 0x00023c7d01007387 */ /* 0x0003e80000100800 */
[----:B------:R2:W-:Y:S04]  /*e220*/  STL [R1+0x240], R124 ;  /* 0x0002407c01007387 */ /* 0x0005e80000100800 */
[----:B------:R3:W-:Y:S01]  /*e230*/  STL [R1+0x244], R126 ;  /* 0x0002447e01007387 */ /* 0x0007e20000100800 */
[----:B-1----:R-:W-:Y:S02]  /*e240*/  IMAD R125, R133, UR6, RZ ;  /* 0x00000006857d7c24 */ /* 0x002fe4000f8e02ff */
[----:B--2---:R-:W-:-:S03]  /*e250*/  IMAD R124, R134, UR6, RZ ;  /* 0x00000006867c7c24 */ /* 0x004fc6000f8e02ff */
[----:B------:R1:W-:Y:S01]  /*e260*/  STL [R1+0x248], R125 ;  /* 0x0002487d01007387 */ /* 0x0003e20000100800 */
[----:B---3--:R-:W-:-:S03]  /*e270*/  IMAD R126, R135, UR6, RZ ;  /* 0x00000006877e7c24 */ /* 0x008fc6000f8e02ff */
        /* <DEDUP_REMOVED lines=62> */
[----:B-1----:R-:W-:Y:S02]  /*e660*/  IMAD.MOV.U32 R125, RZ, RZ, R123 ;  /* 0x000000ffff7d7224 */ /* 0x002fe400078e007b */
[----:B------:R-:W-:Y:S02]  /*e670*/  IMAD.MOV.U32 R123, RZ, RZ, R121 ;  /* 0x000000ffff7b7224 */ /* 0x000fe400078e0079 */
[----:B--2---:R-:W-:Y:S02]  /*e680*/  IMAD.MOV.U32 R124, RZ, RZ, R122 ;  /* 0x000000ffff7c7224 */ /* 0x004fe400078e007a */
[----:B------:R-:W-:-:S02]  /*e690*/  IMAD R122, R167, UR6, RZ ;  /* 0x00000006a77a7c24 */ /* 0x000fc4000f8e02ff */
[----:B---3--:R-:W-:Y:S02]  /*e6a0*/  IMAD R126, R166, UR6, RZ ;  /* 0x00000006a67e7c24 */ /* 0x008fe4000f8e02ff */
[----:B------:R-:W-:Y:S02]  /*e6b0*/  IMAD.MOV.U32 R121, RZ, RZ, R120 ;  /* 0x000000ffff797224 */ /* 0x000fe400078e0078 */
[----:B------:R-:W-:Y:S01]  /*e6c0*/  IMAD.MOV.U32 R120, RZ, RZ, R118 ;  /* 0x000000ffff787224 */ /* 0x000fe200078e0076 */
[----:B------:R1:W-:Y:S01]  /*e6d0*/  STL [R1+0x2cc], R126 ;  /* 0x0002cc7e01007387 */ /* 0x0003e20000100800 */
[----:B------:R-:W-:Y:S02]  /*e6e0*/  IMAD.MOV.U32 R118, RZ, RZ, R116 ;  /* 0x000000ffff767224 */ /* 0x000fe400078e0074 */
[----:B------:R-:W-:Y:S01]  /*e6f0*/  IMAD R116, R168, UR6, RZ ;  /* 0x00000006a8747c24 */ /* 0x000fe2000f8e02ff */
[----:B------:R2:W-:Y:S01]  /*e700*/  STL [R1+0x2d0], R122 ;  /* 0x0002d07a01007387 */ /* 0x0005e20000100800 */
[----:B-1----:R-:W-:-:S03]  /*e710*/  IMAD R126, R169, UR6, RZ ;  /* 0x00000006a97e7c24 */ /* 0x002fc6000f8e02ff */
[----:B------:R1:W-:Y:S01]  /*e720*/  STL [R1+0x2d4], R116 ;  /* 0x0002d47401007387 */ /* 0x0003e20000100800 */
[----:B--2---:R-:W-:-:S03]  /*e730*/  IMAD R122, R170, UR6, RZ ;  /* 0x00000006aa7a7c24 */ /* 0x004fc6000f8e02ff */
        /* <DEDUP_REMOVED lines=9> */
[----:B--2---:R-:W-:Y:S02]  /*e7d0*/  IMAD R126, R177, UR6, RZ ;  /* 0x00000006b17e7c24 */ /* 0x004fe4000f8e02ff */
[----:B---3--:R-:W-:Y:S01]  /*e7e0*/  IMAD R122, R176, UR6, RZ ;  /* 0x00000006b07a7c24 */ /* 0x008fe2000f8e02ff */
[----:B------:R-:W-:Y:S04]  /*e7f0*/  STL [R1+0x2ec], R116 ;  /* 0x0002ec7401007387 */ /* 0x000fe80000100800 */
[----:B------:R-:W-:Y:S04]  /*e800*/  STL [R1+0x2f4], R122 ;  /* 0x0002f47a01007387 */ /* 0x000fe80000100800 */
[----:B------:R1:W-:Y:S01]  /*e810*/  STL [R1+0x2f8], R126 ;  /* 0x0002f87e01007387 */ /* 0x0003e20000100800 */
[----:B------:R-:W-:-:S02]  /*e820*/  IMAD R129, R182, UR6, RZ ;  /* 0x00000006b6817c24 */ /* 0x000fc4000f8e02ff */
[----:B------:R-:W-:Y:S02]  /*e830*/  IMAD R127, R183, UR6, RZ ;  /* 0x00000006b77f7c24 */ /* 0x000fe4000f8e02ff */
[----:B-1----:R-:W-:-:S05]  /*e840*/  IMAD R126, R180, UR6, RZ ;  /* 0x00000006b47e7c24 */ /* 0x002fca000f8e02ff */
[----:B------:R1:W-:Y:S04]  /*e850*/  STL [R1+0x304], R126 ;  /* 0x0003047e01007387 */ /* 0x0003e80000100800 */
[----:B------:R2:W-:Y:S01]  /*e860*/  STL [R1+0x30c], R129 ;  /* 0x00030c8101007387 */ /* 0x0005e20000100800 */
[----:B-1----:R-:W-:-:S03]  /*e870*/  IMAD R126, R184, UR6, RZ ;  /* 0x00000006b87e7c24 */ /* 0x002fc6000f8e02ff */
[----:B------:R1:W-:Y:S01]  /*e880*/  STL [R1+0x310], R127 ;  /* 0x0003107f01007387 */ /* 0x0003e20000100800 */
[----:B--2---:R-:W-:-:S03]  /*e890*/  IMAD R129, R185, UR6, RZ ;  /* 0x00000006b9817c24 */ /* 0x004fc6000f8e02ff */
        /* <DEDUP_REMOVED lines=8> */
[----:B------:R-:W-:Y:S01]  /*e920*/  STL [R1+0x324], R129 ;  /* 0x0003248101007387 */ /* 0x000fe20000100800 */
[----:B---3--:R-:W-:-:S03]  /*e930*/  IMAD R126, R190, UR6, RZ ;  /* 0x00000006be7e7c24 */ /* 0x008fc6000f8e02ff */
[----:B------:R-:W-:Y:S01]  /*e940*/  STL [R1+0x328], R127 ;  /* 0x0003287f01007387 */ /* 0x000fe20000100800 */
[----:B------:R-:W-:Y:S02]  /*e950*/  IMAD.MOV.U32 R133, RZ, RZ, R124 ;  /* 0x000000ffff857224 */ /* 0x000fe400078e007c */
[----:B------:R-:W-:Y:S01]  /*e960*/  IMAD.MOV.U32 R134, RZ, RZ, R125 ;  /* 0x000000ffff867224 */ /* 0x000fe200078e007d */
[----:B------:R1:W-:Y:S01]  /*e970*/  STL [R1+0x32c], R126 ;  /* 0x00032c7e01007387 */ /* 0x0003e20000100800 */
[----:B------:R-:W-:Y:S02]  /*e980*/  IMAD R124, R191, UR6, RZ ;  /* 0x00000006bf7c7c24 */ /* 0x000fe4000f8e02ff */
[----:B------:R-:W-:-:S03]  /*e990*/  IMAD R125, R192, UR6, RZ ;  /* 0x00000006c07d7c24 */ /* 0x000fc6000f8e02ff */
[----:B------:R2:W-:Y:S01]  /*e9a0*/  STL [R1+0x330], R124 ;  /* 0x0003307c01007387 */ /* 0x0005e20000100800 */
[----:B-1----:R-:W-:Y:S02]  /*e9b0*/  IMAD.MOV.U32 R126, RZ, RZ, R123 ;  /* 0x000000ffff7e7224 */ /* 0x002fe400078e007b */
[----:B------:R-:W-:Y:S02]  /*e9c0*/  IMAD.MOV.U32 R123, RZ, RZ, R121 ;  /* 0x000000ffff7b7224 */ /* 0x000fe400078e0079 */
[----:B------:R-:W-:Y:S01]  /*e9d0*/  IMAD.MOV.U32 R121, RZ, RZ, R120 ;  /* 0x000000ffff797224 */ /* 0x000fe200078e0078 */
[----:B------:R1:W-:Y:S01]  /*e9e0*/  STL [R1+0x334], R125 ;  /* 0x0003347d01007387 */ /* 0x0003e20000100800 */
[----:B------:R-:W-:Y:S02]  /*e9f0*/  IMAD R120, R193, UR6, RZ ;  /* 0x00000006c1787c24 */ /* 0x000fe4000f8e02ff */
[----:B--2---:R-:W-:Y:S02]  /*ea00*/  IMAD R124, R194, UR6, RZ ;  /* 0x00000006c27c7c24 */ /* 0x004fe4000f8e02ff */
[----:B------:R-:W-:Y:S01]  /*ea10*/  IMAD R130, R200, UR6, RZ ;  /* 0x00000006c8827c24 */ /* 0x000fe2000f8e02ff */
[----:B------:R-:W-:Y:S01]  /*ea20*/  STL [R1+0x338], R120 ;  /* 0x0003387801007387 */ /* 0x000fe20000100800 */
[----:B-1----:R-:W-:-:S03]  /*ea30*/  IMAD R125, R199, UR6, RZ ;  /* 0x00000006c77d7c24 */ /* 0x002fc6000f8e02ff */
[----:B------:R-:W-:Y:S01]  /*ea40*/  STL [R1+0x33c], R124 ;  /* 0x00033c7c01007387 */ /* 0x000fe20000100800 */
[----:B------:R-:W-:-:S03]  /*ea50*/  IMAD R132, R201, UR6, RZ ;  /* 0x00000006c9847c24 */ /* 0x000fc6000f8e02ff */
[----:B------:R1:W-:Y:S04]  /*ea60*/  STL [R1+0x350], R125 ;  /* 0x0003507d01007387 */ /* 0x0003e80000100800 */
[----:B------:R2:W-:Y:S01]  /*ea70*/  STL [R1+0x354], R130 ;  /* 0x0003548201007387 */ /* 0x0005e20000100800 */
[----:B-1----:R-:W-:-:S03]  /*ea80*/  IMAD R125, R202, UR6, RZ ;  /* 0x00000006ca7d7c24 */ /* 0x002fc6000f8e02ff */
[----:B------:R-:W-:Y:S01]  /*ea90*/  STL [R1+0x358], R132 ;  /* 0x0003588401007387 */ /* 0x000fe20000100800 */
[----:B------:R-:W-:Y:S02]  /*eaa0*/  IMAD R135, R206, UR14, RZ ;  /* 0x0000000ece877c24 */ /* 0x000fe4000f8e02ff */
[----:B--2---:R-:W-:Y:S01]  /*eab0*/  IMAD R130, R203, UR6, RZ ;  /* 0x00000006cb827c24 */ /* 0x004fe2000f8e02ff */
[----:B------:R1:W-:Y:S04]  /*eac0*/  STL [R1+0x35c], R125 ;  /* 0x00035c7d01007387 */ /* 0x0003e80000100800 */
[----:B------:R2:W-:Y:S01]  /*ead0*/  STL [R1+0x360], R130 ;  /* 0x0003608201007387 */ /* 0x0005e20000100800 */
[----:B-1----:R-:W-:Y:S02]  /*eae0*/  IMAD R125, R205, UR11, RZ ;  /* 0x0000000bcd7d7c24 */ /* 0x002fe4000f8e02ff */
[----:B--2---:R-:W-:-:S03]  /*eaf0*/  IMAD R130, R207, UR15, RZ ;  /* 0x0000000fcf827c24 */ /* 0x004fc6000f8e02ff */
[----:B------:R1:W-:Y:S04]  /*eb00*/  STL [R1+0x368], R125 ;  /* 0x0003687d01007387 */ /* 0x0003e80000100800 */
[----:B------:R2:W-:Y:S01]  /*eb10*/  STL [R1+0x36c], R135 ;  /* 0x00036c8701007387 */ /* 0x0005e20000100800 */
[----:B-1----:R-:W-:-:S03]  /*eb20*/  IMAD R125, R208, UR20, RZ ;  /* 0x00000014d07d7c24 */ /* 0x002fc6000f8e02ff */
[----:B------:R1:W-:Y:S01]  /*eb30*/  STL [R1+0x370], R130 ;  /* 0x0003708201007387 */ /* 0x0003e20000100800 */
[----:B--2---:R-:W-:-:S03]  /*eb40*/  IMAD R135, R209, UR21, RZ ;  /* 0x00000015d1877c24 */ /* 0x004fc6000f8e02ff */
[----:B------:R2:W-:Y:S01]  /*eb50*/  STL [R1+0x374], R125 ;  /* 0x0003747d01007387 */ /* 0x0005e20000100800 */
[----:B------:R-:W-:-:S03]  /*eb60*/  IMAD R136, R215, UR28, RZ ;  /* 0x0000001cd7887c24 */ /* 0x000fc6000f8e02ff */
[----:B------:R3:W-:Y:S01]  /*eb70*/  STL [R1+0x378], R135 ;  /* 0x0003788701007387 */ /* 0x0007e20000100800 */
[----:B-1----:R-:W-:Y:S02]  /*eb80*/  IMAD R130, R210, UR23, RZ ;  /* 0x00000017d2827c24 */ /* 0x002fe4000f8e02ff */
[----:B--2---:R-:W-:-:S03]  /*eb90*/  IMAD R125, R211, UR24, RZ ;  /* 0x00000018d37d7c24 */ /* 0x004fc6000f8e02ff */
[----:B------:R-:W-:Y:S01]  /*eba0*/  STL [R1+0x37c], R130 ;  /* 0x00037c8201007387 */ /* 0x000fe20000100800 */
[----:B---3--:R-:W-:-:S03]  /*ebb0*/  IMAD R135, R212, UR25, RZ ;  /* 0x00000019d4877c24 */ /* 0x008fc6000f8e02ff */
[----:B------:R-:W-:Y:S01]  /*ebc0*/  STL [R1+0x380], R125 ;  /* 0x0003807d01007387 */ /* 0x000fe20000100800 */
[----:B------:R-:W-:Y:S02]  /*ebd0*/  IMAD.MOV.U32 R137, RZ, RZ, R121 ;  /* 0x000000ffff897224 */ /* 0x000fe400078e0079 */
[----:B------:R-:W-:Y:S01]  /*ebe0*/  IMAD R121, R217, UR30, RZ ;  /* 0x0000001ed9797c24 */ /* 0x000fe2000f8e02ff */
[----:B------:R-:W-:Y:S01]  /*ebf0*/  STL [R1+0x384], R135 ;  /* 0x0003848701007387 */ /* 0x000fe20000100800 */
[----:B------:R-:W-:Y:S02]  /*ec00*/  IMAD.MOV.U32 R139, RZ, RZ, R123 ;  /* 0x000000ffff8b7224 */ /* 0x000fe400078e007b */
[----:B------:R-:W-:Y:S01]  /*ec10*/  IMAD R123, R218, UR31, RZ ;  /* 0x0000001fda7b7c24 */ /* 0x000fe2000f8e02ff */
[----:B------:R1:W-:Y:S04]  /*ec20*/  STL [R1+0x390], R136 ;  /* 0x0003908801007387 */ /* 0x0003e80000100800 */
[----:B------:R2:W-:Y:S01]  /*ec30*/  STL [R1+0x398], R121 ;  /* 0x0003987901007387 */ /* 0x0005e20000100800 */
[----:B-1----:R-:W-:-:S02]  /*ec40*/  IMAD.MOV.U32 R136, RZ, RZ, R118 ;  /* 0x000000ffff887224 */ /* 0x002fc400078e0076 */
[----:B------:R-:W-:Y:S02]  /*ec50*/  IMAD R118, R219, UR32, RZ ;  /* 0x00000020db767c24 */ /* 0x000fe4000f8e02ff */
[----:B--2---:R-:W-:Y:S01]  /*ec60*/  IMAD R121, R220, UR33, RZ ;  /* 0x00000021dc797c24 */ /* 0x004fe2000f8e02ff */
[----:B------:R1:W-:Y:S04]  /*ec70*/  STL [R1+0x39c], R123 ;  /* 0x00039c7b01007387 */ /* 0x0003e80000100800 */
[----:B------:R2:W-:Y:S04]  /*ec80*/  STL [R1+0x3a0], R118 ;  /* 0x0003a07601007387 */ /* 0x0005e80000100800 */
[----:B------:R3:W-:Y:S01]  /*ec90*/  STL [R1+0x3a4], R121 ;  /* 0x0003a47901007387 */ /* 0x0007e20000100800 */
[----:B-1----:R-:W-:-:S02]  /*eca0*/  IMAD R123, R223, UR36, RZ ;  /* 0x00000024df7b7c24 */ /* 0x002fc4000f8e02ff */
[----:B--2---:R-:W-:Y:S02]  /*ecb0*/  IMAD R118, R222, UR35, RZ ;  /* 0x00000023de767c24 */ /* 0x004fe4000f8e02ff */
[----:B---3--:R-:W-:-:S03]  /*ecc0*/  IMAD R121, R224, UR37, RZ ;  /* 0x00000025e0797c24 */ /* 0x008fc6000f8e02ff */
[----:B------:R1:W-:Y:S04]  /*ecd0*/  STL [R1+0x3ac], R118 ;  /* 0x0003ac7601007387 */ /* 0x0003e80000100800 */
[----:B------:R2:W-:Y:S04]  /*ece0*/  STL [R1+0x3b0], R123 ;  /* 0x0003b07b01007387 */ /* 0x0005e80000100800 */
[----:B------:R3:W-:Y:S01]  /*ecf0*/  STL [R1+0x3b4], R121 ;  /* 0x0003b47901007387 */ /* 0x0007e20000100800 */
[----:B-1----:R-:W-:Y:S02]  /*ed00*/  IMAD R118, R225, UR38, RZ ;  /* 0x00000026e1767c24 */ /* 0x002fe4000f8e02ff */
[----:B--2---:R-:W-:-:S03]  /*ed10*/  IMAD R123, R226, UR39, RZ ;  /* 0x00000027e27b7c24 */ /* 0x004fc6000f8e02ff */
[----:B------:R1:W-:Y:S01]  /*ed20*/  STL [R1+0x3b8], R118 ;  /* 0x0003b87601007387 */ /* 0x0003e20000100800 */
[----:B---3--:R-:W-:-:S03]  /*ed30*/  IMAD R121, R227, UR40, RZ ;  /* 0x00000028e3797c24 */ /* 0x008fc6000f8e02ff */
        /* <DEDUP_REMOVED lines=8> */
[----:B------:R-:W-:Y:S02]  /*edc0*/  IMAD R142, R236, UR49, RZ ;  /* 0x00000031ec8e7c24 */ /* 0x000fe4000f8e02ff */
[----:B------:R-:W-:Y:S01]  /*edd0*/  IMAD R143, R237, UR50, RZ ;  /* 0x00000032ed8f7c24 */ /* 0x000fe2000f8e02ff */
[----:B------:R-:W-:Y:S04]  /*ede0*/  STL [R1+0x3cc], R121 ;  /* 0x0003cc7901007387 */ /* 0x000fe80000100800 */
[----:B------:R1:W-:Y:S04]  /*edf0*/  STL [R1+0x3e0], R141 ;  /* 0x0003e08d01007387 */ /* 0x0003e80000100800 */
[----:B------:R2:W-:Y:S01]  /*ee00*/  STL [R1+0x3e4], R142 ;  /* 0x0003e48e01007387 */ /* 0x0005e20000100800 */
[----:B-1----:R-:W-:-:S03]  /*ee10*/  IMAD R141, R238, UR51, RZ ;  /* 0x00000033ee8d7c24 */ /* 0x002fc6000f8e02ff */
[----:B------:R1:W-:Y:S01]  /*ee20*/  STL [R1+0x3ec], R143 ;  /* 0x0003ec8f01007387 */ /* 0x0003e20000100800 */
[----:B--2---:R-:W-:-:S03]  /*ee30*/  IMAD R142, R239, UR52, RZ ;  /* 0x00000034ef8e7c24 */ /* 0x004fc6000f8e02ff */
[----:B------:R2:W-:Y:S01]  /*ee40*/  STL [R1+0x3f4], R141 ;  /* 0x0003f48d01007387 */ /* 0x0005e20000100800 */
[----:B------:R-:W-:Y:S02]  /*ee50*/  IMAD.MOV.U32 R135, RZ, RZ, R134 ;  /* 0x000000ffff877224 */ /* 0x000fe400078e0086 */
[----:B-1----:R-:W-:Y:S01]  /*ee60*/  IMAD R143, R240, UR53, RZ ;  /* 0x00000035f08f7c24 */ /* 0x002fe2000f8e02ff */
[----:B------:R-:W-:Y:S01]  /*ee70*/  STL [R1+0x3fc], R142 ;  /* 0x0003fc8e01007387 */ /* 0x000fe20000100800 */
[----:B--2---:R-:W-:-:S03]  /*ee80*/  IMAD R141, R241, UR54, RZ ;  /* 0x00000036f18d7c24 */ /* 0x004fc6000f8e02ff */
[----:B------:R-:W-:Y:S01]  /*ee90*/  STL [R1+0x404], R143 ;  /* 0x0004048f01007387 */ /* 0x000fe20000100800 */
[----:B------:R-:W-:Y:S02]  /*eea0*/  IMAD.MOV.U32 R144, RZ, RZ, R136 ;  /* 0x000000ffff907224 */ /* 0x000fe400078e0088 */
[----:B------:R-:W-:Y:S01]  /*eeb0*/  IMAD.MOV.U32 R136, RZ, RZ, R135 ;  /* 0x000000ffff887224 */ /* 0x000fe200078e0087 */
[----:B------:R1:W-:Y:S01]  /*eec0*/  STL [R1+0x410], R141 ;  /* 0x0004108d01007387 */ /* 0x0003e20000100800 */
[----:B------:R-:W-:Y:S02]  /*eed0*/  IMAD.MOV.U32 R140, RZ, RZ, R133 ;  /* 0x000000ffff8c7224 */ /* 0x000fe400078e0085 */
[----:B------:R-:W-:Y:S02]  /*eee0*/  IMAD.MOV.U32 R135, RZ, RZ, R251 ;  /* 0x000000ffff877224 */ /* 0x000fe400078e00fb */
[----:B------:R-:W-:Y:S02]  /*eef0*/  IMAD.MOV.U32 R146, RZ, RZ, R0 ;  /* 0x000000ffff927224 */ /* 0x000fe400078e0000 */
[----:B------:R-:W-:-:S02]  /*ef00*/  IMAD.MOV.U32 R251, RZ, RZ, R4 ;  /* 0x000000fffffb7224 */ /* 0x000fc400078e0004 */
[----:B-1----:R-:W-:Y:S02]  /*ef10*/  IMAD.MOV.U32 R141, RZ, RZ, R6 ;  /* 0x000000ffff8d7224 */ /* 0x002fe400078e0006 */
[----:B------:R-:W-:Y:S01]  /*ef20*/  IMAD R6, R242, UR55, RZ ;  /* 0x00000037f2067c24 */ /* 0x000fe2000f8e02ff */
[----:B------:R-:W-:Y:S01]  /*ef30*/  LEA R242, P0, R83, R244, 0x2 ;  /* 0x000000f453f27211 */ /* 0x000fe200078010ff */
[----:B------:R-:W-:Y:S02]  /*ef40*/  IMAD R0, R243, UR56, RZ ;  /* 0x00000038f3007c24 */ /* 0x000fe4000f8e02ff */
[----:B------:R-:W-:Y:S02]  /*ef50*/  IMAD.MOV.U32 R145, RZ, RZ, R246 ;  /* 0x000000ffff917224 */ /* 0x000fe400078e00f6 */
[----:B------:R-:W-:Y:S02]  /*ef60*/  IMAD R4, R78, UR57, RZ ;  /* 0x000000394e047c24 */ /* 0x000fe4000f8e02ff */
[----:B------:R-:W-:-:S02]  /*ef70*/  IMAD.MOV.U32 R147, RZ, RZ, R2 ;  /* 0x000000ffff937224 */ /* 0x000fc400078e0002 */
[----:B------:R-:W-:Y:S01]  /*ef80*/  IMAD R246, R79, UR58, RZ ;  /* 0x0000003a4ff67c24 */ /* 0x000fe2000f8e02ff */
[----:B------:R-:W-:Y:S01]  /*ef90*/  STL [R1+0xd0c], R6 ;  /* 0x000d0c0601007387 */ /* 0x000fe20000100800 */
[----:B------:R-:W-:Y:S02]  /*efa0*/  IMAD.MOV.U32 R142, RZ, RZ, R140 ;  /* 0x000000ffff8e7224 */ /* 0x000fe400078e008c */
[----:B------:R-:W-:Y:S02]  /*efb0*/  IMAD.MOV.U32 R148, RZ, RZ, R3 ;  /* 0x000000ffff947224 */ /* 0x000fe400078e0003 */
[----:B------:R-:W-:Y:S01]  /*efc0*/  IMAD R2, R80, UR59, RZ ;  /* 0x0000003b50027c24 */ /* 0x000fe2000f8e02ff */
[----:B------:R-:W-:Y:S01]  /*efd0*/  STL [R1+0xd10], R0 ;  /* 0x000d100001007387 */ /* 0x000fe20000100800 */
[----:B------:R-:W-:Y:S01]  /*efe0*/  IMAD.MOV.U32 R143, RZ, RZ, R139 ;  /* 0x000000ffff8f7224 */ /* 0x000fe200078e008b */
[----:B------:R-:W-:Y:S01]  /*eff0*/  LEA.HI.X.SX32 R243, R83, R7, 0x2, P0 ;  /* 0x0000000753f37211 */ /* 0x000fe200000f16ff */
[----:B------:R-:W-:-:S02]  /*f000*/  IMAD.MOV.U32 R140, RZ, RZ, R5 ;  /* 0x000000ffff8c7224 */ /* 0x000fc400078e0005 */
[----:B------:R-:W-:Y:S01]  /*f010*/  IMAD R3, R247, UR60, RZ ;  /* 0x0000003cf7037c24 */ /* 0x000fe2000f8e02ff */
[----:B------:R1:W-:Y:S01]  /*f020*/  STL [R1+0xd14], R4 ;  /* 0x000d140401007387 */ /* 0x0003e20000100800 */
[----:B------:R-:W-:Y:S01]  /*f030*/  IMAD.MOV.U32 R139, RZ, RZ, R245 ;  /* 0x000000ffff8b7224 */ /* 0x000fe200078e00f5 */
[-C--:B------:R-:W-:Y:S01]  /*f040*/  LEA R150, P0, R250, R244.reuse, 0x2 ;  /* 0x000000f4fa967211 */ /* 0x080fe200078010ff */
[----:B------:R-:W-:Y:S01]  /*f050*/  IMAD R5, R248, UR61, RZ ;  /* 0x0000003df8057c24 */ /* 0x000fe2000f8e02ff */
[----:B------:R-:W-:Y:S01]  /*f060*/  STL [R1+0xd18], R246 ;  /* 0x000d18f601007387 */ /* 0x000fe20000100800 */
[----:B------:R-:W-:Y:S01]  /*f070*/  IMAD R245, R249, UR62, RZ ;  /* 0x0000003ef9f57c24 */ /* 0x000fe2000f8e02ff */
[-C--:B------:R-:W-:Y:S01]  /*f080*/  LEA R240, P1, R77, R244.reuse, 0x2 ;  /* 0x000000f44df07211 */ /* 0x080fe200078210ff */
[----:B------:R-:W-:Y:S01]  /*f090*/  IMAD R249, R81, UR9, RZ ;  /* 0x0000000951f97c24 */ /* 0x000fe2000f8e02ff */
[----:B------:R-:W-:Y:S01]  /*f0a0*/  STL [R1+0xd1c], R2 ;  /* 0x000d1c0201007387 */ /* 0x000fe20000100800 */
[----:B------:R-:W-:Y:S01]  /*f0b0*/  IMAD R248, R82, UR64, RZ ;  /* 0x0000004052f87c24 */ /* 0x000fe2000f8e02ff */
[----:B------:R-:W-:-:S02]  /*f0c0*/  LEA R238, P2, R76, R244, 0x2 ;  /* 0x000000f44cee7211 */ /* 0x000fc400078410ff */
[----:B------:R-:W-:Y:S01]  /*f0d0*/  STL [R1+0xd20], R3 ;  /* 0x000d200301007387 */ /* 0x000fe20000100800 */
[-C--:B------:R-:W-:Y:S01]  /*f0e0*/  LEA.HI.X.SX32 R151, R250, R7.reuse, 0x2, P0 ;  /* 0x00000007fa977211 */ /* 0x080fe200000f16ff */
[----:B------:R-:W-:Y:S01]  /*f0f0*/  IMAD R121, R234, UR47, RZ ;  /* 0x0000002fea797c24 */ /* 0x000fe2000f8e02ff */
[-C--:B------:R-:W-:Y:S01]  /*f100*/  LEA R236, P3, R75, R244.reuse, 0x2 ;  /* 0x000000f44bec7211 */ /* 0x080fe200078610ff */
[----:B------:R-:W-:Y:S01]  /*f110*/  STL [R1+0xd24], R5 ;  /* 0x000d240501007387 */ /* 0x000fe20000100800 */
[----:B------:R-:W-:Y:S01]  /*f120*/  IMAD R123, R232, UR45, RZ ;  /* 0x0000002de87b7c24 */ /* 0x000fe2000f8e02ff */
[----:B------:R-:W-:Y:S02]  /*f130*/  LEA R234, P4, R74, R244, 0x2 ;  /* 0x000000f44aea7211 */ /* 0x000fe400078810ff */
[----:B------:R-:W-:Y:S01]  /*f140*/  STL [R1+0xd28], R245 ;  /* 0x000d28f501007387 */ /* 0x000fe20000100800 */
[----:B------:R-:W-:-:S03]  /*f150*/  LEA.HI.X.SX32 R241, R77, R7, 0x2, P1 ;  /* 0x000000074df17211 */ /* 0x000fc600008f16ff */
[----:B------:R-:W-:Y:S01]  /*f160*/  STL [R1+0xd2c], R252 ;  /* 0x000d2cfc01007387 */ /* 0x000fe20000100800 */
[-C--:B------:R-:W-:Y:S02]  /*f170*/  LEA R232, P5, R73, R244.reuse, 0x2 ;  /* 0x000000f449e87211 */ /* 0x080fe400078a10ff */
[-C--:B------:R-:W-:Y:S01]  /*f180*/  LEA.HI.X.SX32 R239, R76, R7.reuse, 0x2, P2 ;  /* 0x000000074cef7211 */ /* 0x080fe200010f16ff */
[----:B------:R-:W-:Y:S01]  /*f190*/  STL.64 [R1+0xd30], R248 ;  /* 0x000d30f801007387 */ /* 0x000fe20000100a00 */
[-C--:B------:R-:W-:Y:S02]  /*f1a0*/  LEA R230, P0, R72, R244.reuse, 0x2 ;  /* 0x000000f448e67211 */ /* 0x080fe400078010ff */
[----:B------:R-:W-:Y:S01]  /*f1b0*/  LEA.HI.X.SX32 R237, R75, R7, 0x2, P3 ;  /* 0x000000074bed7211 */ /* 0x000fe200018f16ff */
[----:B------:R-:W-:Y:S01]  /*f1c0*/  STL.64 [R1+0xca0], R242 ;  /* 0x000ca0f201007387 */ /* 0x000fe20000100a00 */
[----:B------:R-:W-:Y:S01]  /*f1d0*/  IMAD R133, R233, UR46, RZ ;  /* 0x0000002ee9857c24 */ /* 0x000fe2000f8e02ff */
[----:B------:R-:W-:-:S02]  /*f1e0*/  LEA R82, P2, R70, R244, 0x2 ;  /* 0x000000f446527211 */ /* 0x000fc400078410ff */
[----:B------:R2:W-:Y:S01]  /*f1f0*/  STL.64 [R1+0x460], R150 ;  /* 0x0004609601007387 */ /* 0x0005e20000100a00 */
[-C--:B------:R-:W-:Y:S01]  /*f200*/  LEA.HI.X.SX32 R235, R74, R7.reuse, 0x2, P4 ;  /* 0x000000074aeb7211 */ /* 0x080fe200020f16ff */
[----:B------:R-:W-:Y:S01]  /*f210*/  IMAD R118, R231, UR44, RZ ;  /* 0x0000002ce7767c24 */ /* 0x000fe2000f8e02ff */
[-C--:B-1----:R-:W-:Y:S01]  /*f220*/  LEA R4, P3, R69, R244.reuse, 0x2 ;  /* 0x000000f445047211 */ /* 0x082fe200078610ff */
[----:B------:R-:W-:Y:S01]  /*f230*/  STL.64 [R1+0xca8], R240 ;  /* 0x000ca8f001007387 */ /* 0x000fe20000100a00 */
[-C--:B------:R-:W-:Y:S01]  /*f240*/  LEA.HI.X.SX32 R233, R73, R7.reuse, 0x2, P5 ;  /* 0x0000000749e97211 */ /* 0x080fe200028f16ff */
[----:B------:R-:W-:Y:S01]  /*f250*/  IMAD R67, R67, UR6, RZ ;  /* 0x0000000643437c24 */ /* 0x000fe2000f8e02ff */
[----:B------:R-:W-:Y:S01]  /*f260*/  LEA.HI.X.SX32 R231, R72, R7, 0x2, P0 ;  /* 0x0000000748e77211 */ /* 0x000fe200000f16ff */
[----:B------:R-:W-:Y:S01]  /*f270*/  STL.64 [R1+0xcb0], R238 ;  /* 0x000cb0ee01007387 */ /* 0x000fe20000100a00 */
[----:B--2---:R-:W-:Y:S01]  /*f280*/  LEA R150, P1, R71, R244, 0x2 ;  /* 0x000000f447967211 */ /* 0x004fe200078210ff */
[----:B------:R-:W-:-:S02]  /*f290*/  IMAD R66, R66, UR6, RZ ;  /* 0x0000000642427c24 */ /* 0x000fc4000f8e02ff */
[----:B------:R-:W-:Y:S01]  /*f2a0*/  STL.64 [R1+0xcb8], R236 ;  /* 0x000cb8ec01007387 */ /* 0x000fe20000100a00 */
[-C--:B------:R-:W-:Y:S01]  /*f2b0*/  LEA R2, P4, R68, R244.reuse, 0x2 ;  /* 0x000000f444027211 */ /* 0x080fe200078810ff */
[----:B------:R-:W-:Y:S01]  /*f2c0*/  IMAD R65, R65, UR6, RZ ;  /* 0x0000000641417c24 */ /* 0x000fe2000f8e02ff */
[-C--:B------:R-:W-:Y:S01]  /*f2d0*/  LEA.HI.X.SX32 R151, R71, R7.reuse, 0x2, P1 ;  /* 0x0000000747977211 */ /* 0x080fe200008f16ff */
[----:B------:R-:W-:Y:S01]  /*f2e0*/  STL [R1+0xccc], R234 ;  /* 0x000cccea01007387 */ /* 0x000fe20000100800 */
[-C--:B------:R-:W-:Y:S01]  /*f2f0*/  LEA.HI.X.SX32 R83, R70, R7.reuse, 0x2, P2 ;  /* 0x0000000746537211 */ /* 0x080fe200010f16ff */
[----:B------:R-:W-:Y:S01]  /*f300*/  IMAD R64, R64, UR6, RZ ;  /* 0x0000000640407c24 */ /* 0x000fe2000f8e02ff */
[----:B------:R-:W-:Y:S01]  /*f310*/  LEA.HI.X.SX32 R5, R69, R7, 0x2, P3 ;  /* 0x0000000745057211 */ /* 0x000fe200018f16ff */
[----:B------:R-:W-:Y:S01]  /*f320*/  STL [R1+0xcc8], R235 ;  /* 0x000cc8eb01007387 */ /* 0x000fe20000100800 */
[----:B------:R-:W-:Y:S01]  /*f330*/  IMAD R63, R63, UR6, RZ ;  /* 0x000000063f3f7c24 */ /* 0x000fe2000f8e02ff */
[----:B------:R-:W-:-:S02]  /*f340*/  LEA R80, P5, R67, R244, 0x2 ;  /* 0x000000f443507211 */ /* 0x000fc400078a10ff */
[----:B------:R-:W-:Y:S01]  /*f350*/  STL.64 [R1+0xcd0], R232 ;  /* 0x000cd0e801007387 */ /* 0x000fe20000100a00 */
[----:B------:R-:W-:Y:S01]  /*f360*/  LEA.HI.X.SX32 R3, R68, R7, 0x2, P4 ;  /* 0x0000000744037211 */ /* 0x000fe200020f16ff */
[----:B------:R-:W-:Y:S01]  /*f370*/  IMAD R62, R62, UR6, RZ ;  /* 0x000000063e3e7c24 */ /* 0x000fe2000f8e02ff */
[-C--:B------:R-:W-:Y:S01]  /*f380*/  LEA R78, P0, R66, R244.reuse, 0x2 ;  /* 0x000000f4424e7211 */ /* 0x080fe200078010ff */
[----:B------:R-:W-:Y:S01]  /*f390*/  STL.64 [R1+0xcd8], R230 ;  /* 0x000cd8e601007387 */ /* 0x000fe20000100a00 */
[----:B------:R-:W-:-:S03]  /*f3a0*/  LEA R72, P1, R65, R244, 0x2 ;  /* 0x000000f441487211 */ /* 0x000fc600078210ff */
[----:B------:R-:W-:Y:S01]  /*f3b0*/  STL.64 [R1+0x1c8], R150 ;  /* 0x0001c89601007387 */ /* 0x000fe20000100a00 */
[----:B------:R-:W-:-:S03]  /*f3c0*/  LEA R70, P2, R64, R244, 0x2 ;  /* 0x000000f440467211 */ /* 0x000fc600078410ff */
[----:B------:R-:W-:Y:S01]  /*f3d0*/  STL.64 [R1+0x1c0], R82 ;  /* 0x0001c05201007387 */ /* 0x000fe20000100a00 */
[-C--:B------:R-:W-:Y:S01]  /*f3e0*/  LEA.HI.X.SX32 R81, R67, R7.reuse, 0x2, P5 ;  /* 0x0000000743517211 */ /* 0x080fe200028f16ff */
[----:B------:R-:W-:Y:S02]  /*f3f0*/  IMAD R61, R61, UR6, RZ ;  /* 0x000000063d3d7c24 */ /* 0x000fe4000f8e02ff */
[----:B------:R1:W-:Y:S01]  /*f400*/  STL.64 [R1+0x1b8], R4 ;  /* 0x0001b80401007387 */ /* 0x0003e20000100a00 */
[-C--:B------:R-:W-:Y:S01]  /*f410*/  LEA.HI.X.SX32 R79, R66, R7.reuse, 0x2, P0 ;  /* 0x00000007424f7211 */ /* 0x080fe200000f16ff */
[----:B------:R-:W-:Y:S01]  /*f420*/  IMAD R60, R60, UR6, RZ ;  /* 0x000000063c3c7c24 */ /* 0x000fe2000f8e02ff */
[-C--:B------:R-:W-:Y:S01]  /*f430*/  LEA.HI.X.SX32 R73, R65, R7.reuse, 0x2, P1 ;  /* 0x0000000741497211 */ /* 0x080fe200008f16ff */
[----:B------:R2:W-:Y:S01]  /*f440*/  STL.64 [R1+0x1b0], R2 ;  /* 0x0001b00201007387 */ /* 0x0005e20000100a00 */
[----:B------:R-:W-:Y:S01]  /*f450*/  IMAD R59, R59, UR6, RZ ;  /* 0x000000063b3b7c24 */ /* 0x000fe2000f8e02ff */
[-C--:B------:R-:W-:Y:S01]  /*f460*/  LEA.HI.X.SX32 R71, R64, R7.reuse, 0x2, P2 ;  /* 0x0000000740477211 */ /* 0x080fe200010f16ff */
[----:B------:R-:W-:Y:S01]  /*f470*/  IMAD R58, R58, UR6, RZ ;  /* 0x000000063a3a7c24 */ /* 0x000fe2000f8e02ff */
[-C--:B-1----:R-:W-:Y:S01]  /*f480*/  LEA R4, P3, R63, R244.reuse, 0x2 ;  /* 0x000000f43f047211 */ /* 0x082fe200078610ff */
[----:B------:R-:W-:Y:S01]  /*f490*/  IMAD R57, R57, UR6, RZ ;  /* 0x0000000639397c24 */ /* 0x000fe2000f8e02ff */
[-C--:B--2---:R-:W-:Y:S01]  /*f4a0*/  LEA R2, P4, R62, R244.reuse, 0x2 ;  /* 0x000000f43e027211 */ /* 0x084fe200078810ff */
[----:B------:R-:W-:Y:S01]  /*f4b0*/  STL.64 [R1+0x1a8], R80 ;  /* 0x0001a85001007387 */ /* 0x000fe20000100a00 */
[-C--:B------:R-:W-:Y:S01]  /*f4c0*/  LEA.HI.X.SX32 R5, R63, R7.reuse, 0x2, P3 ;  /* 0x000000073f057211 */ /* 0x080fe200018f16ff */
[----:B------:R-:W-:Y:S01]  /*f4d0*/  IMAD R56, R56, UR6, RZ ;  /* 0x0000000638387c24 */ /* 0x000fe2000f8e02ff */
[----:B------:R-:W-:Y:S01]  /*f4e0*/  LEA R68, P5, R61, R244, 0x2 ;  /* 0x000000f43d447211 */ /* 0x000fe200078a10ff */
[----:B------:R-:W-:Y:S01]  /*f4f0*/  STL.64 [R1+0x1a0], R78 ;  /* 0x0001a04e01007387 */ /* 0x000fe20000100a00 */
[----:B------:R-:W-:-:S02]  /*f500*/  LEA.HI.X.SX32 R3, R62, R7, 0x2, P4 ;  /* 0x000000073e037211 */ /* 0x000fc400020f16ff */
[----:B------:R-:W-:Y:S01]  /*f510*/  LEA R66, P0, R60, R244, 0x2 ;  /* 0x000000f43c427211 */ /* 0x000fe200078010ff */
[----:B------:R1:W-:Y:S01]  /*f520*/  STL.64 [R1+0x198], R72 ;  /* 0x0001984801007387 */ /* 0x0003e20000100a00 */
[----:B------:R-:W-:-:S03]  /*f530*/  LEA.HI.X.SX32 R69, R61, R7, 0x2, P5 ;  /* 0x000000073d457211 */ /* 0x000fc600028f16ff */
[----:B------:R2:W-:Y:S01]  /*f540*/  STL.64 [R1+0x190], R70 ;  /* 0x0001904601007387 */ /* 0x0005e20000100a00 */
[----:B------:R-:W-:-:S03]  /*f550*/  LEA.HI.X.SX32 R67, R60, R7, 0x2, P0 ;  /* 0x000000073c437211 */ /* 0x000fc600000f16ff */
[----:B------:R3:W-:Y:S01]  /*f560*/  STL.64 [R1+0x188], R4 ;  /* 0x0001880401007387 */ /* 0x0007e20000100a00 */
[----:B-1----:R-:W-:-:S03]  /*f570*/  LEA R72, P1, R59, R244, 0x2 ;  /* 0x000000f43b487211 */ /* 0x002fc600078210ff */
[----:B------:R1:W-:Y:S01]  /*f580*/  STL.64 [R1+0x180], R2 ;  /* 0x0001800201007387 */ /* 0x0003e20000100a00 */
[-C--:B--2---:R-:W-:Y:S01]  /*f590*/  LEA R70, P2, R58, R244.reuse, 0x2 ;  /* 0x000000f43a467211 */ /* 0x084fe200078410ff */
[----:B------:R-:W-:Y:S01]  /*f5a0*/  IMAD R55, R55, UR6, RZ ;  /* 0x0000000637377c24 */ /* 0x000fe2000f8e02ff */
[-C--:B------:R-:W-:Y:S02]  /*f5b0*/  LEA.HI.X.SX32 R73, R59, R7.reuse, 0x2, P1 ;  /* 0x000000073b497211 */ /* 0x080fe400008f16ff */
[-C--:B---3--:R-:W-:Y:S01]  /*f5c0*/  LEA R4, P3, R57, R244.reuse, 0x2 ;  /* 0x000000f439047211 */ /* 0x088fe200078610ff */
[----:B------:R-:W-:Y:S01]  /*f5d0*/  IMAD R54, R54, UR6, RZ ;  /* 0x0000000636367c24 */ /* 0x000fe2000f8e02ff */
[-C--:B------:R-:W-:Y:S01]  /*f5e0*/  LEA.HI.X.SX32 R71, R58, R7.reuse, 0x2, P2 ;  /* 0x000000073a477211 */ /* 0x080fe200010f16ff */
[----:B------:R-:W-:Y:S01]  /*f5f0*/  IMAD R53, R53, UR6, RZ ;  /* 0x0000000635357c24 */ /* 0x000fe2000f8e02ff */
[-C--:B-1----:R-:W-:Y:S01]  /*f600*/  LEA R2, P4, R56, R244.reuse, 0x2 ;  /* 0x000000f438027211 */ /* 0x082fe200078810ff */
[----:B------:R-:W-:Y:S01]  /*f610*/  IMAD R51, R51, UR6, RZ ;  /* 0x0000000633337c24 */ /* 0x000fe2000f8e02ff */
[-C--:B------:R-:W-:Y:S01]  /*f620*/  LEA.HI.X.SX32 R5, R57, R7.reuse, 0x2, P3 ;  /* 0x0000000739057211 */ /* 0x080fe200018f16ff */
[----:B------:R1:W-:Y:S01]  /*f630*/  STL.64 [R1+0x178], R68 ;  /* 0x0001784401007387 */ /* 0x0003e20000100a00 */
[----:B------:R-:W-:Y:S01]  /*f640*/  IMAD R52, R52, UR6, RZ ;  /* 0x0000000634347c24 */ /* 0x000fe2000f8e02ff */
[----:B------:R-:W-:Y:S01]  /*f650*/  LEA.HI.X.SX32 R3, R56, R7, 0x2, P4 ;  /* 0x0000000738037211 */ /* 0x000fe200020f16ff */
[----:B------:R-:W-:Y:S01]  /*f660*/  IMAD R50, R50, UR6, RZ ;  /* 0x0000000632327c24 */ /* 0x000fe2000f8e02ff */
[----:B------:R2:W-:Y:S01]  /*f670*/  STL.64 [R1+0x170], R66 ;  /* 0x0001704201007387 */ /* 0x0005e20000100a00 */
[----:B------:R-:W-:-:S03]  /*f680*/  LEA R64, P1, R53, R244, 0x2 ;  /* 0x000000f435407211 */ /* 0x000fc600078210ff */
[----:B------:R-:W-:Y:S01]  /*f690*/  STL.64 [R1+0x168], R72 ;  /* 0x0001684801007387 */ /* 0x000fe20000100a00 */
[----:B-1----:R-:W-:-:S03]  /*f6a0*/  LEA R68, P5, R55, R244, 0x2 ;  /* 0x000000f437447211 */ /* 0x002fc600078a10ff */
[----:B------:R-:W-:Y:S01]  /*f6b0*/  STL.64 [R1+0x160], R70 ;  /* 0x0001604601007387 */ /* 0x000fe20000100a00 */
[----:B--2---:R-:W-:-:S03]  /*f6c0*/  LEA R66, P0, R54, R244, 0x2 ;  /* 0x000000f436427211 */ /* 0x004fc600078010ff */
[----:B------:R1:W-:Y:S01]  /*f6d0*/  STL.64 [R1+0x158], R4 ;  /* 0x0001580401007387 */ /* 0x0003e20000100a00 */
[----:B------:R-:W-:Y:S01]  /*f6e0*/  IMAD R49, R49, UR6, RZ ;  /* 0x0000000631317c24 */ /* 0x000fe2000f8e02ff */
[-C--:B------:R-:W-:Y:S01]  /*f6f0*/  LEA R62, P2, R52, R244.reuse, 0x2 ;  /* 0x000000f4343e7211 */ /* 0x080fe200078410ff */
[----:B------:R-:W-:Y:S01]  /*f700*/  IMAD R48, R48, UR6, RZ ;  /* 0x0000000630307c24 */ /* 0x000fe2000f8e02ff */
[----:B------:R2:W-:Y:S01]  /*f710*/  STL.64 [R1+0x150], R2 ;  /* 0x0001500201007387 */ /* 0x0005e20000100a00 */
[-C--:B------:R-:W-:Y:S01]  /*f720*/  LEA.HI.X.SX32 R69, R55, R7.reuse, 0x2, P5 ;  /* 0x0000000737457211 */ /* 0x080fe200028f16ff */
[----:B------:R-:W-:Y:S01]  /*f730*/  IMAD R47, R47, UR6, RZ ;  /* 0x000000062f2f7c24 */ /* 0x000fe2000f8e02ff */
[-C--:B------:R-:W-:Y:S01]  /*f740*/  LEA.HI.X.SX32 R67, R54, R7.reuse, 0x2, P0 ;  /* 0x0000000736437211 */ /* 0x080fe200000f16ff */
[----:B------:R-:W-:Y:S01]  /*f750*/  IMAD R46, R46, UR6, RZ ;  /* 0x000000062e2e7c24 */ /* 0x000fe2000f8e02ff */
[----:B------:R-:W-:Y:S02]  /*f760*/  LEA.HI.X.SX32 R65, R53, R7, 0x2, P1 ;  /* 0x0000000735417211 */ /* 0x000fe400008f16ff */
[-C--:B-1----:R-:W-:Y:S01]  /*f770*/  LEA R4, P3, R51, R244.reuse, 0x2 ;  /* 0x000000f433047211 */ /* 0x082fe200078610ff */
[----:B------:R-:W-:Y:S01]  /*f780*/  IMAD R45, R45, UR6, RZ ;  /* 0x000000062d2d7c24 */ /* 0x000fe2000f8e02ff */
[----:B--2---:R-:W-:-:S02]  /*f790*/  LEA R2, P4, R50, R244, 0x2 ;  /* 0x000000f432027211 */ /* 0x004fc400078810ff */
[-C--:B------:R-:W-:Y:S01]  /*f7a0*/  LEA.HI.X.SX32 R5, R51, R7.reuse, 0x2, P3 ;  /* 0x0000000733057211 */ /* 0x080fe200018f16ff */
[----:B------:R-:W-:Y:S01]  /*f7b0*/  STL.64 [R1+0x148], R68 ;  /* 0x0001484401007387 */ /* 0x000fe20000100a00 */
[-C--:B------:R-:W-:Y:S01]  /*f7c0*/  LEA.HI.X.SX32 R63, R52, R7.reuse, 0x2, P2 ;  /* 0x00000007343f7211 */ /* 0x080fe200010f16ff */
[----:B------:R-:W-:Y:S01]  /*f7d0*/  IMAD R44, R44, UR6, RZ ;  /* 0x000000062c2c7c24 */ /* 0x000fe2000f8e02ff */
[-C--:B------:R-:W-:Y:S01]  /*f7e0*/  LEA R60, P5, R49, R244.reuse, 0x2 ;  /* 0x000000f4313c7211 */ /* 0x080fe200078a10ff */
[----:B------:R-:W-:Y:S01]  /*f7f0*/  STL.64 [R1+0x140], R66 ;  /* 0x0001404201007387 */ /* 0x000fe20000100a00 */
[----:B------:R-:W-:Y:S02]  /*f800*/  LEA.HI.X.SX32 R3, R50, R7, 0x2, P4 ;  /* 0x0000000732037211 */ /* 0x000fe400020f16ff */
[-C--:B------:R-:W-:Y:S01]  /*f810*/  LEA R58, P0, R48, R244.reuse, 0x2 ;  /* 0x000000f4303a7211 */ /* 0x080fe200078010ff */
[----:B------:R-:W-:Y:S01]  /*f820*/  STL.64 [R1+0x138], R64 ;  /* 0x0001384001007387 */ /* 0x000fe20000100a00 */
[----:B------:R-:W-:-:S02]  /*f830*/  LEA R56, P1, R47, R244, 0x2 ;  /* 0x000000f42f387211 */ /* 0x000fc400078210ff */
[-C--:B------:R-:W-:Y:S01]  /*f840*/  LEA R54, P2, R46, R244.reuse, 0x2 ;  /* 0x000000f42e367211 */ /* 0x080fe200078410ff */
[----:B------:R1:W-:Y:S01]  /*f850*/  STL.64 [R1+0x128], R4 ;  /* 0x0001280401007387 */ /* 0x0003e20000100a00 */
[-C--:B------:R-:W-:Y:S01]  /*f860*/  LEA.HI.X.SX32 R61, R49, R7.reuse, 0x2, P5 ;  /* 0x00000007313d7211 */ /* 0x080fe200028f16ff */
[----:B------:R-:W-:Y:S01]  /*f870*/  IMAD R43, R43, UR6, RZ ;  /* 0x000000062b2b7c24 */ /* 0x000fe2000f8e02ff */
[-C--:B------:R-:W-:Y:S01]  /*f880*/  LEA.HI.X.SX32 R59, R48, R7.reuse, 0x2, P0 ;  /* 0x00000007303b7211 */ /* 0x080fe200000f16ff */
[----:B------:R-:W-:Y:S01]  /*f890*/  STL.64 [R1+0x130], R62 ;  /* 0x0001303e01007387 */ /* 0x000fe20000100a00 */
[----:B------:R-:W-:Y:S01]  /*f8a0*/  IMAD R42, R42, UR6, RZ ;  /* 0x000000062a2a7c24 */ /* 0x000fe2000f8e02ff */
[-C--:B------:R-:W-:Y:S02]  /*f8b0*/  LEA.HI.X.SX32 R57, R47, R7.reuse, 0x2, P1 ;  /* 0x000000072f397211 */ /* 0x080fe400008f16ff */
[----:B------:R2:W-:Y:S01]  /*f8c0*/  STL.64 [R1+0x120], R2 ;  /* 0x0001200201007387 */ /* 0x0005e20000100a00 */
[----:B------:R-:W-:Y:S01]  /*f8d0*/  IMAD R41, R41, UR6, RZ ;  /* 0x0000000629297c24 */ /* 0x000fe2000f8e02ff */
[-C--:B-1----:R-:W-:Y:S01]  /*f8e0*/  LEA R4, P3, R45, R244.reuse, 0x2 ;  /* 0x000000f42d047211 */ /* 0x082fe200078610ff */
[----:B------:R-:W-:Y:S01]  /*f8f0*/  IMAD R40, R40, UR6, RZ ;  /* 0x0000000628287c24 */ /* 0x000fe2000f8e02ff */
[-C--:B------:R-:W-:Y:S01]  /*f900*/  LEA.HI.X.SX32 R55, R46, R7.reuse, 0x2, P2 ;  /* 0x000000072e377211 */ /* 0x080fe200010f16ff */
[----:B------:R-:W-:Y:S01]  /*f910*/  IMAD R39, R39, UR6, RZ ;  /* 0x0000000627277c24 */ /* 0x000fe2000f8e02ff */
[----:B------:R-:W-:Y:S01]  /*f920*/  LEA.HI.X.SX32 R5, R45, R7, 0x2, P3 ;  /* 0x000000072d057211 */ /* 0x000fe200018f16ff */
[----:B------:R-:W-:Y:S01]  /*f930*/  STL.64 [R1+0x118], R60 ;  /* 0x0001183c01007387 */ /* 0x000fe20000100a00 */
[----:B--2---:R-:W-:-:S03]  /*f940*/  LEA R2, P4, R44, R244, 0x2 ;  /* 0x000000f42c027211 */ /* 0x004fc600078810ff */
[----:B------:R-:W-:Y:S01]  /*f950*/  STL.64 [R1+0x110], R58 ;  /* 0x0001103a01007387 */ /* 0x000fe20000100a00 */
[-C--:B------:R-:W-:Y:S01]  /*f960*/  LEA R52, P5, R43, R244.reuse, 0x2 ;  /* 0x000000f42b347211 */ /* 0x080fe200078a10ff */
[----:B------:R-:W-:Y:S01]  /*f970*/  IMAD R38, R38, UR6, RZ ;  /* 0x0000000626267c24 */ /* 0x000fe2000f8e02ff */
[-C--:B------:R-:W-:Y:S01]  /*f980*/  LEA.HI.X.SX32 R3, R44, R7.reuse, 0x2, P4 ;  /* 0x000000072c037211 */ /* 0x080fe200020f16ff */
[----:B------:R-:W-:Y:S01]  /*f990*/  STL.64 [R1+0x108], R56 ;  /* 0x0001083801007387 */ /* 0x000fe20000100a00 */
[-C--:B------:R-:W-:Y:S02]  /*f9a0*/  LEA R50, P0, R42, R244.reuse, 0x2 ;  /* 0x000000f42a327211 */ /* 0x080fe400078010ff */
[-C--:B------:R-:W-:Y:S01]  /*f9b0*/  LEA R48, P1, R41, R244.reuse, 0x2 ;  /* 0x000000f429307211 */ /* 0x080fe200078210ff */
[----:B------:R-:W-:Y:S01]  /*f9c0*/  STL.64 [R1+0x100], R54 ;  /* 0x0001003601007387 */ /* 0x000fe20000100a00 */
[-C--:B------:R-:W-:Y:S01]  /*f9d0*/  LEA R46, P2, R40, R244.reuse, 0x2 ;  /* 0x000000f4282e7211 */ /* 0x080fe200078410ff */
[----:B------:R-:W-:Y:S01]  /*f9e0*/  IMAD R37, R37, UR6, RZ ;  /* 0x0000000625257c24 */ /* 0x000fe2000f8e02ff */
[-C--:B------:R-:W-:Y:S01]  /*f9f0*/  LEA.HI.X.SX32 R53, R43, R7.reuse, 0x2, P5 ;  /* 0x000000072b357211 */ /* 0x080fe200028f16ff */
        /* <DEDUP_REMOVED lines=46> */
[-C--:B------:R-:W-:Y:S01]  /*fce0*/  LEA R38, P2, R28, R244.reuse, 0x2 ;  /* 0x000000f41c267211 */ /* 0x080fe200078410ff */
[----:B------:R-:W-:Y:S01]  /*fcf0*/  IMAD R25, R25, UR6, RZ ;  /* 0x0000000619197c24 */ /* 0x000fe2000f8e02ff */
[-C--:B------:R-:W-:Y:S01]  /*fd00*/  LEA.HI.X.SX32 R45, R31, R7.reuse, 0x2, P5 ;  /* 0x000000071f2d7211 */ /* 0x080fe200028f16ff */
[----:B------:R2:W-:Y:S01]  /*fd10*/  STL.64 [R1+0x90], R2 ;  /* 0x0000900201007387 */ /* 0x0005e20000100a00 */
[-C--:B------:R-:W-:Y:S01]  /*fd20*/  LEA.HI.X.SX32 R43, R30, R7.reuse, 0x2, P0 ;  /* 0x000000071e2b7211 */ /* 0x080fe200000f16ff */
[----:B------:R-:W-:Y:S01]  /*fd30*/  IMAD R24, R24, UR6, RZ ;  /* 0x0000000618187c24 */ /* 0x000fe2000f8e02ff */
[----:B------:R-:W-:Y:S01]  /*fd40*/  LEA.HI.X.SX32 R41, R29, R7, 0x2, P1 ;  /* 0x000000071d297211 */ /* 0x000fe200008f16ff */
[----:B------:R-:W-:Y:S01]  /*fd50*/  IMAD R23, R23, UR6, RZ ;  /* 0x0000000617177c24 */ /* 0x000fe2000f8e02ff */
[-C--:B-1----:R-:W-:Y:S01]  /*fd60*/  LEA R4, P3, R27, R244.reuse, 0x2 ;  /* 0x000000f41b047211 */ /* 0x082fe200078610ff */
[----:B------:R-:W-:Y:S01]  /*fd70*/  IMAD R22, R22, UR6, RZ ;  /* 0x0000000616167c24 */ /* 0x000fe2000f8e02ff */
[----:B--2---:R-:W-:-:S02]  /*fd80*/  LEA R2, P4, R26, R244, 0x2 ;  /* 0x000000f41a027211 */ /* 0x004fc400078810ff */
[-C--:B------:R-:W-:Y:S01]  /*fd90*/  LEA.HI.X.SX32 R5, R27, R7.reuse, 0x2, P3 ;  /* 0x000000071b057211 */ /* 0x080fe200018f16ff */
[----:B------:R-:W-:Y:S01]  /*fda0*/  IMAD R21, R21, UR6, RZ ;  /* 0x0000000615157c24 */ /* 0x000fe2000f8e02ff */
[-C--:B------:R-:W-:Y:S01]  /*fdb0*/  LEA.HI.X.SX32 R39, R28, R7.reuse, 0x2, P2 ;  /* 0x000000071c277211 */ /* 0x080fe200010f16ff */
[----:B------:R-:W-:Y:S01]  /*fdc0*/  STL.64 [R1+0x88], R44 ;  /* 0x0000882c01007387 */ /* 0x000fe20000100a00 */
[----:B------:R-:W-:Y:S01]  /*fdd0*/  LEA.HI.X.SX32 R3, R26, R7, 0x2, P4 ;  /* 0x000000071a037211 */ /* 0x000fe200020f16ff */
[----:B------:R-:W-:Y:S01]  /*fde0*/  IMAD R20, R20, UR6, RZ ;  /* 0x0000000614147c24 */ /* 0x000fe2000f8e02ff */
[-C--:B------:R-:W-:Y:S01]  /*fdf0*/  LEA R36, P5, R25, R244.reuse, 0x2 ;  /* 0x000000f419247211 */ /* 0x080fe200078a10ff */
[----:B------:R-:W-:Y:S01]  /*fe00*/  STL.64 [R1+0x80], R42 ;  /* 0x0000802a01007387 */ /* 0x000fe20000100a00 */
[-C--:B------:R-:W-:Y:S02]  /*fe10*/  LEA R34, P0, R24, R244.reuse, 0x2 ;  /* 0x000000f418227211 */ /* 0x080fe400078010ff */
[-C--:B------:R-:W-:Y:S01]  /*fe20*/  LEA R32, P1, R23, R244.reuse, 0x2 ;  /* 0x000000f417207211 */ /* 0x080fe200078210ff */
[----:B------:R-:W-:Y:S01]  /*fe30*/  STL.64 [R1+0x78], R40 ;  /* 0x0000782801007387 */ /* 0x000fe20000100a00 */
[----:B------:R-:W-:-:S03]  /*fe40*/  LEA R30, P2, R22, R244, 0x2 ;  /* 0x000000f4161e7211 */ /* 0x000fc600078410ff */
[----:B------:R1:W-:Y:S01]  /*fe50*/  STL.64 [R1+0x68], R4 ;  /* 0x0000680401007387 */ /* 0x0003e20000100a00 */
[-C--:B------:R-:W-:Y:S01]  /*fe60*/  LEA.HI.X.SX32 R37, R25, R7.reuse, 0x2, P5 ;  /* 0x0000000719257211 */ /* 0x080fe200028f16ff */
[----:B------:R-:W-:Y:S02]  /*fe70*/  IMAD R19, R19, UR6, RZ ;  /* 0x0000000613137c24 */ /* 0x000fe4000f8e02ff */
[----:B------:R-:W-:Y:S01]  /*fe80*/  STL.64 [R1+0x70], R38 ;  /* 0x0000702601007387 */ /* 0x000fe20000100a00 */
[-C--:B------:R-:W-:Y:S01]  /*fe90*/  LEA.HI.X.SX32 R35, R24, R7.reuse, 0x2, P0 ;  /* 0x0000000718237211 */ /* 0x080fe200000f16ff */
[----:B------:R-:W-:Y:S02]  /*fea0*/  IMAD R18, R18, UR6, RZ ;  /* 0x0000000612127c24 */ /* 0x000fe4000f8e02ff */
[----:B------:R2:W-:Y:S01]  /*feb0*/  STL.64 [R1+0x60], R2 ;  /* 0x0000600201007387 */ /* 0x0005e20000100a00 */
[-C--:B------:R-:W-:Y:S02]  /*fec0*/  LEA.HI.X.SX32 R33, R23, R7.reuse, 0x2, P1 ;  /* 0x0000000717217211 */ /* 0x080fe400008f16ff */
[----:B-1----:R-:W-:Y:S01]  /*fed0*/  LEA R4, P3, R21, R244, 0x2 ;  /* 0x000000f415047211 */ /* 0x002fe200078610ff */
[----:B------:R-:W-:Y:S01]  /*fee0*/  IMAD R17, R17, UR6, RZ ;  /* 0x0000000611117c24 */ /* 0x000fe2000f8e02ff */
[-C--:B------:R-:W-:Y:S01]  /*fef0*/  LEA.HI.X.SX32 R31, R22, R7.reuse, 0x2, P2 ;  /* 0x00000007161f7211 */ /* 0x080fe200010f16ff */
[----:B------:R-:W-:Y:S01]  /*ff00*/  IMAD R16, R16, UR6, RZ ;  /* 0x0000000610107c24 */ /* 0x000fe2000f8e02ff */
[----:B------:R-:W-:-:S02]  /*ff10*/  LEA.HI.X.SX32 R5, R21, R7, 0x2, P3 ;  /* 0x0000000715057211 */ /* 0x000fc400018f16ff */
[-C--:B--2---:R-:W-:Y:S01]  /*ff20*/  LEA R2, P4, R20, R244.reuse, 0x2 ;  /* 0x000000f414027211 */ /* 0x084fe200078810ff */
[----:B------:R-:W-:Y:S01]  /*ff30*/  IMAD R15, R15, UR6, RZ ;  /* 0x000000060f0f7c24 */ /* 0x000fe2000f8e02ff */
[----:B------:R-:W-:Y:S01]  /*ff40*/  STL.64 [R1+0x58], R36 ;  /* 0x0000582401007387 */ /* 0x000fe20000100a00 */
[----:B------:R-:W-:Y:S01]  /*ff50*/  IMAD R14, R14, UR6, RZ ;  /* 0x000000060e0e7c24 */ /* 0x000fe2000f8e02ff */
[-C--:B------:R-:W-:Y:S02]  /*ff60*/  LEA.HI.X.SX32 R3, R20, R7.reuse, 0x2, P4 ;  /* 0x0000000714037211 */ /* 0x080fe400020f16ff */
[-C--:B------:R-:W-:Y:S01]  /*ff70*/  LEA R28, P5, R19, R244.reuse, 0x2 ;  /* 0x000000f4131c7211 */ /* 0x080fe200078a10ff */
[----:B------:R-:W-:Y:S01]  /*ff80*/  STL.64 [R1+0x50], R34 ;  /* 0x0000502201007387 */ /* 0x000fe20000100a00 */
[-C--:B------:R-:W-:Y:S01]  /*ff90*/  LEA R26, P0, R18, R244.reuse, 0x2 ;  /* 0x000000f4121a7211 */ /* 0x080fe200078010ff */
[----:B------:R-:W-:Y:S01]  /*ffa0*/  IMAD R13, R13, UR6, RZ ;  /* 0x000000060d0d7c24 */ /* 0x000fe2000f8e02ff */
[-C--:B------:R-:W-:Y:S01]  /*ffb0*/  LEA R24, P1, R17, R244.reuse, 0x2 ;  /* 0x000000f411187211 */ /* 0x080fe200078210ff */
[----:B------:R-:W-:Y:S01]  /*ffc0*/  STL.64 [R1+0x48], R32 ;  /* 0x0000482001007387 */ /* 0x000fe20000100a00 */
[----:B------:R-:W-:Y:S01]  /*ffd0*/  IMAD.MOV.U32 R149, RZ, RZ, R148 ;  /* 0x000000ffff957224 */ /* 0x000fe200078e0094 */
[-C--:B------:R-:W-:Y:S01]  /*ffe0*/  LEA R22, P2, R16, R244.reuse, 0x2 ;  /* 0x000000f410167211 */ /* 0x080fe200078410ff */
[----:B------:R-:W-:Y:S01]  /*fff0*/  IMAD.MOV.U32 R148, RZ, RZ, R147 ;  /* 0x000000ffff947224 */ /* 0x000fe200078e0093 */
[----:B------:R-:W-:Y:S01]  /*10000*/  STL.64 [R1+0x40], R30 ;  /* 0x0000401e01007387 */ /* 0x000fe20000100a00 */
[----:B------:R-:W-:Y:S01]  /*10010*/  IMAD R12, R12, UR6, RZ ;  /* 0x000000060c0c7c24 */ /* 0x000fe2000f8e02ff */
[-C--:B------:R-:W-:Y:S01]  /*10020*/  LEA.HI.X.SX32 R29, R19, R7.reuse, 0x2, P5 ;  /* 0x00000007131d7211 */ /* 0x080fe200028f16ff */
[----:B------:R-:W-:Y:S01]  /*10030*/  IMAD.MOV.U32 R147, RZ, RZ, R146 ;  /* 0x000000ffff937224 */ /* 0x000fe200078e0092 */
[----:B------:R1:W-:Y:S01]  /*10040*/  STL.64 [R1+0x38], R4 ;  /* 0x0000380401007387 */ /* 0x0003e20000100a00 */
[----:B------:R-:W-:Y:S01]  /*10050*/  IMAD R11, R11, UR6, RZ ;  /* 0x000000060b0b7c24 */ /* 0x000fe2000f8e02ff */
[-C--:B------:R-:W-:Y:S01]  /*10060*/  LEA.HI.X.SX32 R27, R18, R7.reuse, 0x2, P0 ;  /* 0x00000007121b7211 */ /* 0x080fe200000f16ff */
[----:B------:R-:W-:Y:S01]  /*10070*/  IMAD.MOV.U32 R146, RZ, RZ, R145 ;  /* 0x000000ffff927224 */ /* 0x000fe200078e0091 */
[----:B------:R2:W-:Y:S01]  /*10080*/  STL.64 [R1+0x30], R2 ;  /* 0x0000300201007387 */ /* 0x0005e20000100a00 */
[----:B------:R-:W-:Y:S01]  /*10090*/  IMAD.MOV.U32 R145, RZ, RZ, R144 ;  /* 0x000000ffff917224 */ /* 0x000fe200078e0090 */
[-C--:B------:R-:W-:Y:S01]  /*100a0*/  LEA.HI.X.SX32 R25, R17, R7.reuse, 0x2, P1 ;  /* 0x0000000711197211 */ /* 0x080fe200008f16ff */
[----:B------:R-:W-:Y:S01]  /*100b0*/  IMAD R10, R10, UR6, RZ ;  /* 0x000000060a0a7c24 */ /* 0x000fe2000f8e02ff */
[-C--:B------:R-:W-:Y:S01]  /*100c0*/  LEA R250, P5, R13, R244.reuse, 0x2 ;  /* 0x000000f40dfa7211 */ /* 0x080fe200078a10ff */
[----:B------:R-:W-:Y:S01]  /*100d0*/  IMAD.MOV.U32 R144, RZ, RZ, R143 ;  /* 0x000000ffff907224 */ /* 0x000fe200078e008f */
[----:B-1----:R-:W-:Y:S01]  /*100e0*/  LEA R4, P3, R15, R244, 0x2 ;  /* 0x000000f40f047211 */ /* 0x002fe200078610ff */
[----:B------:R-:W-:Y:S01]  /*100f0*/  IMAD.MOV.U32 R143, RZ, RZ, R142 ;  /* 0x000000ffff8f7224 */ /* 0x000fe200078e008e */
[----:B------:R-:W-:-:S02]  /*10100*/  LEA.HI.X.SX32 R23, R16, R7, 0x2, P2 ;  /* 0x0000000710177211 */ /* 0x000fc400010f16ff */
[-C--:B--2---:R-:W-:Y:S01]  /*10110*/  LEA R2, P4, R14, R244.reuse, 0x2 ;  /* 0x000000f40e027211 */ /* 0x084fe200078810ff */
[----:B------:R-:W-:Y:S01]  /*10120*/  IMAD R9, R9, UR6, RZ ;  /* 0x0000000609097c24 */ /* 0x000fe2000f8e02ff */
[-C--:B------:R-:W-:Y:S01]  /*10130*/  LEA.HI.X.SX32 R5, R15, R7.reuse, 0x2, P3 ;  /* 0x000000070f057211 */ /* 0x080fe200018f16ff */
[----:B------:R-:W-:Y:S01]  /*10140*/  IMAD.MOV.U32 R142, RZ, RZ, R141 ;  /* 0x000000ffff8e7224 */ /* 0x000fe200078e008d */
[----:B------:R-:W-:Y:S01]  /*10150*/  STL.64 [R1+0x28], R28 ;  /* 0x0000281c01007387 */ /* 0x000fe20000100a00 */
[-C--:B------:R-:W-:Y:S01]  /*10160*/  LEA R228, P0, R12, R244.reuse, 0x2 ;  /* 0x000000f40ce47211 */ /* 0x080fe200078010ff */
[----:B------:R-:W-:Y:S01]  /*10170*/  IMAD R8, R8, UR6, RZ ;  /* 0x0000000608087c24 */ /* 0x000fe2000f8e02ff */
[----:B------:R-:W-:Y:S01]  /*10180*/  LEA.HI.X.SX32 R3, R14, R7, 0x2, P4 ;  /* 0x000000070e037211 */ /* 0x000fe200020f16ff */
[----:B------:R-:W-:Y:S01]  /*10190*/  IMAD.MOV.U32 R141, RZ, RZ, R251 ;  /* 0x000000ffff8d7224 */ /* 0x000fe200078e00fb */
[----:B------:R-:W-:Y:S01]  /*101a0*/  STL.64 [R1+0x20], R26 ;  /* 0x0000201a01007387 */ /* 0x000fe20000100a00 */
[----:B------:R-:W-:-:S02]  /*101b0*/  LEA R226, P1, R11, R244, 0x2 ;  /* 0x000000f40be27211 */ /* 0x000fc400078210ff */
[-C--:B------:R-:W-:Y:S01]  /*101c0*/  LEA.HI.X.SX32 R251, R13, R7.reuse, 0x2, P5 ;  /* 0x000000070dfb7211 */ /* 0x080fe200028f16ff */
[----:B------:R-:W-:Y:S01]  /*101d0*/  STL.64 [R1+0x18], R24 ;  /* 0x0000181801007387 */ /* 0x000fe20000100a00 */
[-C--:B------:R-:W-:Y:S02]  /*101e0*/  LEA R224, P2, R10, R244.reuse, 0x2 ;  /* 0x000000f40ae07211 */ /* 0x080fe400078410ff */
[-C--:B------:R-:W-:Y:S01]  /*101f0*/  LEA.HI.X.SX32 R229, R12, R7.reuse, 0x2, P0 ;  /* 0x000000070ce57211 */ /* 0x080fe200000f16ff */
[----:B------:R-:W-:Y:S01]  /*10200*/  STL.64 [R1+0x10], R22 ;  /* 0x0000101601007387 */ /* 0x000fe20000100a00 */
[-C--:B------:R-:W-:Y:S02]  /*10210*/  LEA R222, P3, R9, R244.reuse, 0x2 ;  /* 0x000000f409de7211 */ /* 0x080fe400078610ff */
[----:B------:R-:W-:Y:S01]  /*10220*/  LEA.HI.X.SX32 R227, R11, R7, 0x2, P1 ;  /* 0x000000070be37211 */ /* 0x000fe200008f16ff */
[----:B------:R1:W-:Y:S01]  /*10230*/  STL.64 [R1+0x8], R4 ;  /* 0x0000080401007387 */ /* 0x0003e20000100a00 */
[----:B------:R-:W-:-:S03]  /*10240*/  LEA R220, P4, R8, R244, 0x2 ;  /* 0x000000f408dc7211 */ /* 0x000fc600078810ff */
[----:B------:R2:W-:Y:S01]  /*10250*/  STL.64 [R1], R2 ;  /* 0x0000000201007387 */ /* 0x0005e20000100a00 */
[----:B------:R-:W-:-:S03]  /*10260*/  LEA.HI.X.SX32 R225, R10, R7, 0x2, P2 ;  /* 0x000000070ae17211 */ /* 0x000fc600010f16ff */
[----:B------:R-:W-:Y:S01]  /*10270*/  STL [R1+0xce8], R250 ;  /* 0x000ce8fa01007387 */ /* 0x000fe20000100800 */
[----:B------:R-:W-:Y:S01]  /*10280*/  IMAD R134, R221, UR34, RZ ;  /* 0x00000022dd867c24 */ /* 0x000fe2000f8e02ff */
[-C--:B------:R-:W-:Y:S02]  /*10290*/  LEA.HI.X.SX32 R223, R9, R7.reuse, 0x2, P3 ;  /* 0x0000000709df7211 */ /* 0x080fe400018f16ff */
[----:B------:R-:W-:Y:S01]  /*102a0*/  STL [R1+0xce4], R251 ;  /* 0x000ce4fb01007387 */ /* 0x000fe20000100800 */
[----:B------:R-:W-:-:S03]  /*102b0*/  LEA.HI.X.SX32 R221, R8, R7, 0x2, P4 ;  /* 0x0000000708dd7211 */ /* 0x000fc600020f16ff */
[----:B------:R-:W-:Y:S04]  /*102c0*/  STL [R1+0xcf0], R228 ;  /* 0x000cf0e401007387 */ /* 0x000fe80000100800 */
[----:B------:R3:W-:Y:S04]  /*102d0*/  STL [R1+0xcec], R229 ;  /* 0x000cece501007387 */ /* 0x0007e80000100800 */
[----:B------:R-:W-:Y:S04]  /*102e0*/  STL [R1+0xcf4], R227 ;  /* 0x000cf4e301007387 */ /* 0x000fe80000100800 */
[----:B------:R-:W-:Y:S04]  /*102f0*/  STL [R1+0xd38], R226 ;  /* 0x000d38e201007387 */ /* 0x000fe80000100800 */
[----:B------:R-:W-:Y:S04]  /*10300*/  STL.64 [R1+0xd40], R224 ;  /* 0x000d40e001007387 */ /* 0x000fe80000100a00 */
[----:B------:R-:W-:Y:S04]  /*10310*/  STL [R1+0xd4c], R222 ;  /* 0x000d4cde01007387 */ /* 0x000fe80000100800 */
[----:B------:R-:W-:Y:S04]  /*10320*/  STL [R1+0xd48], R223 ;  /* 0x000d48df01007387 */ /* 0x000fe80000100800 */
[----:B------:R4:W-:Y:S04]  /*10330*/  STL [R1+0xd50], R221 ;  /* 0x000d50dd01007387 */ /* 0x0009e80000100800 */
[----:B------:R-:W3:Y:S04]  /*10340*/  LDL.LU R248, [R1+0x20c] ;  /* 0x00020c0001f87983 */ /* 0x000ee80000300800 */
[----:B------:R-:W4:Y:S04]  /*10350*/  LDL.LU R241, [R1+0x210] ;  /* 0x0002100001f17983 */ /* 0x000f280000300800 */
[----:B------:R-:W4:Y:S04]  /*10360*/  LDL.LU R239, [R1+0x214] ;  /* 0x0002140001ef7983 */ /* 0x000f280000300800 */
[----:B------:R-:W4:Y:S04]  /*10370*/  LDL.LU R233, [R1+0x218] ;  /* 0x0002180001e97983 */ /* 0x000f280000300800 */
[----:B------:R-:W4:Y:S04]  /*10380*/  LDL.LU R73, [R1+0x21c] ;  /* 0x00021c0001497983 */ /* 0x000f280000300800 */
[----:B------:R-:W4:Y:S04]  /*10390*/  LDL.LU R235, [R1+0x220] ;  /* 0x0002200001eb7983 */ /* 0x000f280000300800 */
[----:B------:R-:W4:Y:S04]  /*103a0*/  LDL.LU R234, [R1+0x224] ;  /* 0x0002240001ea7983 */ /* 0x000f280000300800 */
[----:B------:R-:W4:Y:S04]  /*103b0*/  LDL.LU R74, [R1+0x228] ;  /* 0x00022800014a7983 */ /* 0x000f280000300800 */
[----:B------:R-:W4:Y:S01]  /*103c0*/  LDL.LU R236, [R1+0x22c] ;  /* 0x00022c0001ec7983 */ /* 0x000f220000300800 */
[----:B------:R-:W-:Y:S01]  /*103d0*/  IMAD.MOV.U32 R138, RZ, RZ, R126 ;  /* 0x000000ffff8a7224 */ /* 0x000fe200078e007e */
[-C--:B------:R-:W-:Y:S01]  /*103e0*/  LEA R208, P4, R145, R244.reuse, 0x2 ;  /* 0x000000f491d07211 */ /* 0x080fe200078810ff */
[----:B------:R-:W-:Y:S01]  /*103f0*/  IMAD R126, R216, UR29, RZ ;  /* 0x0000001dd87e7c24 */ /* 0x000fe2000f8e02ff */
[-C--:B------:R-:W-:Y:S01]  /*10400*/  LEA R216, P0, R149, R244.reuse, 0x2 ;  /* 0x000000f495d87211 */ /* 0x080fe200078010ff */
[----:B------:R-:W-:Y:S01]  /*10410*/  IMAD R84, R84, UR6, RZ ;  /* 0x0000000654547c24 */ /* 0x000fe2000f8e02ff */
[-C--:B------:R-:W-:Y:S01]  /*10420*/  LEA.HI.X.SX32 R209, R145, R7.reuse, 0x2, P4 ;  /* 0x0000000791d17211 */ /* 0x080fe200020f16ff */
[----:B------:R-:W-:Y:S01]  /*10430*/  IMAD R120, R196, UR6, RZ ;  /* 0x00000006c4787c24 */ /* 0x000fe2000f8e02ff */
[-C--:B------:R-:W-:Y:S01]  /*10440*/  LEA.HI.X.SX32 R217, R149, R7.reuse, 0x2, P0 ;  /* 0x0000000795d97211 */ /* 0x080fe200000f16ff */
[----:B------:R-:W-:Y:S01]  /*10450*/  IMAD R86, R86, UR6, RZ ;  /* 0x0000000656567c24 */ /* 0x000fe2000f8e02ff */
[-C--:B------:R-:W-:Y:S01]  /*10460*/  LEA R196, P4, R139, R244.reuse, 0x2 ;  /* 0x000000f48bc47211 */ /* 0x080fe200078810ff */
[----:B------:R-:W-:Y:S01]  /*10470*/  IMAD R132, R204, UR10, RZ ;  /* 0x0000000acc847c24 */ /* 0x000fe2000f8e02ff */
[-C--:B------:R-:W-:Y:S01]  /*10480*/  LEA R204, P0, R143, R244.reuse, 0x2 ;  /* 0x000000f48fcc7211 */ /* 0x080fe200078010ff */
[----:B------:R-:W-:Y:S01]  /*10490*/  IMAD R124, R197, UR6, RZ ;  /* 0x00000006c57c7c24 */ /* 0x000fe2000f8e02ff */
        /* <DEDUP_REMOVED lines=10> */
[-C--:B------:R-:W-:Y:S01]  /*10540*/  LEA.HI.X.SX32 R219, R84, R7.reuse, 0x2, P5 ;  /* 0x0000000754db7211 */ /* 0x080fe200028f16ff */
[----:B------:R-:W-:Y:S01]  /*10550*/  IMAD R94, R94, UR6, RZ ;  /* 0x000000065e5e7c24 */ /* 0x000fe2000f8e02ff */
[-C--:B------:R-:W-:Y:S01]  /*10560*/  LEA R192, P0, R137, R244.reuse, 0x2 ;  /* 0x000000f489c07211 */ /* 0x080fe200078010ff */
[----:B------:R-:W-:Y:S01]  /*10570*/  IMAD R87, R87, UR6, RZ ;  /* 0x0000000657577c24 */ /* 0x000fe2000f8e02ff */
[-C--:B------:R-:W-:Y:S01]  /*10580*/  LEA R206, P5, R144, R244.reuse, 0x2 ;  /* 0x000000f490ce7211 */ /* 0x080fe200078a10ff */
        /* <DEDUP_REMOVED lines=36> */
[----:B------:R-:W-:Y:S01]  /*107d0*/  IMAD.MOV.U32 R243, RZ, RZ, R133 ;  /* 0x000000fffff37224 */ /* 0x000fe200078e0085 */
[----:B------:R-:W-:Y:S01]  /*107e0*/  LEA R182, P5, R87, R244, 0x2 ;  /* 0x000000f457b67211 */ /* 0x000fe200078a10ff */
[----:B------:R-:W4:Y:S01]  /*107f0*/  LDL.LU R238, [R1+0x230] ;  /* 0x0002300001ee7983 */ /* 0x000f220000300800 */
[----:B------:R-:W-:-:S02]  /*10800*/  LEA.HI.X.SX32 R189, R135, R7, 0x2, P2 ;  /* 0x0000000787bd7211 */ /* 0x000fc400010f16ff */
[-C--:B------:R-:W-:Y:S02]  /*10810*/  LEA R176, P2, R90, R244.reuse, 0x2 ;  /* 0x000000f45ab07211 */ /* 0x080fe400078410ff */
[-C--:B------:R-:W-:Y:S02]  /*10820*/  LEA.HI.X.SX32 R203, R142, R7.reuse, 0x2, P1 ;  /* 0x000000078ecb7211 */ /* 0x080fe400008f16ff */
[-C--:B------:R-:W-:Y:S01]  /*10830*/  LEA R210, P3, R146, R244.reuse, 0x2 ;  /* 0x000000f492d27211 */ /* 0x080fe200078610ff */
[----:B------:R-:W-:Y:S01]  /*10840*/  IMAD.MOV.U32 R249, RZ, RZ, R124 ;  /* 0x000000fffff97224 */ /* 0x000fe200078e007c */
[-C--:B------:R-:W-:Y:S01]  /*10850*/  LEA.HI.X.SX32 R161, R98, R7.reuse, 0x2, P4 ;  /* 0x0000000762a17211 */ /* 0x080fe200020f16ff */
[----:B------:R-:W-:Y:S01]  /*10860*/  IMAD.MOV.U32 R252, RZ, RZ, R132 ;  /* 0x000000fffffc7224 */ /* 0x000fe200078e0084 */
[-C--:B------:R-:W-:Y:S01]  /*10870*/  LEA R190, P1, R136, R244.reuse, 0x2 ;  /* 0x000000f488be7211 */ /* 0x080fe200078210ff */
[----:B------:R-:W-:Y:S01]  /*10880*/  IMAD.MOV.U32 R81, RZ, RZ, R125 ;  /* 0x000000ffff517224 */ /* 0x000fe200078e007d */
[-C--:B------:R-:W-:Y:S01]  /*10890*/  LEA.HI.X.SX32 R169, R94, R7.reuse, 0x2, P0 ;  /* 0x000000075ea97211 */ /* 0x080fe200000f16ff */
[----:B------:R-:W-:Y:S01]  /*108a0*/  IMAD.MOV.U32 R245, RZ, RZ, R127 ;  /* 0x000000fffff57224 */ /* 0x000fe200078e007f */
[-C--:B------:R-:W-:Y:S01]  /*108b0*/  LEA R148, P4, R104, R244.reuse, 0x2 ;  /* 0x000000f468947211 */ /* 0x080fe200078810ff */
[----:B------:R-:W-:Y:S01]  /*108c0*/  IMAD.MOV.U32 R78, RZ, RZ, R129 ;  /* 0x000000ffff4e7224 */ /* 0x000fe200078e0081 */
[-C--:B------:R-:W-:Y:S01]  /*108d0*/  LEA.HI.X.SX32 R183, R87, R7.reuse, 0x2, P5 ;  /* 0x0000000757b77211 */ /* 0x080fe200028f16ff */
[----:B-1----:R-:W-:Y:S01]  /*108e0*/  IMAD.MOV.U32 R5, RZ, RZ, R128 ;  /* 0x000000ffff057224 */ /* 0x002fe200078e0080 */
[-C--:B------:R-:W-:Y:S01]  /*108f0*/  LEA R156, P0, R100, R244.reuse, 0x2 ;  /* 0x000000f4649c7211 */ /* 0x080fe200078010ff */
[----:B------:R-:W-:Y:S01]  /*10900*/  IMAD.MOV.U32 R4, RZ, RZ, R120 ;  /* 0x000000ffff047224 */ /* 0x000fe200078e0078 */
[----:B------:R-:W-:Y:S01]  /*10910*/  LEA R170, P5, R93, R244, 0x2 ;  /* 0x000000f45daa7211 */ /* 0x000fe200078a10ff */
[----:B------:R-:W4:Y:S01]  /*10920*/  LDL.LU R76, [R1+0x234] ;  /* 0x00023400014c7983 */ /* 0x000f220000300800 */
[----:B------:R-:W-:-:S02]  /*10930*/  LEA.HI.X.SX32 R177, R90, R7, 0x2, P2 ;  /* 0x000000075ab17211 */ /* 0x000fc400010f16ff */
[-C--:B------:R-:W-:Y:S01]  /*10940*/  LEA R164, P2, R96, R244.reuse, 0x2 ;  /* 0x000000f460a47211 */ /* 0x080fe200078410ff */
[----:B------:R-:W-:Y:S01]  /*10950*/  IMAD.MOV.U32 R247, RZ, RZ, R134 ;  /* 0x000000fffff77224 */ /* 0x000fe200078e0086 */
[-C--:B------:R-:W-:Y:S01]  /*10960*/  LEA.HI.X.SX32 R191, R136, R7.reuse, 0x2, P1 ;  /* 0x0000000788bf7211 */ /* 0x080fe200008f16ff */
[----:B------:R-:W4:Y:S01]  /*10970*/  LDL.LU R240, [R1+0x238] ;  /* 0x0002380001f07983 */ /* 0x000f220000300800 */
[-C--:B------:R-:W-:Y:S02]  /*10980*/  LEA.HI.X.SX32 R149, R104, R7.reuse, 0x2, P4 ;  /* 0x0000000768957211 */ /* 0x080fe400020f16ff */
[-C--:B------:R-:W-:Y:S01]  /*10990*/  LEA.HI.X.SX32 R157, R100, R7.reuse, 0x2, P0 ;  /* 0x00000007649d7211 */ /* 0x080fe200000f16ff */
[----:B------:R-:W-:Y:S01]  /*109a0*/  IMAD R117, R117, UR6, RZ ;  /* 0x0000000675757c24 */ /* 0x000fe2000f8e02ff */
[-C--:B------:R-:W-:Y:S01]  /*109b0*/  LEA R136, P4, R110, R244.reuse, 0x2 ;  /* 0x000000f46e887211 */ /* 0x080fe200078810ff */
[----:B------:R-:W-:Y:S01]  /*109c0*/  IMAD R122, R179, UR6, RZ ;  /* 0x00000006b37a7c24 */ /* 0x000fe2000f8e02ff */
[----:B------:R-:W-:Y:S01]  /*109d0*/  LEA.HI.X.SX32 R171, R93, R7, 0x2, P5 ;  /* 0x000000075dab7211 */ /* 0x000fe200028f16ff */
[----:B------:R-:W4:Y:S01]  /*109e0*/  LDL.LU R83, [R1+0x23c] ;  /* 0x00023c0001537983 */ /* 0x000f220000300800 */
[----:B------:R-:W-:-:S02]  /*109f0*/  LEA R144, P0, R106, R244, 0x2 ;  /* 0x000000f46a907211 */ /* 0x000fc400078010ff */
[-C--:B------:R-:W-:Y:S01]  /*10a00*/  LEA.HI.X.SX32 R211, R146, R7.reuse, 0x2, P3 ;  /* 0x0000000792d37211 */ /* 0x080fe200018f16ff */
[----:B------:R-:W-:Y:S01]  /*10a10*/  IMAD R116, R178, UR6, RZ ;  /* 0x00000006b2747c24 */ /* 0x000fe2000f8e02ff */
[-C--:B------:R-:W-:Y:S01]  /*10a20*/  LEA R158, P5, R99, R244.reuse, 0x2 ;  /* 0x000000f4639e7211 */ /* 0x080fe200078a10ff */
[----:B------:R-:W4:Y:S01]  /*10a30*/  LDL.LU R82, [R1+0x240] ;  /* 0x0002400001527983 */ /* 0x000f220000300800 */
[-C--:B------:R-:W-:Y:S02]  /*10a40*/  LEA.HI.X.SX32 R165, R96, R7.reuse, 0x2, P2 ;  /* 0x0000000760a57211 */ /* 0x080fe400010f16ff */
[-C--:B------:R-:W-:Y:S01]  /*10a50*/  LEA R198, P3, R140, R244.reuse, 0x2 ;  /* 0x000000f48cc67211 */ /* 0x080fe200078610ff */
[----:B--2---:R-:W-:Y:S01]  /*10a60*/  IMAD.MOV.U32 R2, RZ, RZ, R121 ;  /* 0x000000ffff027224 */ /* 0x004fe200078e0079 */
[----:B------:R-:W-:Y:S01]  /*10a70*/  LEA R152, P2, R102, R244, 0x2 ;  /* 0x000000f466987211 */ /* 0x000fe200078410ff */
[----:B------:R-:W2:Y:S01]  /*10a80*/  LDL.LU R242, [R1+0x244] ;  /* 0x0002440001f27983 */ /* 0x000ea20000300800 */
[----:B------:R-:W-:-:S02]  /*10a90*/  LEA.HI.X.SX32 R137, R110, R7, 0x2, P4 ;  /* 0x000000076e897211 */ /* 0x000fc400020f16ff */
[-C--:B------:R-:W-:Y:S02]  /*10aa0*/  LEA.HI.X.SX32 R145, R106, R7.reuse, 0x2, P0 ;  /* 0x000000076a917211 */ /* 0x080fe400000f16ff */
[-C--:B------:R-:W-:Y:S02]  /*10ab0*/  LEA.HI.X.SX32 R159, R99, R7.reuse, 0x2, P5 ;  /* 0x00000007639f7211 */ /* 0x080fe400028f16ff */
[-C--:B------:R-:W-:Y:S02]  /*10ac0*/  LEA R132, P0, R112, R244.reuse, 0x2 ;  /* 0x000000f470847211 */ /* 0x080fe400078010ff */
[-C--:B------:R-:W-:Y:S02]  /*10ad0*/  LEA.HI.X.SX32 R199, R140, R7.reuse, 0x2, P3 ;  /* 0x000000078cc77211 */ /* 0x080fe400018f16ff */
[----:B------:R-:W-:Y:S02]  /*10ae0*/  LEA R146, P5, R105, R244, 0x2 ;  /* 0x000000f469927211 */ /* 0x000fe400078a10ff */
[----:B------:R-:W-:-:S02]  /*10af0*/  LEA.HI.X.SX32 R153, R102, R7, 0x2, P2 ;  /* 0x0000000766997211 */ /* 0x000fc400010f16ff */
[-C--:B------:R-:W-:Y:S02]  /*10b00*/  LEA R140, P2, R108, R244.reuse, 0x2 ;  /* 0x000000f46c8c7211 */ /* 0x080fe400078410ff */
[-C--:B------:R-:W-:Y:S02]  /*10b10*/  LEA.HI.X.SX32 R133, R112, R7.reuse, 0x2, P0 ;  /* 0x0000000770857211 */ /* 0x080fe400000f16ff */
[-C--:B------:R-:W-:Y:S02]  /*10b20*/  LEA.HI.X.SX32 R147, R105, R7.reuse, 0x2, P5 ;  /* 0x0000000769937211 */ /* 0x080fe400028f16ff */
[CC--:B------:R-:W-:Y:S02]  /*10b30*/  LEA R134, P5, R111.reuse, R244.reuse, 0x2 ;  /* 0x000000f46f867211 */ /* 0x0c0fe400078a10ff */
[-C--:B------:R-:W-:Y:S02]  /*10b40*/  LEA.HI.X.SX32 R141, R108, R7.reuse, 0x2, P2 ;  /* 0x000000076c8d7211 */ /* 0x080fe400010f16ff */
[-C--:B------:R-:W-:Y:S01]  /*10b50*/  LEA R128, P2, R114, R244.reuse, 0x2 ;  /* 0x000000f472807211 */ /* 0x080fe200078410ff */
[----:B------:R-:W-:Y:S01]  /*10b60*/  IMAD.MOV.U32 R79, RZ, RZ, R122 ;  /* 0x000000ffff4f7224 */ /* 0x000fe200078e007a */
[----:B------:R-:W-:Y:S01]  /*10b70*/  LEA.HI.X.SX32 R135, R111, R7, 0x2, P5 ;  /* 0x000000076f877211 */ /* 0x000fe200028f16ff */
[----:B------:R-:W-:Y:S01]  /*10b80*/  IMAD.MOV.U32 R80, RZ, RZ, R116 ;  /* 0x000000ffff507224 */ /* 0x000fe200078e0074 */
[----:B------:R-:W-:-:S02]  /*10b90*/  LEA R122, P5, R117, R244, 0x2 ;  /* 0x000000f4757a7211 */ /* 0x000fc400078a10ff */
[-C--:B------:R-:W-:Y:S01]  /*10ba0*/  LEA.HI.X.SX32 R129, R114, R7.reuse, 0x2, P2 ;  /* 0x0000000772817211 */ /* 0x080fe200010f16ff */
[----:B------:R-:W-:Y:S01]  /*10bb0*/  IMAD.MOV.U32 R6, RZ, RZ, R123 ;  /* 0x000000ffff067224 */ /* 0x000fe200078e007b */
[----:B------:R-:W-:Y:S01]  /*10bc0*/  LEA.HI.X.SX32 R123, R117, R7, 0x2, P5 ;  /* 0x00000007757b7211 */ /* 0x000fe200028f16ff */
[----:B------:R-:W-:Y:S02]  /*10bd0*/  IMAD R85, R85, UR6, RZ ;  /* 0x0000000655557c24 */ /* 0x000fe4000f8e02ff */
[----:B------:R-:W-:-:S03]  /*10be0*/  IMAD R91, R91, UR6, RZ ;  /* 0x000000065b5b7c24 */ /* 0x000fc6000f8e02ff */
[----:B------:R-:W-:Y:S01]  /*10bf0*/  LEA R186, P3, R85, R244, 0x2 ;  /* 0x000000f455ba7211 */ /* 0x000fe200078610ff */
[----:B------:R-:W-:-:S03]  /*10c00*/  IMAD R97, R97, UR6, RZ ;  /* 0x0000000661617c24 */ /* 0x000fc6000f8e02ff */
[----:B------:R-:W-:Y:S02]  /*10c10*/  LEA.HI.X.SX32 R187, R85, R7, 0x2, P3 ;  /* 0x0000000755bb7211 */ /* 0x000fe400018f16ff */
        /* <DEDUP_REMOVED lines=10> */
[----:B------:R-:W-:-:S03]  /*10cc0*/  IMAD.MOV.U32 R246, RZ, RZ, R126 ;  /* 0x000000fffff67224 */ /* 0x000fc600078e007e */
[----:B------:R-:W-:Y:S02]  /*10cd0*/  LEA.HI.X.SX32 R139, R109, R7, 0x2, P3 ;  /* 0x000000076d8b7211 */ /* 0x000fe400018f16ff */
[----:B------:R-:W-:-:S04]  /*10ce0*/  LEA R126, P3, R115, R244, 0x2 ;  /* 0x000000f4737e7211 */ /* 0x000fc800078610ff */
[----:B------:R-:W-:Y:S02]  /*10cf0*/  LEA.HI.X.SX32 R127, R115, R7, 0x2, P3 ;  /* 0x00000007737f7211 */ /* 0x000fe400018f16ff */
[----:B---3--:R-:W-:-:S04]  /*10d00*/  LEA R124, P4, R248, R244, 0x2 ;  /* 0x000000f4f87c7211 */ /* 0x008fc800078810ff */
[-C--:B------:R-:W-:Y:S01]  /*10d10*/  LEA.HI.X.SX32 R125, R248, R7.reuse, 0x2, P4 ;  /* 0x00000007f87d7211 */ /* 0x080fe200020f16ff */
[----:B------:R-:W-:Y:S01]  /*10d20*/  IMAD.MOV.U32 R248, RZ, RZ, R249 ;  /* 0x000000fffff87224 */ /* 0x000fe200078e00f9 */
[CC--:B----4-:R-:W-:Y:S01]  /*10d30*/  LEA R120, P0, R241.reuse, R244.reuse, 0x2 ;  /* 0x000000f4f1787211 */ /* 0x0d0fe200078010ff */
[----:B------:R-:W-:Y:S02]  /*10d40*/  IMAD.MOV.U32 R249, RZ, RZ, R81 ;  /* 0x000000fffff97224 */ /* 0x000fe400078e0051 */
[----:B------:R-:W-:Y:S02]  /*10d50*/  IMAD.MOV.U32 R81, RZ, RZ, R245 ;  /* 0x000000ffff517224 */ /* 0x000fe400078e00f5 */
[----:B------:R-:W-:Y:S01]  /*10d60*/  IMAD.MOV.U32 R245, RZ, RZ, R5 ;  /* 0x000000fffff57224 */ /* 0x000fe200078e0005 */
[----:B------:R-:W-:Y:S01]  /*10d70*/  LEA.HI.X.SX32 R121, R241, R7, 0x2, P0 ;  /* 0x00000007f1797211 */ /* 0x000fe200000f16ff */
[----:B------:R-:W-:Y:S02]  /*10d80*/  IMAD.MOV.U32 R5, RZ, RZ, R78 ;  /* 0x000000ffff057224 */ /* 0x000fe400078e004e */
[----:B------:R-:W3:Y:S01]  /*10d90*/  LDL.LU R78, [R1+0x248] ;  /* 0x00024800014e7983 */ /* 0x000ee20000300800 */
[----:B------:R-:W-:-:S03]  /*10da0*/  LEA R116, P2, R239, R244, 0x2 ;  /* 0x000000f4ef747211 */ /* 0x000fc600078410ff */
[----:B------:R-:W4:Y:S04]  /*10db0*/  LDL.LU R241, [R1+0x24c] ;  /* 0x00024c0001f17983 */ /* 0x000f280000300800 */
[----:B------:R-:W2:Y:S04]  /*10dc0*/  LDL.LU R75, [R1+0x250] ;  /* 0x00025000014b7983 */ /* 0x000ea80000300800 */
[----:B------:R-:W2:Y:S01]  /*10dd0*/  LDL.LU R237, [R1+0x254] ;  /* 0x0002540001ed7983 */ /* 0x000ea20000300800 */
[----:B------:R-:W-:-:S03]  /*10de0*/  LEA.HI.X.SX32 R117, R239, R7, 0x2, P2 ;  /* 0x00000007ef757211 */ /* 0x000fc600010f16ff */
[----:B------:R-:W3:Y:S01]  /*10df0*/  LDL.LU R239, [R1+0x258] ;  /* 0x0002580001ef7983 */ /* 0x000ee20000300800 */
[----:B------:R-:W-:-:S03]  /*10e00*/  LEA R114, P3, R233, R244, 0x2 ;  /* 0x000000f4e9727211 */ /* 0x000fc600078610ff */
[----:B------:R-:W4:Y:S01]  /*10e10*/  LDL.LU R69, [R1+0x25c] ;  /* 0x00025c0001457983 */ /* 0x000f220000300800 */
[----:B------:R-:W-:-:S03]  /*10e20*/  LEA.HI.X.SX32 R115, R233, R7, 0x2, P3 ;  /* 0x00000007e9737211 */ /* 0x000fc600018f16ff */
[----:B------:R-:W4:Y:S04]  /*10e30*/  LDL.LU R67, [R1+0x260] ;  /* 0x0002600001437983 */ /* 0x000f280000300800 */
[----:B------:R-:W4:Y:S01]  /*10e40*/  LDL.LU R233, [R1+0x264] ;  /* 0x0002640001e97983 */ /* 0x000f220000300800 */
[----:B------:R-:W-:-:S03]  /*10e50*/  LEA R104, P2, R236, R244, 0x2 ;  /* 0x000000f4ec687211 */ /* 0x000fc600078410ff */
[----:B------:R-:W4:Y:S01]  /*10e60*/  LDL.LU R63, [R1+0x268] ;  /* 0x00026800013f7983 */ /* 0x000f220000300800 */
[----:B------:R-:W-:-:S03]  /*10e70*/  LEA.HI.X.SX32 R105, R236, R7, 0x2, P2 ;  /* 0x00000007ec697211 */ /* 0x000fc600010f16ff */
[----:B------:R-:W4:Y:S04]  /*10e80*/  LDL.LU R61, [R1+0x26c] ;  /* 0x00026c00013d7983 */ /* 0x000f280000300800 */
[----:B------:R-:W4:Y:S04]  /*10e90*/  LDL.LU R59, [R1+0x270] ;  /* 0x00027000013b7983 */ /* 0x000f280000300800 */
[----:B------:R-:W4:Y:S04]  /*10ea0*/  LDL.LU R57, [R1+0x274] ;  /* 0x0002740001397983 */ /* 0x000f280000300800 */
[----:B------:R-:W4:Y:S01]  /*10eb0*/  LDL.LU R236, [R1+0x27c] ;  /* 0x00027c0001ec7983 */ /* 0x000f220000300800 */
[----:B------:R-:W-:-:S02]  /*10ec0*/  IMAD R89, R89, UR6, RZ ;  /* 0x0000000659597c24 */ /* 0x000fc4000f8e02ff */
[----:B------:R-:W-:Y:S02]  /*10ed0*/  IMAD R95, R95, UR6, RZ ;  /* 0x000000065f5f7c24 */ /* 0x000fe4000f8e02ff */
[----:B------:R-:W-:Y:S01]  /*10ee0*/  IMAD R101, R101, UR6, RZ ;  /* 0x0000000665657c24 */ /* 0x000fe2000f8e02ff */
[-C--:B------:R-:W-:Y:S01]  /*10ef0*/  LEA R178, P1, R89, R244.reuse, 0x2 ;  /* 0x000000f459b27211 */ /* 0x080fe200078210ff */
[----:B------:R-:W-:Y:S02]  /*10f00*/  IMAD R107, R107, UR6, RZ ;  /* 0x000000066b6b7c24 */ /* 0x000fe4000f8e02ff */
[----:B------:R-:W-:Y:S01]  /*10f10*/  IMAD R113, R113, UR6, RZ ;  /* 0x0000000671717c24 */ /* 0x000fe2000f8e02ff */
[----:B------:R-:W-:Y:S01]  /*10f20*/  LEA.HI.X.SX32 R179, R89, R7, 0x2, P1 ;  /* 0x0000000759b37211 */ /* 0x000fe200008f16ff */
[----:B------:R-:W-:Y:S01]  /*10f30*/  IMAD.MOV.U32 R3, RZ, RZ, R130 ;  /* 0x000000ffff037224 */ /* 0x000fe200078e0082 */
[----:B------:R-:W-:Y:S01]  /*10f40*/  LEA R166, P1, R95, R244, 0x2 ;  /* 0x000000f45fa67211 */ /* 0x000fe200078210ff */
[----:B------:R-:W-:-:S02]  /*10f50*/  IMAD R119, R119, UR6, RZ ;  /* 0x0000000677777c24 */ /* 0x000fc4000f8e02ff */
[----:B------:R-:W-:Y:S01]  /*10f60*/  IMAD.MOV.U32 R77, RZ, RZ, R131 ;  /* 0x000000ffff4d7224 */ /* 0x000fe200078e0083 */
[-C--:B------:R-:W-:Y:S01]  /*10f70*/  LEA.HI.X.SX32 R167, R95, R7.reuse, 0x2, P1 ;  /* 0x000000075fa77211 */ /* 0x080fe200008f16ff */
[----:B------:R-:W-:Y:S01]  /*10f80*/  IMAD.MOV.U32 R0, RZ, RZ, R118 ;  /* 0x000000ffff007224 */ /* 0x000fe200078e0076 */
[CC--:B------:R-:W-:Y:S01]  /*10f90*/  LEA R154, P1, R101.reuse, R244.reuse, 0x2 ;  /* 0x000000f4659a7211 */ /* 0x0c0fe200078210ff */
[----:B------:R-:W4:Y:S03]  /*10fa0*/  LDL.LU R55, [R1+0x278] ;  /* 0x0002780001377983 */ /* 0x000f260000300800 */
[-C--:B------:R-:W-:Y:S01]  /*10fb0*/  LEA.HI.X.SX32 R155, R101, R7.reuse, 0x2, P1 ;  /* 0x00000007659b7211 */ /* 0x080fe200008f16ff */
[----:B------:R-:W4:Y:S01]  /*10fc0*/  LDL.LU R230, [R1+0x284] ;  /* 0x0002840001e67983 */ /* 0x000f220000300800 */
[-C--:B------:R-:W-:Y:S02]  /*10fd0*/  LEA R142, P1, R107, R244.reuse, 0x2 ;  /* 0x000000f46b8e7211 */ /* 0x080fe400078210ff */
[----:B------:R-:W-:Y:S01]  /*10fe0*/  LEA R110, P5, R235, R244, 0x2 ;  /* 0x000000f4eb6e7211 */ /* 0x000fe200078a10ff */
[----:B------:R-:W4:Y:S01]  /*10ff0*/  LDL.LU R231, [R1+0x288] ;  /* 0x0002880001e77983 */ /* 0x000f220000300800 */
[----:B------:R-:W-:-:S02]  /*11000*/  LEA.HI.X.SX32 R143, R107, R7, 0x2, P1 ;  /* 0x000000076b8f7211 */ /* 0x000fc400008f16ff */
[CC--:B------:R-:W-:Y:S01]  /*11010*/  LEA R130, P1, R113.reuse, R244.reuse, 0x2 ;  /* 0x000000f471827211 */ /* 0x0c0fe200078210ff */
[----:B------:R-:W4:Y:S01]  /*11020*/  LDL.LU R232, [R1+0x28c] ;  /* 0x00028c0001e87983 */ /* 0x000f220000300800 */
[CC--:B------:R-:W-:Y:S02]  /*11030*/  LEA R108, P0, R234.reuse, R244.reuse, 0x2 ;  /* 0x000000f4ea6c7211 */ /* 0x0c0fe400078010ff */
[-C--:B------:R-:W-:Y:S01]  /*11040*/  LEA.HI.X.SX32 R131, R113, R7.reuse, 0x2, P1 ;  /* 0x0000000771837211 */ /* 0x080fe200008f16ff */
[----:B------:R-:W4:Y:S01]  /*11050*/  LDL.LU R51, [R1+0x280] ;  /* 0x0002800001337983 */ /* 0x000f220000300800 */
[----:B------:R-:W-:Y:S02]  /*11060*/  LEA R118, P1, R119, R244, 0x2 ;  /* 0x000000f477767211 */ /* 0x000fe400078210ff */
[-C--:B------:R-:W-:Y:S02]  /*11070*/  LEA.HI.X.SX32 R111, R235, R7.reuse, 0x2, P5 ;  /* 0x00000007eb6f7211 */ /* 0x080fe400028f16ff */
[-C--:B------:R-:W-:Y:S01]  /*11080*/  LEA.HI.X.SX32 R119, R119, R7.reuse, 0x2, P1 ;  /* 0x0000000777777211 */ /* 0x080fe200008f16ff */
[----:B------:R-:W4:Y:S01]  /*11090*/  LDL.LU R235, [R1+0x290] ;  /* 0x0002900001eb7983 */ /* 0x000f220000300800 */
[----:B------:R-:W-:-:S02]  /*110a0*/  LEA.HI.X.SX32 R109, R234, R7, 0x2, P0 ;  /* 0x00000007ea6d7211 */ /* 0x000fc400000f16ff */
[CC--:B------:R-:W-:Y:S01]  /*110b0*/  LEA R106, P1, R74.reuse, R244.reuse, 0x2 ;  /* 0x000000f44a6a7211 */ /* 0x0c0fe200078210ff */
[----:B------:R-:W4:Y:S03]  /*110c0*/  LDL.LU R234, [R1+0x294] ;  /* 0x0002940001ea7983 */ /* 0x000f260000300800 */
[----:B------:R-:W-:Y:S02]  /*110d0*/  LEA.HI.X.SX32 R107, R74, R7, 0x2, P1 ;  /* 0x000000074a6b7211 */ /* 0x000fe400008f16ff */
[----:B------:R-:W-:-:S04]  /*110e0*/  LEA R98, P5, R240, R244, 0x2 ;  /* 0x000000f4f0627211 */ /* 0x000fc800078a10ff */
[----:B------:R-:W-:Y:S02]  /*110f0*/  LEA.HI.X.SX32 R99, R240, R7, 0x2, P5 ;  /* 0x00000007f0637211 */ /* 0x000fe400028f16ff */
[----:B------:R-:W-:Y:S01]  /*11100*/  LEA R96, P0, R83, R244, 0x2 ;  /* 0x000000f453607211 */ /* 0x000fe200078010ff */
[----:B------:R-:W-:-:S03]  /*11110*/  IMAD.MOV.U32 R240, RZ, RZ, R245 ;  /* 0x000000fffff07224 */ /* 0x000fc600078e00f5 */
[----:B------:R-:W-:Y:S02]  /*11120*/  LEA.HI.X.SX32 R97, R83, R7, 0x2, P0 ;  /* 0x0000000753617211 */ /* 0x000fe400000f16ff */
[----:B------:R-:W-:-:S04]  /*11130*/  LEA R94, P1, R82, R244, 0x2 ;  /* 0x000000f4525e7211 */ /* 0x000fc800078210ff */
[----:B------:R-:W-:Y:S02]  /*11140*/  LEA.HI.X.SX32 R95, R82, R7, 0x2, P1 ;  /* 0x00000007525f7211 */ /* 0x000fe400008f16ff */
[----:B------:R-:W-:-:S04]  /*11150*/  LEA R112, P4, R73, R244, 0x2 ;  /* 0x000000f449707211 */ /* 0x000fc800078810ff */
[----:B------:R-:W-:Y:S02]  /*11160*/  LEA.HI.X.SX32 R113, R73, R7, 0x2, P4 ;  /* 0x0000000749717211 */ /* 0x000fe400020f16ff */
[----:B------:R-:W-:-:S04]  /*11170*/  LEA R100, P4, R76, R244, 0x2 ;  /* 0x000000f44c647211 */ /* 0x000fc800078810ff */
[----:B------:R-:W-:Y:S02]  /*11180*/  LEA.HI.X.SX32 R101, R76, R7, 0x2, P4 ;  /* 0x000000074c657211 */ /* 0x000fe400020f16ff */
[----:B--2---:R-:W-:-:S04]  /*11190*/  LEA R84, P0, R237, R244, 0x2 ;  /* 0x000000f4ed547211 */ /* 0x004fc800078010ff */
[-C--:B------:R-:W-:Y:S01]  /*111a0*/  LEA.HI.X.SX32 R85, R237, R7.reuse, 0x2, P0 ;  /* 0x00000007ed557211 */ /* 0x080fe200000f16ff */
[----:B------:R-:W-:Y:S01]  /*111b0*/  IMAD.MOV.U32 R237, RZ, RZ, R240 ;  /* 0x000000ffffed7224 */ /* 0x000fe200078e00f0 */
[CC--:B---3--:R-:W-:Y:S01]  /*111c0*/  LEA R82, P1, R239.reuse, R244.reuse, 0x2 ;  /* 0x000000f4ef527211 */ /* 0x0c8fe200078210ff */
[----:B------:R-:W2:Y:S03]  /*111d0*/  LDL.LU R240, [R1+0x298] ;  /* 0x0002980001f07983 */ /* 0x000ea60000300800 */
[----:B------:R-:W-:Y:S02]  /*111e0*/  LEA.HI.X.SX32 R83, R239, R7, 0x2, P1 ;  /* 0x00000007ef537211 */ /* 0x000fe400008f16ff */
[----:B------:R-:W3:Y:S01]  /*111f0*/  LDL.LU R239, [R1+0x29c] ;  /* 0x00029c0001ef7983 */ /* 0x000ee20000300800 */
[----:B----4-:R-:W-:-:S03]  /*11200*/  LEA R88, P4, R241, R244, 0x2 ;  /* 0x000000f4f1587211 */ /* 0x010fc600078810ff */
[----:B------:R-:W4:Y:S01]  /*11210*/  LDL.LU R35, [R1+0x2a0] ;  /* 0x0002a00001237983 */ /* 0x000f220000300800 */
[-C--:B------:R-:W-:Y:S02]  /*11220*/  LEA.HI.X.SX32 R89, R241, R7.reuse, 0x2, P4 ;  /* 0x00000007f1597211 */ /* 0x080fe400020f16ff */
[CC--:B------:R-:W-:Y:S01]  /*11230*/  LEA R76, P4, R233.reuse, R244.reuse, 0x2 ;  /* 0x000000f4e94c7211 */ /* 0x0c0fe200078810ff */
[----:B------:R-:W-:Y:S01]  /*11240*/  IMAD.MOV.U32 R241, RZ, RZ, R77 ;  /* 0x000000fffff17224 */ /* 0x000fe200078e004d */
[----:B------:R-:W4:Y:S02]  /*11250*/  LDL.LU R33, [R1+0x2a4] ;  /* 0x0002a40001217983 */ /* 0x000f240000300800 */
[----:B------:R-:W-:Y:S02]  /*11260*/  LEA.HI.X.SX32 R77, R233, R7, 0x2, P4 ;  /* 0x00000007e94d7211 */ /* 0x000fe400020f16ff */
[----:B------:R-:W4:Y:S04]  /*11270*/  LDL.LU R233, [R1+0x2a8] ;  /* 0x0002a80001e97983 */ /* 0x000f280000300800 */
[----:B------:R-:W4:Y:S04]  /*11280*/  LDL.LU R29, [R1+0x2ac] ;  /* 0x0002ac00011d7983 */ /* 0x000f280000300800 */
[----:B------:R-:W4:Y:S01]  /*11290*/  LDL.LU R27, [R1+0x2b0] ;  /* 0x0002b000011b7983 */ /* 0x000f220000300800 */
[----:B------:R-:W-:-:S04]  /*112a0*/  LEA R64, P4, R236, R244, 0x2 ;  /* 0x000000f4ec407211 */ /* 0x000fc800078810ff */
[-C--:B------:R-:W-:Y:S02]  /*112b0*/  LEA.HI.X.SX32 R65, R236, R7.reuse, 0x2, P4 ;  /* 0x00000007ec417211 */ /* 0x080fe400020f16ff */
[----:B------:R-:W4:Y:S01]  /*112c0*/  LDL.LU R236, [R1+0x2b4] ;  /* 0x0002b40001ec7983 */ /* 0x000f220000300800 */
[-C--:B------:R-:W-:Y:S02]  /*112d0*/  LEA R102, P3, R238, R244.reuse, 0x2 ;  /* 0x000000f4ee667211 */ /* 0x080fe400078610ff */
[-C--:B------:R-:W-:Y:S02]  /*112e0*/  LEA R92, P2, R242, R244.reuse, 0x2 ;  /* 0x000000f4f25c7211 */ /* 0x080fe400078410ff */
[-C--:B------:R-:W-:Y:S01]  /*112f0*/  LEA R86, P5, R75, R244.reuse, 0x2 ;  /* 0x000000f44b567211 */ /* 0x080fe200078a10ff */
[----:B------:R-:W-:Y:S01]  /*11300*/  IMAD.MOV.U32 R245, RZ, RZ, R79 ;  /* 0x000000fffff57224 */ /* 0x000fe200078e004f */
[----:B------:R-:W-:Y:S01]  /*11310*/  LEA.HI.X.SX32 R103, R238, R7, 0x2, P3 ;  /* 0x00000007ee677211 */ /* 0x000fe200018f16ff */
[----:B------:R-:W4:Y:S01]  /*11320*/  LDL.LU R23, [R1+0x2b8] ;  /* 0x0002b80001177983 */ /* 0x000f220000300800 */
[----:B------:R-:W-:-:S02]  /*11330*/  LEA R90, P3, R78, R244, 0x2 ;  /* 0x000000f44e5a7211 */ /* 0x000fc400078610ff */
[-C--:B------:R-:W-:Y:S01]  /*11340*/  LEA.HI.X.SX32 R93, R242, R7.reuse, 0x2, P2 ;  /* 0x00000007f25d7211 */ /* 0x080fe200010f16ff */
[----:B------:R-:W-:Y:S01]  /*11350*/  IMAD.MOV.U32 R242, RZ, RZ, R248 ;  /* 0x000000fffff27224 */ /* 0x000fe200078e00f8 */
[-C--:B------:R-:W-:Y:S01]  /*11360*/  LEA.HI.X.SX32 R91, R78, R7.reuse, 0x2, P3 ;  /* 0x000000074e5b7211 */ /* 0x080fe200018f16ff */
[----:B------:R-:W-:Y:S01]  /*11370*/  IMAD.MOV.U32 R248, RZ, RZ, R249 ;  /* 0x000000fffff87224 */ /* 0x000fe200078e00f9 */
[-C--:B------:R-:W-:Y:S01]  /*11380*/  LEA R78, P3, R67, R244.reuse, 0x2 ;  /* 0x000000f4434e7211 */ /* 0x080fe200078610ff */
[----:B------:R-:W-:Y:S01]  /*11390*/  IMAD.MOV.U32 R249, RZ, RZ, R5 ;  /* 0x000000fffff97224 */ /* 0x000fe200078e0005 */
[-C--:B------:R-:W-:Y:S01]  /*113a0*/  LEA.HI.X.SX32 R87, R75, R7.reuse, 0x2, P5 ;  /* 0x000000074b577211 */ /* 0x080fe200028f16ff */
[----:B------:R-:W-:Y:S01]  /*113b0*/  IMAD.MOV.U32 R5, RZ, RZ, R80 ;  /* 0x000000ffff057224 */ /* 0x000fe200078e0050 */
[-C--:B------:R-:W-:Y:S02]  /*113c0*/  LEA R74, P5, R63, R244.reuse, 0x2 ;  /* 0x000000f43f4a7211 */ /* 0x080fe400078a10ff */
[-C--:B------:R-:W-:Y:S01]  /*113d0*/  LEA R72, P0, R61, R244.reuse, 0x2 ;  /* 0x000000f43d487211 */ /* 0x080fe200078010ff */
[----:B------:R-:W-:Y:S01]  /*113e0*/  IMAD.MOV.U32 R238, RZ, RZ, R81 ;  /* 0x000000ffffee7224 */ /* 0x000fe200078e0051 */
[----:B------:R-:W-:Y:S01]  /*113f0*/  LEA R80, P2, R69, R244, 0x2 ;  /* 0x000000f445507211 */ /* 0x000fe200078410ff */
[----:B------:R-:W4:Y:S01]  /*11400*/  LDL.LU R19, [R1+0x2c0] ;  /* 0x0002c00001137983 */ /* 0x000f220000300800 */
[----:B------:R-:W-:-:S02]  /*11410*/  LEA.HI.X.SX32 R79, R67, R7, 0x2, P3 ;  /* 0x00000007434f7211 */ /* 0x000fc400018f16ff */
[-C--:B------:R-:W-:Y:S01]  /*11420*/  LEA R66, P3, R55, R244.reuse, 0x2 ;  /* 0x000000f437427211 */ /* 0x080fe200078610ff */
[----:B------:R-:W4:Y:S01]  /*11430*/  LDL.LU R17, [R1+0x2c4] ;  /* 0x0002c40001117983 */ /* 0x000f220000300800 */
[-C--:B------:R-:W-:Y:S02]  /*11440*/  LEA.HI.X.SX32 R75, R63, R7.reuse, 0x2, P5 ;  /* 0x000000073f4b7211 */ /* 0x080fe400028f16ff */
[-C--:B------:R-:W-:Y:S01]  /*11450*/  LEA R62, P5, R51, R244.reuse, 0x2 ;  /* 0x000000f4333e7211 */ /* 0x080fe200078a10ff */
[----:B------:R-:W4:Y:S01]  /*11460*/  LDL.LU R21, [R1+0x2bc] ;  /* 0x0002bc0001157983 */ /* 0x000f220000300800 */
[-C--:B------:R-:W-:Y:S02]  /*11470*/  LEA.HI.X.SX32 R73, R61, R7.reuse, 0x2, P0 ;  /* 0x000000073d497211 */ /* 0x080fe400000f16ff */
[----:B------:R-:W-:Y:S01]  /*11480*/  LEA R70, P1, R59, R244, 0x2 ;  /* 0x000000f43b467211 */ /* 0x000fe200078210ff */
[----:B------:R-:W4:Y:S01]  /*11490*/  LDL.LU R15, [R1+0x2c8] ;  /* 0x0002c800010f7983 */ /* 0x000f220000300800 */
[----:B------:R-:W-:-:S02]  /*114a0*/  LEA.HI.X.SX32 R81, R69, R7, 0x2, P2 ;  /* 0x0000000745517211 */ /* 0x000fc400010f16ff */
[-C--:B------:R-:W-:Y:S02]  /*114b0*/  LEA R60, P0, R230, R244.reuse, 0x2 ;  /* 0x000000f4e63c7211 */ /* 0x080fe400078010ff */
[-C--:B------:R-:W-:Y:S02]  /*114c0*/  LEA R68, P2, R57, R244.reuse, 0x2 ;  /* 0x000000f439447211 */ /* 0x080fe400078410ff */
[-C--:B------:R-:W-:Y:S02]  /*114d0*/  LEA.HI.X.SX32 R67, R55, R7.reuse, 0x2, P3 ;  /* 0x0000000737437211 */ /* 0x080fe400018f16ff */
[-C--:B------:R-:W-:Y:S02]  /*114e0*/  LEA R54, P3, R235, R244.reuse, 0x2 ;  /* 0x000000f4eb367211 */ /* 0x080fe400078610ff */
[----:B------:R-:W-:Y:S02]  /*114f0*/  LEA R52, P4, R234, R244, 0x2 ;  /* 0x000000f4ea347211 */ /* 0x000fe400078810ff */
[----:B------:R-:W-:-:S02]  /*11500*/  LEA.HI.X.SX32 R63, R51, R7, 0x2, P5 ;  /* 0x00000007333f7211 */ /* 0x000fc400028f16ff */
[-C--:B------:R-:W-:Y:S02]  /*11510*/  LEA.HI.X.SX32 R71, R59, R7.reuse, 0x2, P1 ;  /* 0x000000073b477211 */ /* 0x080fe400008f16ff */
[-C--:B------:R-:W-:Y:S02]  /*11520*/  LEA.HI.X.SX32 R61, R230, R7.reuse, 0x2, P0 ;  /* 0x00000007e63d7211 */ /* 0x080fe400000f16ff */
[-C--:B------:R-:W-:Y:S01]  /*11530*/  LEA R58, P1, R231, R244.reuse, 0x2 ;  /* 0x000000f4e73a7211 */ /* 0x080fe200078210ff */
[----:B------:R-:W4:Y:S01]  /*11540*/  LDL.LU R230, [R1+0x2d0] ;  /* 0x0002d00001e67983 */ /* 0x000f220000300800 */
[-C--:B------:R-:W-:Y:S02]  /*11550*/  LEA.HI.X.SX32 R69, R57, R7.reuse, 0x2, P2 ;  /* 0x0000000739457211 */ /* 0x080fe400010f16ff */
[----:B------:R-:W-:Y:S01]  /*11560*/  LEA R56, P2, R232, R244, 0x2 ;  /* 0x000000f4e8387211 */ /* 0x000fe200078410ff */
[----:B------:R-:W4:Y:S01]  /*11570*/  LDL.LU R13, [R1+0x2cc] ;  /* 0x0002cc00010d7983 */ /* 0x000f220000300800 */
[----:B------:R-:W-:-:S02]  /*11580*/  LEA.HI.X.SX32 R55, R235, R7, 0x2, P3 ;  /* 0x00000007eb377211 */ /* 0x000fc400018f16ff */
[-C--:B------:R-:W-:Y:S01]  /*11590*/  LEA.HI.X.SX32 R53, R234, R7.reuse, 0x2, P4 ;  /* 0x00000007ea357211 */ /* 0x080fe200020f16ff */
[----:B------:R-:W4:Y:S01]  /*115a0*/  LDL.LU R235, [R1+0x2dc] ;  /* 0x0002dc0001eb7983 */ /* 0x000f220000300800 */
[----:B------:R-:W-:-:S03]  /*115b0*/  LEA.HI.X.SX32 R59, R231, R7, 0x2, P1 ;  /* 0x00000007e73b7211 */ /* 0x000fc600008f16ff */
[----:B------:R-:W4:Y:S01]  /*115c0*/  LDL.LU R234, [R1+0x2e0] ;  /* 0x0002e00001ea7983 */ /* 0x000f220000300800 */
[----:B------:R-:W-:Y:S02]  /*115d0*/  LEA.HI.X.SX32 R57, R232, R7, 0x2, P2 ;  /* 0x00000007e8397211 */ /* 0x000fe400010f16ff */
[----:B--2---:R-:W-:-:S04]  /*115e0*/  LEA R50, P5, R240, R244, 0x2 ;  /* 0x000000f4f0327211 */ /* 0x004fc800078a10ff */
[-C--:B------:R-:W-:Y:S02]  /*115f0*/  LEA.HI.X.SX32 R51, R240, R7.reuse, 0x2, P5 ;  /* 0x00000007f0337211 */ /* 0x080fe400028f16ff */
[C---:B---3--:R-:W-:Y:S01]  /*11600*/  LEA R48, P0, R239.reuse, R244, 0x2 ;  /* 0x000000f4ef307211 */ /* 0x048fe200078010ff */
[----:B------:R-:W2:Y:S04]  /*11610*/  LDL.LU R240, [R1+0x2e4] ;  /* 0x0002e40001f07983 */ /* 0x000ea80000300800 */
[----:B------:R-:W3:Y:S01]  /*11620*/  LDL.LU R231, [R1+0x2e8] ;  /* 0x0002e80001e77983 */ /* 0x000ee20000300800 */
[----:B------:R-:W-:-:S03]  /*11630*/  LEA.HI.X.SX32 R49, R239, R7, 0x2, P0 ;  /* 0x00000007ef317211 */ /* 0x000fc600000f16ff */
[----:B------:R-:W3:Y:S04]  /*11640*/  LDL.LU R232, [R1+0x2d4] ;  /* 0x0002d40001e87983 */ /* 0x000ee80000300800 */
[----:B------:R-:W3:Y:S04]  /*11650*/  LDL.LU R239, [R1+0x2d8] ;  /* 0x0002d80001ef7983 */ /* 0x000ee80000300800 */
[----:B------:R-:W3:Y:S01]  /*11660*/  LDL.LU R229, [R1+0x2ec] ;  /* 0x0002ec0001e57983 */ /* 0x000ee20000300800 */
[----:B----4-:R-:W-:-:S04]  /*11670*/  LEA R42, P3, R233, R244, 0x2 ;  /* 0x000000f4e92a7211 */ /* 0x010fc800078610ff */
[----:B------:R-:W-:Y:S02]  /*11680*/  LEA.HI.X.SX32 R43, R233, R7, 0x2, P3 ;  /* 0x00000007e92b7211 */ /* 0x000fe400018f16ff */
[----:B------:R-:W4:Y:S01]  /*11690*/  LDL.LU R233, [R1+0x2f4] ;  /* 0x0002f40001e97983 */ /* 0x000f220000300800 */
[----:B------:R-:W-:-:S04]  /*116a0*/  LEA R36, P0, R236, R244, 0x2 ;  /* 0x000000f4ec247211 */ /* 0x000fc800078010ff */
[-C--:B------:R-:W-:Y:S02]  /*116b0*/  LEA.HI.X.SX32 R37, R236, R7.reuse, 0x2, P0 ;  /* 0x00000007ec257211 */ /* 0x080fe400000f16ff */
[----:B------:R-:W4:Y:S01]  /*116c0*/  LDL.LU R236, [R1+0x2f8] ;  /* 0x0002f80001ec7983 */ /* 0x000f220000300800 */
[-C--:B------:R-:W-:Y:S02]  /*116d0*/  LEA R46, P1, R35, R244.reuse, 0x2 ;  /* 0x000000f4232e7211 */ /* 0x080fe400078210ff */
[-C--:B------:R-:W-:Y:S01]  /*116e0*/  LEA R44, P2, R33, R244.reuse, 0x2 ;  /* 0x000000f4212c7211 */ /* 0x080fe200078410ff */
[----:B------:R-:W4:Y:S01]  /*116f0*/  LDL.LU R221, [R1+0x30c] ;  /* 0x00030c0001dd7983 */ /* 0x000f220000300800 */
[-C--:B------:R-:W-:Y:S02]  /*11700*/  LEA.HI.X.SX32 R47, R35, R7.reuse, 0x2, P1 ;  /* 0x00000007232f7211 */ /* 0x080fe400008f16ff */
[-C--:B------:R-:W-:Y:S01]  /*11710*/  LEA R34, P1, R23, R244.reuse, 0x2 ;  /* 0x000000f417227211 */ /* 0x080fe200078210ff */
[----:B------:R-:W-:Y:S01]  /*11720*/  IMAD.MOV.U32 R9, RZ, RZ, R245 ;  /* 0x000000ffff097224 */ /* 0x000fe200078e00f5 */
[----:B------:R-:W-:Y:S01]  /*11730*/  LEA.HI.X.SX32 R45, R33, R7, 0x2, P2 ;  /* 0x00000007212d7211 */ /* 0x000fe200010f16ff */
[----:B------:R-:W4:Y:S01]  /*11740*/  LDL.LU R222, [R1+0x310] ;  /* 0x0003100001de7983 */ /* 0x000f220000300800 */
[----:B------:R-:W-:-:S02]  /*11750*/  LEA R40, P4, R29, R244, 0x2 ;  /* 0x000000f41d287211 */ /* 0x000fc400078810ff */
[-C--:B------:R-:W-:Y:S01]  /*11760*/  LEA.HI.X.SX32 R35, R23, R7.reuse, 0x2, P1 ;  /* 0x0000000717237211 */ /* 0x080fe200008f16ff */
[----:B------:R-:W4:Y:S01]  /*11770*/  LDL.LU R245, [R1+0x324] ;  /* 0x0003240001f57983 */ /* 0x000f220000300800 */
[-C--:B------:R-:W-:Y:S02]  /*11780*/  LEA.HI.X.SX32 R41, R29, R7.reuse, 0x2, P4 ;  /* 0x000000071d297211 */ /* 0x080fe400020f16ff */
[-C--:B------:R-:W-:Y:S02]  /*11790*/  LEA R30, P3, R19, R244.reuse, 0x2 ;  /* 0x000000f4131e7211 */ /* 0x080fe400078610ff */
[-C--:B------:R-:W-:Y:S02]  /*117a0*/  LEA R32, P2, R21, R244.reuse, 0x2 ;  /* 0x000000f415207211 */ /* 0x080fe400078410ff */
[----:B------:R-:W-:Y:S02]  /*117b0*/  LEA R28, P4, R17, R244, 0x2 ;  /* 0x000000f4111c7211 */ /* 0x000fe400078810ff */
[----:B------:R-:W-:-:S02]  /*117c0*/  LEA.HI.X.SX32 R33, R21, R7, 0x2, P2 ;  /* 0x0000000715217211 */ /* 0x000fc400010f16ff */
[-C--:B------:R-:W-:Y:S02]  /*117d0*/  LEA.HI.X.SX32 R31, R19, R7.reuse, 0x2, P3 ;  /* 0x00000007131f7211 */ /* 0x080fe400018f16ff */
[-C--:B------:R-:W-:Y:S01]  /*117e0*/  LEA.HI.X.SX32 R29, R17, R7.reuse, 0x2, P4 ;  /* 0x00000007111d7211 */ /* 0x080fe200020f16ff */
[----:B------:R-:W-:Y:S01]  /*117f0*/  IMAD.MOV.U32 R225, RZ, RZ, R241 ;  /* 0x000000ffffe17224 */ /* 0x000fe200078e00f1 */
[CC--:B------:R-:W-:Y:S02]  /*11800*/  LEA R22, P1, R230.reuse, R244.reuse, 0x2 ;  /* 0x000000f4e6167211 */ /* 0x0c0fe400078210ff */
[CC--:B------:R-:W-:Y:S02]  /*11810*/  LEA R24, P0, R13.reuse, R244.reuse, 0x2 ;  /* 0x000000f40d187211 */ /* 0x0c0fe400078010ff */
[-C--:B------:R-:W-:Y:S01]  /*11820*/  LEA.HI.X.SX32 R23, R230, R7.reuse, 0x2, P1 ;  /* 0x00000007e6177211 */ /* 0x080fe200008f16ff */
[----:B------:R-:W-:Y:S01]  /*11830*/  IMAD.MOV.U32 R230, RZ, RZ, R5 ;  /* 0x000000ffffe67224 */ /* 0x000fe200078e0005 */
[----:B------:R-:W-:Y:S01]  /*11840*/  LEA.HI.X.SX32 R25, R13, R7, 0x2, P0 ;  /* 0x000000070d197211 */ /* 0x000fe200000f16ff */
[----:B------:R-:W4:Y:S01]  /*11850*/  LDL.LU R5, [R1+0x328] ;  /* 0x0003280001057983 */ /* 0x000f220000300800 */
[----:B------:R-:W-:-:S03]  /*11860*/  LEA R16, P4, R235, R244, 0x2 ;  /* 0x000000f4eb107211 */ /* 0x000fc600078810ff */
[----:B------:R-:W4:Y:S01]  /*11870*/  LDL R228, [R1+0x304] ;  /* 0x0003040001e47983 */ /* 0x000f220000100800 */
[----:B------:R-:W-:-:S03]  /*11880*/  LEA.HI.X.SX32 R17, R235, R7, 0x2, P4 ;  /* 0x00000007eb117211 */ /* 0x000fc600020f16ff */
[----:B------:R-:W4:Y:S01]  /*11890*/  LDL.LU R223, [R1+0x314] ;  /* 0x0003140001df7983 */ /* 0x000f220000300800 */
[----:B------:R-:W-:-:S03]  /*118a0*/  IMAD.MOV.U32 R227, RZ, RZ, R230 ;  /* 0x000000ffffe37224 */ /* 0x000fc600078e00e6 */
[----:B------:R-:W4:Y:S04]  /*118b0*/  LDL.LU R250, [R1+0x318] ;  /* 0x0003180001fa7983 */ /* 0x000f280000300800 */
[----:B------:R-:W4:Y:S01]  /*118c0*/  LDL.LU R241, [R1+0x31c] ;  /* 0x00031c0001f17983 */ /* 0x000f220000300800 */
[----:B------:R-:W-:-:S04]  /*118d0*/  LEA R38, P5, R27, R244, 0x2 ;  /* 0x000000f41b267211 */ /* 0x000fc800078a10ff */
[----:B------:R-:W-:Y:S02]  /*118e0*/  LEA.HI.X.SX32 R39, R27, R7, 0x2, P5 ;  /* 0x000000071b277211 */ /* 0x000fe400028f16ff */
[----:B------:R-:W-:-:S04]  /*118f0*/  LEA R26, P5, R15, R244, 0x2 ;  /* 0x000000f40f1a7211 */ /* 0x000fc800078a10ff */
[----:B------:R-:W-:Y:S02]  /*11900*/  LEA.HI.X.SX32 R27, R15, R7, 0x2, P5 ;  /* 0x000000070f1b7211 */ /* 0x000fe400028f16ff */
[----:B------:R-:W-:-:S04]  /*11910*/  LEA R14, P5, R234, R244, 0x2 ;  /* 0x000000f4ea0e7211 */ /* 0x000fc800078a10ff */
[-C--:B------:R-:W-:Y:S02]  /*11920*/  LEA.HI.X.SX32 R15, R234, R7.reuse, 0x2, P5 ;  /* 0x00000007ea0f7211 */ /* 0x080fe400028f16ff */
[-C--:B--2---:R-:W-:Y:S02]  /*11930*/  LEA R12, P0, R240, R244.reuse, 0x2 ;  /* 0x000000f4f00c7211 */ /* 0x084fe400078010ff */
[CC--:B---3--:R-:W-:Y:S02]  /*11940*/  LEA R20, P2, R232.reuse, R244.reuse, 0x2 ;  /* 0x000000f4e8147211 */ /* 0x0c8fe400078410ff */
[-C--:B------:R-:W-:Y:S02]  /*11950*/  LEA R18, P3, R239, R244.reuse, 0x2 ;  /* 0x000000f4ef127211 */ /* 0x080fe400078610ff */
[----:B------:R-:W-:Y:S01]  /*11960*/  LEA.HI.X.SX32 R21, R232, R7, 0x2, P2 ;  /* 0x00000007e8157211 */ /* 0x000fe200010f16ff */
[----:B------:R-:W-:Y:S01]  /*11970*/  IMAD.MOV.U32 R232, RZ, RZ, R238 ;  /* 0x000000ffffe87224 */ /* 0x000fe200078e00ee */
[----:B------:R-:W-:-:S02]  /*11980*/  LEA R10, P1, R231, R244, 0x2 ;  /* 0x000000f4e70a7211 */ /* 0x000fc400078210ff */
[-C--:B------:R-:W-:Y:S01]  /*11990*/  LEA.HI.X.SX32 R19, R239, R7.reuse, 0x2, P3 ;  /* 0x00000007ef137211 */ /* 0x080fe200018f16ff */
[----:B------:R-:W-:Y:S01]  /*119a0*/  IMAD.MOV.U32 R239, RZ, RZ, R237 ;  /* 0x000000ffffef7224 */ /* 0x000fe200078e00ed */
[-C--:B------:R-:W-:Y:S01]  /*119b0*/  LEA R238, P3, R237, R244.reuse, 0x2 ;  /* 0x000000f4edee7211 */ /* 0x080fe200078610ff */
[----:B------:R-:W-:Y:S01]  /*119c0*/  IMAD.MOV.U32 R237, RZ, RZ, R243 ;  /* 0x000000ffffed7224 */ /* 0x000fe200078e00f3 */
[-C--:B------:R-:W-:Y:S01]  /*119d0*/  LEA R8, P2, R229, R244.reuse, 0x2 ;  /* 0x000000f4e5087211 */ /* 0x080fe200078410ff */
[----:B------:R-:W2:Y:S01]  /*119e0*/  LDL.LU R243, [R1+0x320] ;  /* 0x0003200001f37983 */ /* 0x000ea20000300800 */
[-C--:B------:R-:W-:Y:S01]  /*119f0*/  LEA.HI.X.SX32 R13, R240, R7.reuse, 0x2, P0 ;  /* 0x00000007f00d7211 */ /* 0x080fe200000f16ff */
[----:B------:R-:W-:Y:S01]  /*11a00*/  IMAD.MOV.U32 R235, RZ, RZ, R232 ;  /* 0x000000ffffeb7224 */ /* 0x000fe200078e00e8 */
[-C--:B------:R-:W-:Y:S01]  /*11a10*/  LEA R226, P0, R230, R244.reuse, 0x2 ;  /* 0x000000f4e6e27211 */ /* 0x080fe200078010ff */
[----:B------:R-:W3:Y:S01]  /*11a20*/  LDL.LU R251, [R1+0x32c] ;  /* 0x00032c0001fb7983 */ /* 0x000ee20000300800 */
[-C--:B------:R-:W-:Y:S01]  /*11a30*/  LEA.HI.X.SX32 R11, R231, R7.reuse, 0x2, P1 ;  /* 0x00000007e70b7211 */ /* 0x080fe200008f16ff */
[----:B------:R-:W-:Y:S01]  /*11a40*/  IMAD.MOV.U32 R231, RZ, RZ, R9 ;  /* 0x000000ffffe77224 */ /* 0x000fe200078e0009 */
[----:B------:R-:W-:Y:S01]  /*11a50*/  LEA R230, P1, R9, R244, 0x2 ;  /* 0x000000f409e67211 */ /* 0x000fe200078210ff */
[----:B------:R-:W2:Y:S01]  /*11a60*/  LDL.LU R232, [R1+0x330] ;  /* 0x0003300001e87983 */ /* 0x000ea20000300800 */
[----:B------:R-:W-:-:S03]  /*11a70*/  LEA.HI.X.SX32 R9, R229, R7, 0x2, P2 ;  /* 0x00000007e5097211 */ /* 0x000fc600010f16ff */
[----:B------:R-:W2:Y:S04]  /*11a80*/  LDL.LU R240, [R1+0x334] ;  /* 0x0003340001f07983 */ /* 0x000ea80000300800 */
[----:B------:R-:W2:Y:S01]  /*11a90*/  LDL.LU R229, [R1+0x304] ;  /* 0x0003040001e57983 */ /* 0x000ea20000300800 */
[----:B------:R-:W-:Y:S02]  /*11aa0*/  LEA.HI.X.SX32 R239, R239, R7, 0x2, P3 ;  /* 0x00000007efef7211 */ /* 0x000fe400018f16ff */
[----:B----4-:R-:W-:-:S03]  /*11ab0*/  LEA R224, P4, R233, R244, 0x2 ;  /* 0x000000f4e9e07211 */ /* 0x010fc600078810ff */
[----:B------:R1:W-:Y:S01]  /*11ac0*/  STL.64 [R1+0x1d0], R238 ;  /* 0x0001d0ee01007387 */ /* 0x0003e20000100a00 */
[-C--:B------:R-:W-:Y:S02]  /*11ad0*/  LEA R234, P5, R236, R244.reuse, 0x2 ;  /* 0x000000f4ecea7211 */ /* 0x080fe400078a10ff */
[----:B-1----:R-:W-:Y:S01]  /*11ae0*/  LEA R238, P3, R225, R244, 0x2 ;  /* 0x000000f4e1ee7211 */ /* 0x002fe200078610ff */
[----:B------:R-:W-:Y:S01]  /*11af0*/  IMAD.MOV.U32 R239, RZ, RZ, R225 ;  /* 0x000000ffffef7224 */ /* 0x000fe200078e00e1 */
[----:B------:R-:W-:Y:S01]  /*11b00*/  LEA.HI.X.SX32 R225, R233, R7, 0x2, P4 ;  /* 0x00000007e9e17211 */ /* 0x000fe200020f16ff */
[----:B------:R-:W-:-:S04]  /*11b10*/  IMAD.MOV.U32 R233, RZ, RZ, R247 ;  /* 0x000000ffffe97224 */ /* 0x000fc800078e00f7 */
[----:B------:R1:W-:Y:S04]  /*11b20*/  STL.64 [R1+0x1d8], R224 ;  /* 0x0001d8e001007387 */ /* 0x0003e80000100a00 */
[----:B------:R-:W4:Y:S01]  /*11b30*/  LDL.LU R247, [R1+0x338] ;  /* 0x0003380001f77983 */ /* 0x000f220000300800 */
[----:B-1----:R-:W-:Y:S01]  /*11b40*/  IMAD.MOV.U32 R225, RZ, RZ, R235 ;  /* 0x000000ffffe17224 */ /* 0x002fe200078e00eb */
[-C--:B------:R-:W-:Y:S01]  /*11b50*/  LEA.HI.X.SX32 R235, R236, R7.reuse, 0x2, P5 ;  /* 0x00000007eceb7211 */ /* 0x080fe200028f16ff */
[----:B------:R-:W-:Y:S02]  /*11b60*/  IMAD.MOV.U32 R236, RZ, RZ, R4 ;  /* 0x000000ffffec7224 */ /* 0x000fe400078e0004 */
[----:B------:R-:W3:Y:S01]  /*11b70*/  LDL.LU R4, [R1+0x33c] ;  /* 0x00033c0001047983 */ /* 0x000ee20000300800 */
[----:B------:R-:W-:-:S02]  /*11b80*/  LEA.HI.X.SX32 R227, R227, R7, 0x2, P0 ;  /* 0x00000007e3e37211 */ /* 0x000fc400000f16ff */
[-C--:B------:R-:W-:Y:S01]  /*11b90*/  LEA.HI.X.SX32 R231, R231, R7.reuse, 0x2, P1 ;  /* 0x00000007e7e77211 */ /* 0x080fe200008f16ff */
[----:B------:R1:W-:Y:S01]  /*11ba0*/  STL.64 [R1+0x1e0], R234 ;  /* 0x0001e0ea01007387 */ /* 0x0003e20000100a00 */
[-C--:B------:R-:W-:Y:S02]  /*11bb0*/  LEA R224, P4, R221, R244.reuse, 0x2 ;  /* 0x000000f4dde07211 */ /* 0x080fe400078810ff */
[----:B------:R-:W-:Y:S01]  /*11bc0*/  LEA.HI.X.SX32 R239, R239, R7, 0x2, P3 ;  /* 0x00000007efef7211 */ /* 0x000fe200018f16ff */
[----:B------:R1:W-:Y:S04]  /*11bd0*/  STL.64 [R1+0x1e8], R226 ;  /* 0x0001e8e201007387 */ /* 0x0003e80000100a00 */
[----:B------:R1:W-:Y:S01]  /*11be0*/  STL.64 [R1+0x208], R230 ;  /* 0x000208e601007387 */ /* 0x0003e20000100a00 */
[----:B------:R-:W-:-:S02]  /*11bf0*/  LEA R228, P2, R228, R244, 0x2 ;  /* 0x000000f4e4e47211 */ /* 0x000fc400078410ff */
[CC--:B-1----:R-:W-:Y:S02]  /*11c00*/  LEA R234, P5, R222.reuse, R244.reuse, 0x2 ;  /* 0x000000f4deea7211 */ /* 0x0c2fe400078a10ff */
[-C--:B------:R-:W-:Y:S01]  /*11c10*/  LEA R226, P0, R223, R244.reuse, 0x2 ;  /* 0x000000f4dfe27211 */ /* 0x080fe200078010ff */
[----:B------:R-:W-:Y:S01]  /*11c20*/  IMAD.MOV.U32 R231, RZ, RZ, R225 ;  /* 0x000000ffffe77224 */ /* 0x000fe200078e00e1 */
[-C--:B------:R-:W-:Y:S02]  /*11c30*/  LEA.HI.X.SX32 R225, R221, R7.reuse, 0x2, P4 ;  /* 0x00000007dde17211 */ /* 0x080fe400020f16ff */
[-C--:B------:R-:W-:Y:S02]  /*11c40*/  LEA.HI.X.SX32 R235, R222, R7.reuse, 0x2, P5 ;  /* 0x00000007deeb7211 */ /* 0x080fe400028f16ff */
[----:B------:R-:W-:Y:S02]  /*11c50*/  LEA.HI.X.SX32 R227, R223, R7, 0x2, P0 ;  /* 0x00000007dfe37211 */ /* 0x000fe400000f16ff */
[----:B------:R-:W-:-:S02]  /*11c60*/  LEA R230, P1, R250, R244, 0x2 ;  /* 0x000000f4fae67211 */ /* 0x000fc400078210ff */
[----:B--2---:R-:W-:-:S05]  /*11c70*/  LEA.HI.X.SX32 R229, R229, R7, 0x2, P2 ;  /* 0x00000007e5e57211 */ /* 0x004fca00010f16ff */
[----:B------:R1:W-:Y:S04]  /*11c80*/  STL.64 [R1+0x200], R228 ;  /* 0x000200e401007387 */ /* 0x0003e80000100a00 */
[----:B------:R2:W-:Y:S04]  /*11c90*/  STL.64 [R1+0x1f8], R238 ;  /* 0x0001f8ee01007387 */ /* 0x0005e80000100a00 */
[----:B------:R2:W5:Y:S04]  /*11ca0*/  LDL.LU R221, [R1+0xd50] ;  /* 0x000d500001dd7983 */ /* 0x0005680000300800 */
[----:B------:R-:W-:Y:S01]  /*11cb0*/  STL.64 [R1+0x1f0], R224 ;  /* 0x0001f0e001007387 */ /* 0x000fe20000100a00 */
[----:B-1----:R-:W-:-:S03]  /*11cc0*/  LEA R228, P2, R241, R244, 0x2 ;  /* 0x000000f4f1e47211 */ /* 0x002fc600078410ff */
[----:B------:R1:W5:Y:S01]  /*11cd0*/  LDL.LU R222, [R1+0xd4c] ;  /* 0x000d4c0001de7983 */ /* 0x0003620000300800 */
[----:B--2---:R-:W-:-:S03]  /*11ce0*/  LEA R238, P3, R243, R244, 0x2 ;  /* 0x000000f4f3ee7211 */ /* 0x004fc600078610ff */
[----:B------:R-:W-:Y:S04]  /*11cf0*/  STL.64 [R1+0x210], R234 ;  /* 0x000210ea01007387 */ /* 0x000fe80000100a00 */
[----:B------:R1:W5:Y:S01]  /*11d00*/  LDL.LU R223, [R1+0xd48] ;  /* 0x000d480001df7983 */ /* 0x0003620000300800 */
[----:B------:R-:W-:-:S03]  /*11d10*/  LEA.HI.X.SX32 R229, R241, R7, 0x2, P2 ;  /* 0x00000007f1e57211 */ /* 0x000fc600010f16ff */
[----:B------:R2:W-:Y:S01]  /*11d20*/  STL.64 [R1+0x218], R226 ;  /* 0x000218e201007387 */ /* 0x0005e20000100a00 */
[-C--:B------:R-:W-:Y:S01]  /*11d30*/  LEA.HI.X.SX32 R239, R243, R7.reuse, 0x2, P3 ;  /* 0x00000007f3ef7211 */ /* 0x080fe200018f16ff */
[----:B--2---:R-:W-:Y:S01]  /*11d40*/  IMAD.MOV.U32 R227, RZ, RZ, R231 ;  /* 0x000000ffffe37224 */ /* 0x004fe200078e00e7 */
[----:B------:R-:W-:Y:S02]  /*11d50*/  LEA.HI.X.SX32 R231, R250, R7, 0x2, P1 ;  /* 0x00000007fae77211 */ /* 0x000fe400008f16ff */
[----:B------:R-:W2:Y:S04]  /*11d60*/  LDL.LU R250, [R1+0x350] ;  /* 0x0003500001fa7983 */ /* 0x000ea80000300800 */
[----:B------:R1:W-:Y:S04]  /*11d70*/  STL.64 [R1+0x220], R230 ;  /* 0x000220e601007387 */ /* 0x0003e80000100a00 */
[----:B------:R3:W-:Y:S01]  /*11d80*/  STL.64 [R1+0x228], R228 ;  /* 0x000228e401007387 */ /* 0x0007e20000100a00 */
[----:B------:R-:W-:-:S03]  /*11d90*/  IMAD.MOV.U32 R241, RZ, RZ, R248 ;  /* 0x000000fffff17224 */ /* 0x000fc600078e00f8 */
[----:B------:R-:W-:Y:S01]  /*11da0*/  STL.64 [R1+0x230], R238 ;  /* 0x000230ee01007387 */ /* 0x000fe20000100a00 */
[----:B-1----:R-:W-:-:S03]  /*11db0*/  IMAD.MOV.U32 R231, RZ, RZ, R236 ;  /* 0x000000ffffe77224 */ /* 0x002fc600078e00ec */
[----:B------:R-:W2:Y:S01]  /*11dc0*/  LDL.LU R236, [R1+0x354] ;  /* 0x0003540001ec7983 */ /* 0x000ea20000300800 */
[----:B---3--:R-:W-:-:S03]  /*11dd0*/  IMAD.MOV.U32 R229, RZ, RZ, R242 ;  /* 0x000000ffffe57224 */ /* 0x008fc600078e00f2 */
[----:B------:R-:W3:Y:S04]  /*11de0*/  LDL.LU R242, [R1+0x358] ;  /* 0x0003580001f27983 */ /* 0x000ee80000300800 */
[----:B------:R-:W3:Y:S01]  /*11df0*/  LDL.LU R248, [R1+0x35c] ;  /* 0x00035c0001f87983 */ /* 0x000ee20000300800 */
[-C--:B------:R-:W-:Y:S02]  /*11e00*/  LEA R224, P4, R245, R244.reuse, 0x2 ;  /* 0x000000f4f5e07211 */ /* 0x080fe400078810ff */
[-C--:B------:R-:W-:Y:S01]  /*11e10*/  LEA R234, P5, R5, R244.reuse, 0x2 ;  /* 0x000000f405ea7211 */ /* 0x080fe200078a10ff */
[----:B------:R-:W3:Y:S01]  /*11e20*/  LDL.LU R243, [R1+0x360] ;  /* 0x0003600001f37983 */ /* 0x000ee20000300800 */
[-C--:B------:R-:W-:Y:S02]  /*11e30*/  LEA.HI.X.SX32 R225, R245, R7.reuse, 0x2, P4 ;  /* 0x00000007f5e17211 */ /* 0x080fe400020f16ff */
[----:B------:R-:W-:Y:S01]  /*11e40*/  LEA.HI.X.SX32 R235, R5, R7, 0x2, P5 ;  /* 0x0000000705eb7211 */ /* 0x000fe200028f16ff */
[----:B------:R-:W3:Y:S01]  /*11e50*/  LDL.LU R245, [R1+0x368] ;  /* 0x0003680001f57983 */ /* 0x000ee20000300800 */
[----:B------:R-:W-:-:S03]  /*11e60*/  LEA R226, P0, R251, R244, 0x2 ;  /* 0x000000f4fbe27211 */ /* 0x000fc600078010ff */
[----:B------:R-:W-:Y:S04]  /*11e70*/  STL.64 [R1+0x248], R224 ;  /* 0x000248e001007387 */ /* 0x000fe80000100a00 */
[----:B------:R-:W3:Y:S04]  /*11e80*/  LDL.LU R5, [R1+0x36c] ;  /* 0x00036c0001057983 */ /* 0x000ee80000300800 */
[----:B------:R1:W-:Y:S01]  /*11e90*/  STL.64 [R1+0x240], R234 ;  /* 0x000240ea01007387 */ /* 0x0003e20000100a00 */
[-C--:B------:R-:W-:Y:S02]  /*11ea0*/  LEA R230, P1, R232, R244.reuse, 0x2 ;  /* 0x000000f4e8e67211 */ /* 0x080fe400078210ff */
[----:B-1----:R-:W-:Y:S01]  /*11eb0*/  LEA R234, P5, R227, R244, 0x2 ;  /* 0x000000f4e3ea7211 */ /* 0x002fe200078a10ff */
[----:B------:R-:W-:Y:S01]  /*11ec0*/  IMAD.MOV.U32 R235, RZ, RZ, R227 ;  /* 0x000000ffffeb7224 */ /* 0x000fe200078e00e3 */
[----:B------:R-:W-:Y:S01]  /*11ed0*/  LEA.HI.X.SX32 R227, R251, R7, 0x2, P0 ;  /* 0x00000007fbe37211 */ /* 0x000fe200000f16ff */
[----:B------:R-:W-:-:S02]  /*11ee0*/  IMAD.MOV.U32 R251, RZ, RZ, R252 ;  /* 0x000000fffffb7224 */ /* 0x000fc400078e00fc */
[----:B------:R-:W-:Y:S02]  /*11ef0*/  IMAD.MOV.U32 R252, RZ, RZ, R3 ;  /* 0x000000fffffc7224 */ /* 0x000fe400078e0003 */
[----:B------:R-:W3:Y:S04]  /*11f00*/  LDL.LU R3, [R1+0x370] ;  /* 0x0003700001037983 */ /* 0x000ee80000300800 */
[----:B------:R1:W-:Y:S01]  /*11f10*/  STL.64 [R1+0x238], R226 ;  /* 0x000238e201007387 */ /* 0x0003e20000100a00 */
[-C--:B------:R-:W-:Y:S02]  /*11f20*/  LEA R228, P2, R240, R244.reuse, 0x2 ;  /* 0x000000f4f0e47211 */ /* 0x080fe400078410ff */
[-C--:B----4-:R-:W-:Y:S02]  /*11f30*/  LEA R238, P3, R247, R244.reuse, 0x2 ;  /* 0x000000f4f7ee7211 */ /* 0x090fe400078610ff */
[----:B-1----:R-:W-:Y:S01]  /*11f40*/  LEA R226, P0, R231, R244, 0x2 ;  /* 0x000000f4e7e27211 */ /* 0x002fe200078010ff */
[----:B------:R-:W-:Y:S01]  /*11f50*/  IMAD.MOV.U32 R227, RZ, RZ, R231 ;  /* 0x000000ffffe37224 */ /* 0x000fe200078e00e7 */
[----:B------:R-:W-:-:S02]  /*11f60*/  LEA.HI.X.SX32 R231, R232, R7, 0x2, P1 ;  /* 0x00000007e8e77211 */ /* 0x000fc400008f16ff */
[----:B------:R-:W4:Y:S01]  /*11f70*/  LDL.LU R232, [R1+0x374] ;  /* 0x0003740001e87983 */ /* 0x000f220000300800 */
[----:B------:R-:W-:-:S03]  /*11f80*/  LEA.HI.X.SX32 R239, R247, R7, 0x2, P3 ;  /* 0x00000007f7ef7211 */ /* 0x000fc600018f16ff */
[----:B------:R1:W-:Y:S01]  /*11f90*/  STL.64 [R1+0x250], R230 ;  /* 0x000250e601007387 */ /* 0x0003e20000100a00 */
[-C--:B------:R-:W-:Y:S02]  /*11fa0*/  LEA R224, P4, R4, R244.reuse, 0x2 ;  /* 0x000000f404e07211 */ /* 0x080fe400078810ff */
[----:B-1----:R-:W-:Y:S01]  /*11fb0*/  LEA R230, P1, R229, R244, 0x2 ;  /* 0x000000f4e5e67211 */ /* 0x002fe200078210ff */
[----:B------:R-:W-:Y:S01]  /*11fc0*/  IMAD.MOV.U32 R231, RZ, RZ, R229 ;  /* 0x000000ffffe77224 */ /* 0x000fe200078e00e5 */
[----:B------:R-:W-:-:S05]  /*11fd0*/  LEA.HI.X.SX32 R229, R240, R7, 0x2, P2 ;  /* 0x00000007f0e57211 */ /* 0x000fca00010f16ff */
[----:B------:R1:W-:Y:S01]  /*11fe0*/  STL.64 [R1+0x258], R228 ;  /* 0x000258e401007387 */ /* 0x0003e20000100a00 */
[----:B------:R-:W-:-:S03]  /*11ff0*/  LEA.HI.X.SX32 R225, R4, R7, 0x2, P4 ;  /* 0x0000000704e17211 */ /* 0x000fc600020f16ff */
[----:B------:R-:W-:Y:S04]  /*12000*/  STL.64 [R1+0x260], R238 ;  /* 0x000260ee01007387 */ /* 0x000fe80000100a00 */
[----:B------:R-:W4:Y:S01]  /*12010*/  LDL.LU R240, [R1+0x378] ;  /* 0x0003780001f07983 */ /* 0x000f220000300800 */
[----:B-1----:R-:W-:Y:S01]  /*12020*/  LEA R228, P2, R249, R244, 0x2 ;  /* 0x000000f4f9e47211 */ /* 0x002fe200078410ff */
[----:B------:R-:W-:Y:S02]  /*12030*/  IMAD.MOV.U32 R229, RZ, RZ, R249 ;  /* 0x000000ffffe57224 */ /* 0x000fe400078e00f9 */
[----:B------:R-:W-:Y:S01]  /*12040*/  STL.64 [R1+0x268], R224 ;  /* 0x000268e001007387 */ /* 0x000fe20000100a00 */
[----:B------:R-:W-:-:S03]  /*12050*/  IMAD.MOV.U32 R249, RZ, RZ, R246 ;  /* 0x000000fffff97224 */ /* 0x000fc600078e00f6 */
[----:B------:R-:W4:Y:S04]  /*12060*/  LDL.LU R246, [R1+0x37c] ;  /* 0x00037c0001f67983 */ /* 0x000f280000300800 */
[----:B------:R-:W4:Y:S01]  /*12070*/  LDL.LU R4, [R1+0x380] ;  /* 0x0003800001047983 */ /* 0x000f220000300800 */
[----:B------:R-:W-:-:S03]  /*12080*/  IMAD.MOV.U32 R247, RZ, RZ, R6 ;  /* 0x000000fffff77224 */ /* 0x000fc600078e0006 */
[----:B------:R-:W4:Y:S01]  /*12090*/  LDL.LU R6, [R1+0x384] ;  /* 0x0003840001067983 */ /* 0x000f220000300800 */
[-C--:B------:R-:W-:Y:S02]  /*120a0*/  LEA.HI.X.SX32 R235, R235, R7.reuse, 0x2, P5 ;  /* 0x00000007ebeb7211 */ /* 0x080fe400028f16ff */
[-C--:B------:R-:W-:Y:S02]  /*120b0*/  LEA.HI.X.SX32 R227, R227, R7.reuse, 0x2, P0 ;  /* 0x00000007e3e37211 */ /* 0x080fe400000f16ff */
[-C--:B------:R-:W-:Y:S02]  /*120c0*/  LEA.HI.X.SX32 R231, R231, R7.reuse, 0x2, P1 ;  /* 0x00000007e7e77211 */ /* 0x080fe400008f16ff */
[----:B------:R-:W-:Y:S01]  /*120d0*/  LEA.HI.X.SX32 R229, R229, R7, 0x2, P2 ;  /* 0x00000007e5e57211 */ /* 0x000fe200010f16ff */
[----:B------:R-:W-:Y:S04]  /*120e0*/  STL.64 [R1+0x270], R234 ;  /* 0x000270ea01007387 */ /* 0x000fe80000100a00 */
[----:B------:R-:W-:Y:S04]  /*120f0*/  STL.64 [R1+0x278], R226 ;  /* 0x000278e201007387 */ /* 0x000fe80000100a00 */
[----:B------:R-:W-:Y:S04]  /*12100*/  STL.64 [R1+0x280], R230 ;  /* 0x000280e601007387 */ /* 0x000fe80000100a00 */
[----:B------:R1:W-:Y:S02]  /*12110*/  STL.64 [R1+0x288], R228 ;  /* 0x000288e401007387 */ /* 0x0003e40000100a00 */
[----:B-1----:R-:W-:Y:S01]  /*12120*/  LEA R228, P2, R251, R244, 0x2 ;  /* 0x000000f4fbe47211 */ /* 0x002fe200078410ff */
[----:B------:R-:W-:-:S02]  /*12130*/  IMAD.MOV.U32 R229, RZ, RZ, R251 ;  /* 0x000000ffffe57224 */ /* 0x000fc400078e00fb */
[----:B------:R-:W-:Y:S02]  /*12140*/  IMAD.MOV.U32 R251, RZ, RZ, R252 ;  /* 0x000000fffffb7224 */ /* 0x000fe400078e00fc */
[----:B------:R-:W4:Y:S01]  /*12150*/  LDL.LU R252, [R1+0x390] ;  /* 0x0003900001fc7983 */ /* 0x000f220000300800 */
[----:B------:R-:W-:Y:S02]  /*12160*/  LEA.HI.X.SX32 R229, R229, R7, 0x2, P2 ;  /* 0x00000007e5e57211 */ /* 0x000fe400010f16ff */
[----:B--2---:R-:W-:-:S04]  /*12170*/  LEA R238, P3, R250, R244, 0x2 ;  /* 0x000000f4faee7211 */ /* 0x004fc800078610ff */
[----:B------:R-:W-:-:S05]  /*12180*/  LEA.HI.X.SX32 R239, R250, R7, 0x2, P3 ;  /* 0x00000007faef7211 */ /* 0x000fca00018f16ff */
[----:B------:R1:W-:Y:S01]  /*12190*/  STL.64 [R1+0x290], R238 ;  /* 0x000290ee01007387 */ /* 0x0003e20000100a00 */
[-C--:B------:R-:W-:Y:S02]  /*121a0*/  LEA R224, P4, R236, R244.reuse, 0x2 ;  /* 0x000000f4ece07211 */ /* 0x080fe400078810ff */
[-C--:B---3--:R-:W-:Y:S02]  /*121b0*/  LEA R234, P5, R242, R244.reuse, 0x2 ;  /* 0x000000f4f2ea7211 */ /* 0x088fe400078a10ff */
[-C--:B------:R-:W-:Y:S02]  /*121c0*/  LEA.HI.X.SX32 R225, R236, R7.reuse, 0x2, P4 ;  /* 0x00000007ece17211 */ /* 0x080fe400020f16ff */
[-C--:B------:R-:W-:Y:S02]  /*121d0*/  LEA R226, P0, R248, R244.reuse, 0x2 ;  /* 0x000000f4f8e27211 */ /* 0x080fe400078010ff */
[-C--:B------:R-:W-:Y:S02]  /*121e0*/  LEA.HI.X.SX32 R235, R242, R7.reuse, 0x2, P5 ;  /* 0x00000007f2eb7211 */ /* 0x080fe400028f16ff */
[----:B------:R-:W-:Y:S01]  /*121f0*/  LEA.HI.X.SX32 R227, R248, R7, 0x2, P0 ;  /* 0x00000007f8e37211 */ /* 0x000fe200000f16ff */
[----:B------:R2:W-:Y:S01]  /*12200*/  STL.64 [R1+0x298], R224 ;  /* 0x000298e001007387 */ /* 0x0005e20000100a00 */
[----:B------:R-:W-:Y:S01]  /*12210*/  LEA R230, P1, R243, R244, 0x2 ;  /* 0x000000f4f3e67211 */ /* 0x000fe200078210ff */
[----:B-1----:R-:W-:-:S03]  /*12220*/  IMAD.MOV.U32 R239, RZ, RZ, R233 ;  /* 0x000000ffffef7224 */ /* 0x002fc600078e00e9 */
[----:B------:R-:W-:Y:S01]  /*12230*/  LEA.HI.X.SX32 R231, R243, R7, 0x2, P1 ;  /* 0x00000007f3e77211 */ /* 0x000fe200008f16ff */
[----:B--2---:R1:W5:Y:S04]  /*12240*/  LDL.LU.64 R224, [R1+0xd40] ;  /* 0x000d400001e07983 */ /* 0x0043680000300a00 */
[----:B------:R-:W-:Y:S04]  /*12250*/  STL.64 [R1+0x2a0], R234 ;  /* 0x0002a0ea01007387 */ /* 0x000fe80000100a00 */
[----:B------:R2:W-:Y:S01]  /*12260*/  STL.64 [R1+0x2a8], R226 ;  /* 0x0002a8e201007387 */ /* 0x0005e20000100a00 */
[----:B------:R-:W-:-:S02]  /*12270*/  IMAD.MOV.U32 R233, RZ, RZ, R237 ;  /* 0x000000ffffe97224 */ /* 0x000fc400078e00ed */
[----:B------:R-:W-:Y:S01]  /*12280*/  IMAD.MOV.U32 R237, RZ, RZ, R241 ;  /* 0x000000ffffed7224 */ /* 0x000fe200078e00f1 */
[----:B--2---:R1:W5:Y:S04]  /*12290*/  LDL.LU R226, [R1+0xd38] ;  /* 0x000d380001e27983 */ /* 0x0043680000300800 */
[----:B------:R-:W2:Y:S04]  /*122a0*/  LDL.LU R227, [R1+0x398] ;  /* 0x0003980001e37983 */ /* 0x000ea80000300800 */
[----:B------:R-:W3:Y:S04]  /*122b0*/  LDL.LU R250, [R1+0x39c] ;  /* 0x00039c0001fa7983 */ /* 0x000ee80000300800 */
[----:B------:R1:W-:Y:S04]  /*122c0*/  STL.64 [R1+0x2b0], R230 ;  /* 0x0002b0e601007387 */ /* 0x0003e80000100a00 */
[----:B------:R-:W3:Y:S01]  /*122d0*/  LDL.LU R241, [R1+0x3a0] ;  /* 0x0003a00001f17983 */ /* 0x000ee20000300800 */
[----:B------:R-:W-:-:S03]  /*122e0*/  LEA R238, P3, R245, R244, 0x2 ;  /* 0x000000f4f5ee7211 */ /* 0x000fc600078610ff */
[----:B------:R-:W3:Y:S01]  /*122f0*/  LDL.LU R243, [R1+0x3a4] ;  /* 0x0003a40001f37983 */ /* 0x000ee20000300800 */
[----:B------:R-:W-:-:S03]  /*12300*/  LEA R236, P4, R5, R244, 0x2 ;  /* 0x000000f405ec7211 */ /* 0x000fc600078810ff */
[----:B------:R4:W-:Y:S01]  /*12310*/  STL.64 [R1+0x2b8], R228 ;  /* 0x0002b8e401007387 */ /* 0x0009e20000100a00 */
[-C--:B------:R-:W-:Y:S01]  /*12320*/  LEA R234, P5, R3, R244.reuse, 0x2 ;  /* 0x000000f403ea7211 */ /* 0x080fe200078a10ff */
[----:B-1----:R-:W-:Y:S01]  /*12330*/  IMAD.MOV.U32 R231, RZ, RZ, R237 ;  /* 0x000000ffffe77224 */ /* 0x002fe200078e00ed */
[-C--:B------:R-:W-:Y:S02]  /*12340*/  LEA.HI.X.SX32 R237, R5, R7.reuse, 0x2, P4 ;  /* 0x0000000705ed7211 */ /* 0x080fe400020f16ff */
[----:B----4-:R-:W-:Y:S01]  /*12350*/  LEA R248, P0, R232, R244, 0x2 ;  /* 0x000000f4e8f87211 */ /* 0x010fe200078010ff */
[----:B------:R-:W-:Y:S01]  /*12360*/  IMAD.MOV.U32 R229, RZ, RZ, R239 ;  /* 0x000000ffffe57224 */ /* 0x000fe200078e00ef */
[-C--:B------:R-:W-:Y:S02]  /*12370*/  LEA.HI.X.SX32 R239, R245, R7.reuse, 0x2, P3 ;  /* 0x00000007f5ef7211 */ /* 0x080fe400018f16ff */
[----:B------:R-:W4:Y:S01]  /*12380*/  LDL.LU R245, [R1+0x3ac] ;  /* 0x0003ac0001f57983 */ /* 0x000f220000300800 */
[----:B------:R-:W-:Y:S01]  /*12390*/  LEA.HI.X.SX32 R235, R3, R7, 0x2, P5 ;  /* 0x0000000703eb7211 */ /* 0x000fe200028f16ff */
[----:B------:R-:W-:-:S02]  /*123a0*/  IMAD.MOV.U32 R242, RZ, RZ, R249 ;  /* 0x000000fffff27224 */ /* 0x000fc400078e00f9 */
[----:B------:R-:W-:Y:S01]  /*123b0*/  STL.64 [R1+0x2c0], R238 ;  /* 0x0002c0ee01007387 */ /* 0x000fe20000100a00 */
[----:B------:R-:W-:-:S03]  /*123c0*/  LEA.HI.X.SX32 R249, R232, R7, 0x2, P0 ;  /* 0x00000007e8f97211 */ /* 0x000fc600000f16ff */
[----:B------:R-:W4:Y:S04]  /*123d0*/  LDL.LU R5, [R1+0x3b0] ;  /* 0x0003b00001057983 */ /* 0x000f280000300800 */
[----:B------:R-:W-:Y:S01]  /*123e0*/  STL.64 [R1+0x2c8], R236 ;  /* 0x0002c8ec01007387 */ /* 0x000fe20000100a00 */
[----:B------:R-:W-:-:S03]  /*123f0*/  LEA R230, P1, R240, R244, 0x2 ;  /* 0x000000f4f0e67211 */ /* 0x000fc600078210ff */
[----:B------:R-:W4:Y:S01]  /*12400*/  LDL.LU R3, [R1+0x3b4] ;  /* 0x0003b40001037983 */ /* 0x000f220000300800 */
[----:B------:R-:W-:-:S03]  /*12410*/  LEA R232, P0, R231, R244, 0x2 ;  /* 0x000000f4e7e87211 */ /* 0x000fc600078010ff */
[----:B------:R1:W-:Y:S04]  /*12420*/  STL.64 [R1+0x2d0], R234 ;  /* 0x0002d0ea01007387 */ /* 0x0003e80000100a00 */
[----:B------:R1:W-:Y:S01]  /*12430*/  STL.64 [R1+0x2d8], R248 ;  /* 0x0002d8f801007387 */ /* 0x0003e20000100a00 */
[-C--:B------:R-:W-:Y:S02]  /*12440*/  LEA R228, P2, R246, R244.reuse, 0x2 ;  /* 0x000000f4f6e47211 */ /* 0x080fe400078410ff */
[----:B-1----:R-:W-:Y:S01]  /*12450*/  LEA R234, P5, R251, R244, 0x2 ;  /* 0x000000f4fbea7211 */ /* 0x002fe200078a10ff */
[----:B------:R-:W-:Y:S02]  /*12460*/  IMAD.MOV.U32 R235, RZ, RZ, R251 ;  /* 0x000000ffffeb7224 */ /* 0x000fe400078e00fb */
[----:B------:R-:W-:Y:S01]  /*12470*/  IMAD.MOV.U32 R251, RZ, RZ, R233 ;  /* 0x000000fffffb7224 */ /* 0x000fe200078e00e9 */
[----:B------:R-:W4:Y:S01]  /*12480*/  LDL.LU.64 R248, [R1+0xd30] ;  /* 0x000d300001f87983 */ /* 0x000f220000300a00 */
[----:B------:R-:W-:Y:S01]  /*12490*/  IMAD.MOV.U32 R233, RZ, RZ, R231 ;  /* 0x000000ffffe97224 */ /* 0x000fe200078e00e7 */
[----:B------:R-:W-:Y:S01]  /*124a0*/  LEA.HI.X.SX32 R231, R240, R7, 0x2, P1 ;  /* 0x00000007f0e77211 */ /* 0x000fe200008f16ff */
[----:B------:R-:W-:-:S02]  /*124b0*/  IMAD.MOV.U32 R240, RZ, RZ, R2 ;  /* 0x000000fffff07224 */ /* 0x000fc400078e0002 */
[----:B------:R-:W4:Y:S04]  /*124c0*/  LDL.LU R2, [R1+0x3b8] ;  /* 0x0003b80001027983 */ /* 0x000f280000300800 */
[----:B------:R1:W-:Y:S01]  /*124d0*/  STL.64 [R1+0x2e0], R230 ;  /* 0x0002e0e601007387 */ /* 0x0003e20000100a00 */
[----:B------:R-:W-:Y:S01]  /*124e0*/  LEA R238, P3, R4, R244, 0x2 ;  /* 0x000000f404ee7211 */ /* 0x000fe200078610ff */
[----:B-1----:R-:W-:Y:S01]  /*124f0*/  IMAD.MOV.U32 R231, RZ, RZ, R229 ;  /* 0x000000ffffe77224 */ /* 0x002fe200078e00e5 */
[-C--:B------:R-:W-:Y:S02]  /*12500*/  LEA.HI.X.SX32 R229, R246, R7.reuse, 0x2, P2 ;  /* 0x00000007f6e57211 */ /* 0x080fe400010f16ff */
[----:B------:R-:W4:Y:S01]  /*12510*/  LDL.LU R246, [R1+0x3bc] ;  /* 0x0003bc0001f67983 */ /* 0x000f220000300800 */
[----:B------:R-:W-:-:S03]  /*12520*/  LEA.HI.X.SX32 R239, R4, R7, 0x2, P3 ;  /* 0x0000000704ef7211 */ /* 0x000fc600018f16ff */
[----:B------:R1:W-:Y:S04]  /*12530*/  STL.64 [R1+0x2e8], R228 ;  /* 0x0002e8e401007387 */ /* 0x0003e80000100a00 */
[----:B------:R-:W4:Y:S01]  /*12540*/  LDL.LU R4, [R1+0x3c0] ;  /* 0x0003c00001047983 */ /* 0x000f220000300800 */
[-C--:B------:R-:W-:Y:S02]  /*12550*/  LEA R236, P4, R6, R244.reuse, 0x2 ;  /* 0x000000f406ec7211 */ /* 0x080fe400078810ff */
[----:B-1----:R-:W-:Y:S01]  /*12560*/  LEA R228, P2, R242, R244, 0x2 ;  /* 0x000000f4f2e47211 */ /* 0x002fe200078410ff */
[----:B------:R-:W-:Y:S02]  /*12570*/  IMAD.MOV.U32 R229, RZ, RZ, R242 ;  /* 0x000000ffffe57224 */ /* 0x000fe400078e00f2 */
[----:B------:R-:W-:-:S02]  /*12580*/  IMAD.MOV.U32 R242, RZ, RZ, R0 ;  /* 0x000000fffff27224 */ /* 0x000fc400078e0000 */
[----:B------:R-:W4:Y:S01]  /*12590*/  LDL.LU R0, [R1+0x3c4] ;  /* 0x0003c40001007983 */ /* 0x000f220000300800 */
[----:B------:R-:W-:-:S03]  /*125a0*/  LEA.HI.X.SX32 R237, R6, R7, 0x2, P4 ;  /* 0x0000000706ed7211 */ /* 0x000fc600020f16ff */
[----:B------:R1:W-:Y:S04]  /*125b0*/  STL.64 [R1+0x2f0], R238 ;  /* 0x0002f0ee01007387 */ /* 0x0003e80000100a00 */
[----:B------:R-:W4:Y:S01]  /*125c0*/  LDL.LU R6, [R1+0x3c8] ;  /* 0x0003c80001067983 */ /* 0x000f220000300800 */
[----:B------:R-:W-:Y:S02]  /*125d0*/  LEA R230, P1, R252, R244, 0x2 ;  /* 0x000000f4fce67211 */ /* 0x000fe400078210ff */
[-C--:B------:R-:W-:Y:S02]  /*125e0*/  LEA.HI.X.SX32 R235, R235, R7.reuse, 0x2, P5 ;  /* 0x00000007ebeb7211 */ /* 0x080fe400028f16ff */
[----:B------:R-:W-:Y:S01]  /*125f0*/  LEA.HI.X.SX32 R233, R233, R7, 0x2, P0 ;  /* 0x00000007e9e97211 */ /* 0x000fe200000f16ff */
[----:B-1----:R-:W-:-:S02]  /*12600*/  IMAD.MOV.U32 R239, RZ, RZ, R247 ;  /* 0x000000ffffef7224 */ /* 0x002fc400078e00f7 */
[----:B------:R-:W4:Y:S01]  /*12610*/  LDL.LU R247, [R1+0x3cc] ;  /* 0x0003cc0001f77983 */ /* 0x000f220000300800 */
[----:B------:R-:W-:-:S03]  /*12620*/  LEA.HI.X.SX32 R229, R229, R7, 0x2, P2 ;  /* 0x00000007e5e57211 */ /* 0x000fc600010f16ff */
[----:B------:R1:W-:Y:S04]  /*12630*/  STL.64 [R1+0x2f8], R236 ;  /* 0x0002f8ec01007387 */ /* 0x0003e80000100a00 */
[----:B------:R-:W-:Y:S04]  /*12640*/  STL.64 [R1+0x300], R234 ;  /* 0x000300ea01007387 */ /* 0x000fe80000100a00 */
[----:B------:R-:W-:Y:S01]  /*12650*/  STL.64 [R1+0x308], R232 ;  /* 0x000308e801007387 */ /* 0x000fe20000100a00 */
[----:B-1----:R-:W-:Y:S01]  /*12660*/  IMAD.MOV.U32 R237, RZ, RZ, R231 ;  /* 0x000000ffffed7224 */ /* 0x002fe200078e00e7 */
[----:B------:R-:W-:-:S02]  /*12670*/  LEA.HI.X.SX32 R231, R252, R7, 0x2, P1 ;  /* 0x00000007fce77211 */ /* 0x000fc400008f16ff */
[----:B------:R-:W4:Y:S04]  /*12680*/  LDL.LU R252, [R1+0xd2c] ;  /* 0x000d2c0001fc7983 */ /* 0x000f280000300800 */
[----:B------:R1:W-:Y:S04]  /*12690*/  STL.64 [R1+0x310], R230 ;  /* 0x000310e601007387 */ /* 0x0003e80000100a00 */
[----:B------:R1:W-:Y:S02]  /*126a0*/  STL.64 [R1+0x318], R228 ;  /* 0x000318e401007387 */ /* 0x0003e40000100a00 */
[----:B-1----:R-:W-:Y:S01]  /*126b0*/  LEA R230, P1, R237, R244, 0x2 ;  /* 0x000000f4ede67211 */ /* 0x002fe200078210ff */
[----:B------:R-:W-:-:S02]  /*126c0*/  IMAD.MOV.U32 R229, RZ, RZ, R239 ;  /* 0x000000ffffe57224 */ /* 0x000fc400078e00ef */
[----:B------:R-:W-:-:S05]  /*126d0*/  IMAD.MOV.U32 R231, RZ, RZ, R237 ;  /* 0x000000ffffe77224 */ /* 0x000fca00078e00ed */
[-C--:B------:R-:W-:Y:S02]  /*126e0*/  LEA.HI.X.SX32 R231, R231, R7.reuse, 0x2, P1 ;  /* 0x00000007e7e77211 */ /* 0x080fe400008f16ff */
[CC--:B--2---:R-:W-:Y:S02]  /*126f0*/  LEA R238, P3, R227.reuse, R244.reuse, 0x2 ;  /* 0x000000f4e3ee7211 */ /* 0x0c4fe400078610ff */
[CC--:B---3--:R-:W-:Y:S02]  /*12700*/  LEA R236, P4, R250.reuse, R244.reuse, 0x2 ;  /* 0x000000f4faec7211 */ /* 0x0c8fe400078810ff */
[-C--:B------:R-:W-:Y:S02]  /*12710*/  LEA.HI.X.SX32 R239, R227, R7.reuse, 0x2, P3 ;  /* 0x00000007e3ef7211 */ /* 0x080fe400018f16ff */
[----:B------:R-:W2:Y:S01]  /*12720*/  LDL.LU R227, [R1+0x3e0] ;  /* 0x0003e00001e37983 */ /* 0x000ea20000300800 */
[----:B------:R-:W-:Y:S02]  /*12730*/  LEA.HI.X.SX32 R237, R250, R7, 0x2, P4 ;  /* 0x00000007faed7211 */ /* 0x000fe400020f16ff */
[-C--:B------:R-:W-:Y:S01]  /*12740*/  LEA R234, P5, R241, R244.reuse, 0x2 ;  /* 0x000000f4f1ea7211 */ /* 0x080fe200078a10ff */
[----:B------:R1:W-:Y:S01]  /*12750*/  STL.64 [R1+0x320], R238 ;  /* 0x000320ee01007387 */ /* 0x0003e20000100a00 */
[----:B------:R-:W-:-:S02]  /*12760*/  LEA R232, P0, R243, R244, 0x2 ;  /* 0x000000f4f3e87211 */ /* 0x000fc400078010ff */
[-C--:B------:R-:W-:Y:S01]  /*12770*/  LEA.HI.X.SX32 R235, R241, R7.reuse, 0x2, P5 ;  /* 0x00000007f1eb7211 */ /* 0x080fe200028f16ff */
[----:B-1----:R-:W-:Y:S02]  /*12780*/  IMAD.MOV.U32 R239, RZ, RZ, R251 ;  /* 0x000000ffffef7224 */ /* 0x002fe400078e00fb */
[----:B------:R-:W3:Y:S04]  /*12790*/  LDL.LU R251, [R1+0x3e4] ;  /* 0x0003e40001fb7983 */ /* 0x000ee80000300800 */
[----:B------:R-:W3:Y:S01]  /*127a0*/  LDL.LU R250, [R1+0x3ec] ;  /* 0x0003ec0001fa7983 */ /* 0x000ee20000300800 */
[----:B------:R-:W-:-:S03]  /*127b0*/  LEA.HI.X.SX32 R233, R243, R7, 0x2, P0 ;  /* 0x00000007f3e97211 */ /* 0x000fc600000f16ff */
[----:B------:R1:W-:Y:S01]  /*127c0*/  STL.64 [R1+0x328], R236 ;  /* 0x000328ec01007387 */ /* 0x0003e20000100a00 */
[-C--:B----4-:R-:W-:Y:S01]  /*127d0*/  LEA R228, P2, R245, R244.reuse, 0x2 ;  /* 0x000000f4f5e47211 */ /* 0x090fe200078410ff */
[----:B-1----:R-:W-:Y:S02]  /*127e0*/  IMAD.MOV.U32 R237, RZ, RZ, R240 ;  /* 0x000000ffffed7224 */ /* 0x002fe400078e00f0 */
[----:B------:R-:W4:Y:S04]  /*127f0*/  LDL.LU R240, [R1+0x3f4] ;  /* 0x0003f40001f07983 */ /* 0x000f280000300800 */
[----:B------:R-:W4:Y:S04]  /*12800*/  LDL.LU R241, [R1+0x3fc] ;  /* 0x0003fc0001f17983 */ /* 0x000f280000300800 */
[----:B------:R1:W-:Y:S01]  /*12810*/  STL.64 [R1+0x330], R234 ;  /* 0x000330ea01007387 */ /* 0x0003e20000100a00 */
[----:B------:R-:W-:Y:S01]  /*12820*/  LEA R238, P3, R5, R244, 0x2 ;  /* 0x000000f405ee7211 */ /* 0x000fe200078610ff */
[----:B-1----:R-:W-:-:S02]  /*12830*/  IMAD.MOV.U32 R235, RZ, RZ, R242 ;  /* 0x000000ffffeb7224 */ /* 0x002fc400078e00f2 */
[----:B------:R-:W4:Y:S04]  /*12840*/  LDL.LU R242, [R1+0x404] ;  /* 0x0004040001f27983 */ /* 0x000f280000300800 */
[----:B------:R-:W4:Y:S04]  /*12850*/  LDL.LU R243, [R1+0x410] ;  /* 0x0004100001f37983 */ /* 0x000f280000300800 */
[----:B------:R-:W-:Y:S04]  /*12860*/  STL.64 [R1+0x338], R232 ;  /* 0x000338e801007387 */ /* 0x000fe80000100a00 */
[----:B------:R1:W-:Y:S01]  /*12870*/  STL.64 [R1+0x340], R230 ;  /* 0x000340e601007387 */ /* 0x0003e20000100a00 */
[----:B------:R-:W-:Y:S01]  /*12880*/  LEA R236, P4, R3, R244, 0x2 ;  /* 0x000000f403ec7211 */ /* 0x000fe200078810ff */
[----:B-1----:R-:W-:Y:S01]  /*12890*/  IMAD.MOV.U32 R231, RZ, RZ, R229 ;  /* 0x000000ffffe77224 */ /* 0x002fe200078e00e5 */
[----:B------:R-:W-:-:S02]  /*128a0*/  LEA.HI.X.SX32 R229, R245, R7, 0x2, P2 ;  /* 0x00000007f5e57211 */ /* 0x000fc400010f16ff */
[----:B------:R-:W4:Y:S04]  /*128b0*/  LDL.LU R245, [R1+0xd28] ;  /* 0x000d280001f57983 */ /* 0x000f280000300800 */
[----:B------:R1:W-:Y:S01]  /*128c0*/  STL.64 [R1+0x348], R228 ;  /* 0x000348e401007387 */ /* 0x0003e20000100a00 */
[C---:B------:R-:W-:Y:S01]  /*128d0*/  LEA R234, P5, R2.reuse, R244, 0x2 ;  /* 0x000000f402ea7211 */ /* 0x040fe200078a10ff */
[----:B------:R-:W-:Y:S02]  /*128e0*/  IMAD.MOV.U32 R233, RZ, RZ, R235 ;  /* 0x000000ffffe97224 */ /* 0x000fe400078e00eb */
[----:B-1----:R-:W-:Y:S01]  /*128f0*/  IMAD.MOV.U32 R229, RZ, RZ, R239 ;  /* 0x000000ffffe57224 */ /* 0x002fe200078e00ef */
[-C--:B------:R-:W-:Y:S02]  /*12900*/  LEA.HI.X.SX32 R239, R5, R7.reuse, 0x2, P3 ;  /* 0x0000000705ef7211 */ /* 0x080fe400018f16ff */
[----:B------:R-:W4:Y:S04]  /*12910*/  LDL.LU R5, [R1+0xd24] ;  /* 0x000d240001057983 */ /* 0x000f280000300800 */
[----:B------:R1:W-:Y:S01]  /*12920*/  STL.64 [R1+0x350], R238 ;  /* 0x000350ee01007387 */ /* 0x0003e20000100a00 */
[----:B------:R-:W-:-:S02]  /*12930*/  LEA.HI.X.SX32 R235, R2, R7, 0x2, P5 ;  /* 0x0000000702eb7211 */ /* 0x000fc400028f16ff */
[-C--:B------:R-:W-:Y:S01]  /*12940*/  LEA R232, P0, R246, R244.reuse, 0x2 ;  /* 0x000000f4f6e87211 */ /* 0x080fe200078010ff */
[----:B-1----:R-:W-:Y:S01]  /*12950*/  IMAD.MOV.U32 R239, RZ, RZ, R237 ;  /* 0x000000ffffef7224 */ /* 0x002fe200078e00ed */
[----:B------:R-:W-:Y:S02]  /*12960*/  LEA.HI.X.SX32 R237, R3, R7, 0x2, P4 ;  /* 0x0000000703ed7211 */ /* 0x000fe400020f16ff */
[----:B------:R-:W4:Y:S04]  /*12970*/  LDL.LU R3, [R1+0xd20] ;  /* 0x000d200001037983 */ /* 0x000f280000300800 */
[----:B------:R-:W-:Y:S04]  /*12980*/  STL.64 [R1+0x358], R236 ;  /* 0x000358ec01007387 */ /* 0x000fe80000100a00 */
[----:B------:R-:W4:Y:S04]  /*12990*/  LDL.LU R2, [R1+0xd1c] ;  /* 0x000d1c0001027983 */ /* 0x000f280000300800 */
[----:B------:R1:W-:Y:S01]  /*129a0*/  STL.64 [R1+0x360], R234 ;  /* 0x000360ea01007387 */ /* 0x0003e20000100a00 */
[----:B------:R-:W-:-:S02]  /*129b0*/  LEA R230, P1, R4, R244, 0x2 ;  /* 0x000000f404e67211 */ /* 0x000fc400078210ff */
[-C--:B-1----:R-:W-:Y:S01]  /*129c0*/  LEA R234, P5, R233, R244.reuse, 0x2 ;  /* 0x000000f4e9ea7211 */ /* 0x082fe200078a10ff */
[----:B------:R-:W-:Y:S01]  /*129d0*/  IMAD.MOV.U32 R235, RZ, RZ, R233 ;  /* 0x000000ffffeb7224 */ /* 0x000fe200078e00e9 */
[-C--:B------:R-:W-:Y:S02]  /*129e0*/  LEA.HI.X.SX32 R233, R246, R7.reuse, 0x2, P0 ;  /* 0x00000007f6e97211 */ /* 0x080fe400000f16ff */
[----:B------:R-:W4:Y:S04]  /*129f0*/  LDL.LU R246, [R1+0xd18] ;  /* 0x000d180001f67983 */ /* 0x000f280000300800 */
[----:B------:R1:W-:Y:S01]  /*12a00*/  STL.64 [R1+0x368], R232 ;  /* 0x000368e801007387 */ /* 0x0003e20000100a00 */
[-C--:B------:R-:W-:Y:S02]  /*12a10*/  LEA R228, P2, R0, R244.reuse, 0x2 ;  /* 0x000000f400e47211 */ /* 0x080fe400078410ff */
[----:B-1----:R-:W-:Y:S01]  /*12a20*/  LEA R232, P0, R231, R244, 0x2 ;  /* 0x000000f4e7e87211 */ /* 0x002fe200078010ff */
[----:B------:R-:W-:Y:S01]  /*12a30*/  IMAD.MOV.U32 R233, RZ, RZ, R231 ;  /* 0x000000ffffe97224 */ /* 0x000fe200078e00e7 */
[----:B------:R-:W-:-:S02]  /*12a40*/  LEA.HI.X.SX32 R231, R4, R7, 0x2, P1 ;  /* 0x0000000704e77211 */ /* 0x000fc400008f16ff */
[----:B------:R-:W4:Y:S04]  /*12a50*/  LDL.LU R4, [R1+0xd14] ;  /* 0x000d140001047983 */ /* 0x000f280000300800 */
[----:B------:R1:W-:Y:S01]  /*12a60*/  STL.64 [R1+0x370], R230 ;  /* 0x000370e601007387 */ /* 0x0003e20000100a00 */
[-C--:B------:R-:W-:Y:S02]  /*12a70*/  LEA R238, P3, R6, R244.reuse, 0x2 ;  /* 0x000000f406ee7211 */ /* 0x080fe400078610ff */
[-C--:B-1----:R-:W-:Y:S01]  /*12a80*/  LEA R230, P1, R229, R244.reuse, 0x2 ;  /* 0x000000f4e5e67211 */ /* 0x082fe200078210ff */
[----:B------:R-:W-:Y:S01]  /*12a90*/  IMAD.MOV.U32 R231, RZ, RZ, R229 ;  /* 0x000000ffffe77224 */ /* 0x000fe200078e00e5 */
[-C--:B------:R-:W-:Y:S02]  /*12aa0*/  LEA.HI.X.SX32 R229, R0, R7.reuse, 0x2, P2 ;  /* 0x0000000700e57211 */ /* 0x080fe400010f16ff */
[----:B------:R-:W4:Y:S04]  /*12ab0*/  LDL.LU R0, [R1+0xd10] ;  /* 0x000d100001007983 */ /* 0x000f280000300800 */
[----:B------:R1:W-:Y:S02]  /*12ac0*/  STL.64 [R1+0x378], R228 ;  /* 0x000378e401007387 */ /* 0x0003e40000100a00 */
[----:B-1----:R-:W-:Y:S01]  /*12ad0*/  LEA R228, P2, R239, R244, 0x2 ;  /* 0x000000f4efe47211 */ /* 0x002fe200078410ff */
[----:B------:R-:W-:Y:S01]  /*12ae0*/  IMAD.MOV.U32 R229, RZ, RZ, R239 ;  /* 0x000000ffffe57224 */ /* 0x000fe200078e00ef */
[----:B------:R-:W-:-:S02]  /*12af0*/  LEA.HI.X.SX32 R239, R6, R7, 0x2, P3 ;  /* 0x0000000706ef7211 */ /* 0x000fc400018f16ff */
[----:B------:R-:W4:Y:S01]  /*12b00*/  LDL.LU R6, [R1+0xd0c] ;  /* 0x000d0c0001067983 */ /* 0x000f220000300800 */
[----:B------:R-:W-:-:S04]  /*12b10*/  LEA R236, P4, R247, R244, 0x2 ;  /* 0x000000f4f7ec7211 */ /* 0x000fc800078810ff */
[-C--:B------:R-:W-:Y:S01]  /*12b20*/  LEA.HI.X.SX32 R237, R247, R7.reuse, 0x2, P4 ;  /* 0x00000007f7ed7211 */ /* 0x080fe200020f16ff */
[----:B------:R2:W-:Y:S01]  /*12b30*/  STL.64 [R1+0x380], R238 ;  /* 0x000380ee01007387 */ /* 0x0005e20000100a00 */
[-C--:B------:R-:W-:Y:S02]  /*12b40*/  LEA.HI.X.SX32 R235, R235, R7.reuse, 0x2, P5 ;  /* 0x00000007ebeb7211 */ /* 0x080fe400028f16ff */
[-C--:B------:R-:W-:Y:S01]  /*12b50*/  LEA.HI.X.SX32 R233, R233, R7.reuse, 0x2, P0 ;  /* 0x00000007e9e97211 */ /* 0x080fe200000f16ff */
[----:B------:R-:W4:Y:S01]  /*12b60*/  LDL.LU R247, [R1+0x40c] ;  /* 0x00040c0001f77983 */ /* 0x000f220000300800 */
[----:B------:R-:W-:-:S03]  /*12b70*/  LEA.HI.X.SX32 R231, R231, R7, 0x2, P1 ;  /* 0x00000007e7e77211 */ /* 0x000fc600008f16ff */
[----:B------:R3:W-:Y:S01]  /*12b80*/  STL.64 [R1+0x388], R236 ;  /* 0x000388ec01007387 */ /* 0x0007e20000100a00 */
[----:B------:R-:W-:-:S03]  /*12b90*/  LEA.HI.X.SX32 R229, R229, R7, 0x2, P2 ;  /* 0x00000007e5e57211 */ /* 0x000fc600010f16ff */
[----:B------:R1:W-:Y:S04]  /*12ba0*/  STL.64 [R1+0x390], R234 ;  /* 0x000390ea01007387 */ /* 0x0003e80000100a00 */
[----:B------:R4:W-:Y:S04]  /*12bb0*/  STL.64 [R1+0x398], R232 ;  /* 0x000398e801007387 */ /* 0x0009e80000100a00 */
[----:B------:R1:W-:Y:S04]  /*12bc0*/  STL.64 [R1+0x3a0], R230 ;  /* 0x0003a0e601007387 */ /* 0x0003e80000100a00 */
[----:B------:R1:W-:Y:S01]  /*12bd0*/  STL.64 [R1+0x3a8], R228 ;  /* 0x0003a8e401007387 */ /* 0x0003e20000100a00 */
[----:B--2---:R-:W-:-:S04]  /*12be0*/  LEA R238, P3, R227, R244, 0x2 ;  /* 0x000000f4e3ee7211 */ /* 0x004fc800078610ff */
[----:B------:R-:W-:-:S05]  /*12bf0*/  LEA.HI.X.SX32 R239, R227, R7, 0x2, P3 ;  /* 0x00000007e3ef7211 */ /* 0x000fca00018f16ff */
[----:B------:R2:W-:Y:S01]  /*12c00*/  STL.64 [R1+0x3b0], R238 ;  /* 0x0003b0ee01007387 */ /* 0x0005e20000100a00 */
[CC--:B---3--:R-:W-:Y:S02]  /*12c10*/  LEA R236, P4, R251.reuse, R244.reuse, 0x2 ;  /* 0x000000f4fbec7211 */ /* 0x0c8fe400078810ff */
[C---:B-1----:R-:W-:Y:S02]  /*12c20*/  LEA R234, P5, R250.reuse, R244, 0x2 ;  /* 0x000000f4faea7211 */ /* 0x042fe400078a10ff */
[-C--:B------:R-:W-:Y:S02]  /*12c30*/  LEA.HI.X.SX32 R237, R251, R7.reuse, 0x2, P4 ;  /* 0x00000007fbed7211 */ /* 0x080fe400020f16ff */
[----:B------:R-:W-:-:S03]  /*12c40*/  LEA.HI.X.SX32 R235, R250, R7, 0x2, P5 ;  /* 0x00000007faeb7211 */ /* 0x000fc600028f16ff */
[----:B------:R-:W-:Y:S01]  /*12c50*/  STL.64 [R1+0x3b8], R236 ;  /* 0x0003b8ec01007387 */ /* 0x000fe20000100a00 */
[CC--:B----4-:R-:W-:Y:S02]  /*12c60*/  LEA R232, P0, R240.reuse, R244.reuse, 0x2 ;  /* 0x000000f4f0e87211 */ /* 0x0d0fe400078010ff */
[CC--:B------:R-:W-:Y:S02]  /*12c70*/  LEA R230, P1, R241.reuse, R244.reuse, 0x2 ;  /* 0x000000f4f1e67211 */ /* 0x0c0fe400078210ff */
[-C--:B------:R-:W-:Y:S02]  /*12c80*/  LEA.HI.X.SX32 R233, R240, R7.reuse, 0x2, P0 ;  /* 0x00000007f0e97211 */ /* 0x080fe400000f16ff */
[----:B------:R-:W-:Y:S01]  /*12c90*/  LEA.HI.X.SX32 R231, R241, R7, 0x2, P1 ;  /* 0x00000007f1e77211 */ /* 0x000fe200008f16ff */
[----:B------:R-:W-:Y:S04]  /*12ca0*/  STL.64 [R1+0x3c0], R234 ;  /* 0x0003c0ea01007387 */ /* 0x000fe80000100a00 */
[----:B------:R-:W-:Y:S01]  /*12cb0*/  STL.64 [R1+0x3c8], R232 ;  /* 0x0003c8e801007387 */ /* 0x000fe20000100a00 */
[----:B------:R-:W-:-:S02]  /*12cc0*/  LEA R228, P2, R242, R244, 0x2 ;  /* 0x000000f4f2e47211 */ /* 0x000fc400078410ff */
[CC--:B--2---:R-:W-:Y:S02]  /*12cd0*/  LEA R238, P3, R243.reuse, R244.reuse, 0x2 ;  /* 0x000000f4f3ee7211 */ /* 0x0c4fe400078610ff */
[-C--:B------:R-:W-:Y:S02]  /*12ce0*/  LEA.HI.X.SX32 R229, R242, R7.reuse, 0x2, P2 ;  /* 0x00000007f2e57211 */ /* 0x080fe400010f16ff */
[----:B------:R-:W-:Y:S01]  /*12cf0*/  LEA.HI.X.SX32 R239, R243, R7, 0x2, P3 ;  /* 0x00000007f3ef7211 */ /* 0x000fe200018f16ff */
[----:B------:R-:W-:Y:S04]  /*12d00*/  STL.64 [R1+0x3d0], R230 ;  /* 0x0003d0e601007387 */ /* 0x000fe80000100a00 */
[----:B------:R-:W-:Y:S04]  /*12d10*/  STL.64 [R1+0x3d8], R228 ;  /* 0x0003d8e401007387 */ /* 0x000fe80000100a00 */
[----:B------:R1:W-:Y:S02]  /*12d20*/  STL.64 [R1+0x3e0], R238 ;  /* 0x0003e0ee01007387 */ /* 0x0003e40000100a00 */
[----:B-1----:R-:W-:-:S02]  /*12d30*/  LEA R238, P3, R3, R244, 0x2 ;  /* 0x000000f403ee7211 */ /* 0x002fc400078610ff */
[-C--:B------:R-:W-:Y:S02]  /*12d40*/  LEA R228, P2, R2, R244.reuse, 0x2 ;  /* 0x000000f402e47211 */ /* 0x080fe400078410ff */
[----:B------:R-:W-:-:S04]  /*12d50*/  LEA R230, P1, R246, R244, 0x2 ;  /* 0x000000f4f6e67211 */ /* 0x000fc800078210ff */
[----:B------:R-:W-:Y:S02]  /*12d60*/  LEA.HI.X.SX32 R231, R246, R7, 0x2, P1 ;  /* 0x00000007f6e77211 */ /* 0x000fe400008f16ff */
[----:B------:R-:W-:-:S04]  /*12d70*/  LEA R234, P5, R0, R244, 0x2 ;  /* 0x000000f400ea7211 */ /* 0x000fc800078a10ff */
[----:B------:R-:W-:Y:S02]  /*12d80*/  LEA.HI.X.SX32 R235, R0, R7, 0x2, P5 ;  /* 0x0000000700eb7211 */ /* 0x000fe400028f16ff */
[----:B------:R-:W-:-:S04]  /*12d90*/  LEA R236, P4, R6, R244, 0x2 ;  /* 0x000000f406ec7211 */ /* 0x000fc800078810ff */
[----:B------:R-:W-:Y:S02]  /*12da0*/  LEA.HI.X.SX32 R237, R6, R7, 0x2, P4 ;  /* 0x0000000706ed7211 */ /* 0x000fe400020f16ff */
[----:B------:R-:W2:Y:S04]  /*12db0*/  LDL.LU R6, [R1+0xd08] ;  /* 0x000d080001067983 */ /* 0x000ea80000300800 */
[----:B------:R1:W-:Y:S04]  /*12dc0*/  STL.64 [R1+0x3e8], R236 ;  /* 0x0003e8ec01007387 */ /* 0x0003e80000100a00 */
[----:B------:R-:W3:Y:S01]  /*12dd0*/  LDL.LU R0, [R1+0xd04] ;  /* 0x000d040001007983 */ /* 0x000ee20000300800 */
[----:B------:R-:W-:-:S04]  /*12de0*/  LEA R232, P0, R4, R244, 0x2 ;  /* 0x000000f404e87211 */ /* 0x000fc800078010ff */
[----:B------:R-:W-:Y:S01]  /*12df0*/  LEA.HI.X.SX32 R233, R4, R7, 0x2, P0 ;  /* 0x0000000704e97211 */ /* 0x000fe200000f16ff */
[----:B------:R4:W-:Y:S04]  /*12e00*/  STL.64 [R1+0x3f0], R234 ;  /* 0x0003f0ea01007387 */ /* 0x0009e80000100a00 */
[----:B------:R-:W2:Y:S04]  /*12e10*/  LDL.LU R4, [R1+0xd00] ;  /* 0x000d000001047983 */ /* 0x000ea80000300800 */
[----:B------:R4:W-:Y:S04]  /*12e20*/  STL.64 [R1+0x3f8], R232 ;  /* 0x0003f8e801007387 */ /* 0x0009e80000100a00 */
[----:B------:R-:W2:Y:S01]  /*12e30*/  LDL.LU R246, [R1+0xcfc] ;  /* 0x000cfc0001f67983 */ /* 0x000ea20000300800 */
[----:B-1----:R-:W-:-:S02]  /*12e40*/  LEA R236, P4, R5, R244, 0x2 ;  /* 0x000000f405ec7211 */ /* 0x002fc400078810ff */
[-C--:B----4-:R-:W-:Y:S02]  /*12e50*/  LEA R234, P5, R245, R244.reuse, 0x2 ;  /* 0x000000f4f5ea7211 */ /* 0x090fe400078a10ff */
[-C--:B------:R-:W-:Y:S01]  /*12e60*/  LEA.HI.X.SX32 R229, R2, R7.reuse, 0x2, P2 ;  /* 0x0000000702e57211 */ /* 0x080fe200010f16ff */
[----:B------:R1:W-:Y:S01]  /*12e70*/  STL.64 [R1+0x400], R230 ;  /* 0x000400e601007387 */ /* 0x0003e20000100a00 */
[-C--:B------:R-:W-:Y:S02]  /*12e80*/  LEA.HI.X.SX32 R239, R3, R7.reuse, 0x2, P3 ;  /* 0x0000000703ef7211 */ /* 0x080fe400018f16ff */
[CC--:B------:R-:W-:Y:S01]  /*12e90*/  LEA R232, P0, R252.reuse, R244.reuse, 0x2 ;  /* 0x000000f4fce87211 */ /* 0x0c0fe200078010ff */
[----:B------:R-:W4:Y:S01]  /*12ea0*/  LDL.LU R2, [R1+0xcf8] ;  /* 0x000cf80001027983 */ /* 0x000f220000300800 */
[-C--:B------:R-:W-:Y:S02]  /*12eb0*/  LEA.HI.X.SX32 R237, R5, R7.reuse, 0x2, P4 ;  /* 0x0000000705ed7211 */ /* 0x080fe400020f16ff */
[-C--:B------:R-:W-:Y:S01]  /*12ec0*/  LEA.HI.X.SX32 R235, R245, R7.reuse, 0x2, P5 ;  /* 0x00000007f5eb7211 */ /* 0x080fe200028f16ff */
[----:B------:R1:W-:Y:S01]  /*12ed0*/  STL.64 [R1+0x408], R228 ;  /* 0x000408e401007387 */ /* 0x0003e20000100a00 */
[-C--:B------:R-:W-:Y:S01]  /*12ee0*/  LEA.HI.X.SX32 R233, R252, R7.reuse, 0x2, P0 ;  /* 0x00000007fce97211 */ /* 0x080fe200000f16ff */
[----:B------:R-:W1:Y:S02]  /*12ef0*/  LDC R5, c[0x0][0x3a0] ;  /* 0x0000e800ff057b82 */ /* 0x000e640000000800 */
[CC--:B-1----:R-:W-:Y:S01]  /*12f00*/  LEA R230, P1, R249.reuse, R244.reuse, 0x2 ;  /* 0x000000f4f9e67211 */ /* 0x0c2fe200078210ff */
[----:B------:R1:W-:Y:S03]  /*12f10*/  STL.64 [R1+0x410], R238 ;  /* 0x000410ee01007387 */ /* 0x0003e60000100a00 */
[----:B------:R-:W-:Y:S01]  /*12f20*/  LEA.HI.X.SX32 R231, R249, R7, 0x2, P1 ;  /* 0x00000007f9e77211 */ /* 0x000fe200008f16ff */
[----:B------:R1:W-:Y:S01]  /*12f30*/  STL.64 [R1+0x420], R236 ;  /* 0x000420ec01007387 */ /* 0x0003e20000100a00 */
[----:B------:R-:W-:-:S03]  /*12f40*/  LEA R228, P6, R248, R244, 0x2 ;  /* 0x000000f4f8e47211 */ /* 0x000fc600078c10ff */
[----:B------:R-:W-:Y:S01]  /*12f50*/  STL.64 [R1+0x430], R234 ;  /* 0x000430ea01007387 */ /* 0x000fe20000100a00 */
[----:B------:R-:W-:-:S03]  /*12f60*/  LEA.HI.X.SX32 R229, R248, R7, 0x2, P6 ;  /* 0x00000007f8e57211 */ /* 0x000fc600030f16ff */
[----:B------:R-:W-:Y:S04]  /*12f70*/  STL.64 [R1+0x440], R232 ;  /* 0x000440e801007387 */ /* 0x000fe80000100a00 */
[----:B-1----:R-:W4:Y:S04]  /*12f80*/  LDL.LU R239, [R1+0x498] ;  /* 0x0004980001ef7983 */ /* 0x002f280000300800 */
[----:B------:R-:W-:Y:S04]  /*12f90*/  STL.64 [R1+0x450], R230 ;  /* 0x000450e601007387 */ /* 0x000fe80000100a00 */
[----:B------:R1:W-:Y:S04]  /*12fa0*/  STL.64 [R1+0x448], R228 ;  /* 0x000448e401007387 */ /* 0x0003e80000100a00 */
[----:B------:R-:W4:Y:S01]  /*12fb0*/  LDL.LU R245, [R1+0x4bc] ;  /* 0x0004bc0001f57983 */ /* 0x000f220000300800 */
[----:B------:R-:W1:Y:S01]  /*12fc0*/  S2R R3, SR_TID.X ;  /* 0x0000000000037919 */ /* 0x000e620000002100 */
[----:B------:R-:W1:Y:S01]  /*12fd0*/  S2R R237, SR_TID.X ;  /* 0x0000000000ed7919 */ /* 0x000e620000002100 */
[----:B------:R-:W-:Y:S01]  /*12fe0*/  IMAD R247, R247, UR4, RZ ;  /* 0x00000004f7f77c24 */ /* 0x000fe2000f8e02ff */
[----:B-1----:R-:W-:-:S04]  /*12ff0*/  SHF.R.U32.HI R3, RZ, 0x6, R3 ;  /* 0x00000006ff037819 */ /* 0x002fc80000011603 */
[----:B------:R-:W-:Y:S02]  /*13000*/  SGXT.U32 R3, R3, 0x1 ;  /* 0x000000010303781a */ /* 0x000fe40000000000 */
[--C-:B------:R-:W-:Y:S02]  /*13010*/  SHF.R.U32.HI R238, RZ, 0x6, R237.reuse ;  /* 0x00000006ffee7819 */ /* 0x100fe400000116ed */
[----:B------:R-:W-:Y:S02]  /*13020*/  LEA R244, P2, R247, UR16, 0x2 ;  /* 0x00000010f7f47c11 */ /* 0x000fe4000f8410ff */
[----:B------:R-:W-:Y:S02]  /*13030*/  SHF.R.U32.HI R237, RZ, 0x6, R237 ;  /* 0x00000006ffed7819 */ /* 0x000fe400000116ed */
[----:B------:R-:W-:Y:S02]  /*13040*/  LOP3.LUT R228, R3, 0x20, RZ, 0xfc, !PT ;  /* 0x0000002003e47812 */ /* 0x000fe400078efcff */
[----:B------:R-:W-:-:S02]  /*13050*/  SGXT.U32 R238, R238, 0x1 ;  /* 0x00000001eeee781a */ /* 0x000fc40000000000 */
[----:B------:R-:W-:Y:S02]  /*13060*/  LEA.HI.X.SX32 R7, R247, UR17, 0x2, P2 ;  /* 0x00000011f7077c11 */ /* 0x000fe400090f16ff */
[----:B------:R-:W-:Y:S02]  /*13070*/  LOP3.LUT R227, R3, 0x22, RZ, 0xfc, !PT ;  /* 0x0000002203e37812 */ /* 0x000fe400078efcff */
[----:B------:R-:W-:Y:S01]  /*13080*/  SGXT.U32 R237, R237, 0x1 ;  /* 0x00000001eded781a */ /* 0x000fe20000000000 */
[----:B------:R-:W-:Y:S01]  /*13090*/  IMAD R238, R238, UR12, RZ ;  /* 0x0000000ceeee7c24 */ /* 0x000fe2000f8e02ff */
[-C--:B------:R-:W-:Y:S02]  /*130a0*/  ISETP.GE.AND P2, PT, R228, R5.reuse, PT ;  /* 0x00000005e400720c */ /* 0x080fe40003f46270 */
[----:B------:R-:W-:Y:S01]  /*130b0*/  ISETP.GE.AND P3, PT, R227, R5, PT ;  /* 0x00000005e300720c */ /* 0x000fe20003f66270 */
[----:B------:R-:W-:Y:S01]  /*130c0*/  IMAD R237, R237, UR12, RZ ;  /* 0x0000000ceded7c24 */ /* 0x000fe2000f8e02ff */
[----:B---3--:R-:W-:-:S02]  /*130d0*/  ISETP.NE.U32.AND P1, PT, R0, RZ, PT ;  /* 0x000000ff0000720c */ /* 0x008fc40003f25070 */
[----:B------:R-:W-:-:S04]  /*130e0*/  LOP3.LUT R0, R3, 0x2, RZ, 0xfc, !PT ;  /* 0x0000000203007812 */ /* 0x000fc800078efcff */
[----:B------:R-:W-:Y:S02]  /*130f0*/  ISETP.GE.AND P0, PT, R0, R5, PT ;  /* 0x000000050000720c */ /* 0x000fe40003f06270 */
[----:B------:R-:W3:Y:S04]  /*13100*/  LDL.LU R0, [R1+0x438] ;  /* 0x0004380001007983 */ /* 0x000ee80000300800 */
[----:B------:R-:W3:Y:S04]  /*13110*/  LDL.LU R240, [R1+0x480] ;  /* 0x0004800001f07983 */ /* 0x000ee80000300800 */
[----:B------:R-:W3:Y:S04]  /*13120*/  LDL.LU R242, [R1+0x43c] ;  /* 0x00043c0001f27983 */ /* 0x000ee80000300800 */
[----:B------:R-:W3:Y:S01]  /*13130*/  LDL.LU R241, [R1+0x478] ;  /* 0x0004780001f17983 */ /* 0x000ee20000300800 */
[----:B--2---:R-:W-:Y:S01]  /*13140*/  SEL R227, R4, RZ, !P2 ;  /* 0x000000ff04e37207 */ /* 0x004fe20005000000 */
[----:B------:R-:W-:Y:S01]  /*13150*/  IMAD R238, R6, 0x2, R238 ;  /* 0x0000000206ee7824 */ /* 0x000fe200078e02ee */
[----:B------:R-:W-:Y:S01]  /*13160*/  SEL R228, R4, RZ, !P0 ;  /* 0x000000ff04e47207 */ /* 0x000fe20004000000 */
[----:B------:R-:W-:Y:S01]  /*13170*/  IMAD R243, R6, 0x2, R246 ;  /* 0x0000000206f37824 */ /* 0x000fe200078e02f6 */
[----:B------:R-:W-:-:S02]  /*13180*/  SEL R3, R4, RZ, !P3 ;  /* 0x000000ff04037207 */ /* 0x000fc40005800000 */
[----:B------:R-:W-:Y:S02]  /*13190*/  ISETP.NE.U32.AND P4, PT, R228, RZ, PT ;  /* 0x000000ffe400720c */ /* 0x000fe40003f85070 */
[----:B------:R-:W-:Y:S02]  /*131a0*/  ISETP.NE.U32.AND P3, PT, R227, RZ, PT ;  /* 0x000000ffe300720c */ /* 0x000fe40003f65070 */
[CC--:B------:R-:W-:Y:S01]  /*131b0*/  LEA R230, P0, R237.reuse, R244.reuse, 0x2 ;  /* 0x000000f4ede67211 */ /* 0x0c0fe200078010ff */
[----:B------:R-:W2:Y:S01]  /*131c0*/  LDL.LU R227, [R1+0x474] ;  /* 0x0004740001e37983 */ /* 0x000ea20000300800 */
[----:B------:R-:W-:Y:S01]  /*131d0*/  LEA R228, P2, R238, R244, 0x2 ;  /* 0x000000f4eee47211 */ /* 0x000fe200078410ff */
[----:B------:R-:W-:Y:S01]  /*131e0*/  IMAD R243, R6, 0x2, R243 ;  /* 0x0000000206f37824 */ /* 0x000fe200078e02f3 */
[-C--:B------:R-:W-:Y:S01]  /*131f0*/  LEA.HI.X.SX32 R231, R237, R7.reuse, 0x2, P0 ;  /* 0x00000007ede77211 */ /* 0x080fe200000f16ff */
[----:B------:R-:W2:Y:S01]  /*13200*/  LDL.LU R5, [R1+0x47c] ;  /* 0x00047c0001057983 */ /* 0x000ea20000300800 */
[----:B------:R-:W-:Y:S01]  /*13210*/  LEA.HI.X.SX32 R229, R238, R7, 0x2, P2 ;  /* 0x00000007eee57211 */ /* 0x000fe200010f16ff */
[----:B------:R-:W-:-:S02]  /*13220*/  IMAD R243, R6, 0x2, R243 ;  /* 0x0000000206f37824 */ /* 0x000fc400078e02f3 */
[----:B------:R-:W-:Y:S02]  /*13230*/  STL.64 [R1+0x458], R230 ;  /* 0x000458e601007387 */ /* 0x000fe40000100a00 */
[C---:B------:R-:W-:Y:S02]  /*13240*/  IMAD R247, R6.reuse, 0x2, R243 ;  /* 0x0000000206f77824 */ /* 0x040fe400078e02f3 */
[----:B------:R1:W-:Y:S02]  /*13250*/  STL.64 [R1+0x468], R228 ;  /* 0x000468e401007387 */ /* 0x0003e40000100a00 */
[C---:B------:R-:W-:Y:S02]  /*13260*/  IMAD R248, R6.reuse, 0x2, R247 ;  /* 0x0000000206f87824 */ /* 0x040fe400078e02f7 */
[----:B-1----:R-:W2:Y:S02]  /*13270*/  LDL.LU R228, [R1+0x484] ;  /* 0x0004840001e47983 */ /* 0x002ea40000300800 */
[----:B------:R-:W-:-:S02]  /*13280*/  IMAD R249, R6, 0x2, R248 ;  /* 0x0000000206f97824 */ /* 0x000fc400078e02f8 */
[----:B------:R-:W2:Y:S01]  /*13290*/  LDL.LU R229, [R1+0x494] ;  /* 0x0004940001e57983 */ /* 0x000ea20000300800 */
[CC--:B----4-:R-:W-:Y:S01]  /*132a0*/  LEA R230, P0, R239.reuse, R244.reuse, 0x2 ;  /* 0x000000f4efe67211 */ /* 0x0d0fe200078010ff */
[C---:B------:R-:W-:Y:S02]  /*132b0*/  IMAD R252, R6.reuse, 0x2, R249 ;  /* 0x0000000206fc7824 */ /* 0x040fe400078e02f9 */
[----:B------:R-:W4:Y:S01]  /*132c0*/  LDL.LU R250, [R1+0x4a0] ;  /* 0x0004a00001fa7983 */ /* 0x000f220000300800 */
[-C--:B------:R-:W-:Y:S01]  /*132d0*/  LEA.HI.X.SX32 R231, R239, R7.reuse, 0x2, P0 ;  /* 0x00000007efe77211 */ /* 0x080fe200000f16ff */
[C---:B------:R-:W-:Y:S01]  /*132e0*/  IMAD R234, R6.reuse, 0x2, R252 ;  /* 0x0000000206ea7824 */ /* 0x040fe200078e02fc */
[----:B------:R-:W-:Y:S01]  /*132f0*/  LEA R236, P2, R245, R244, 0x2 ;  /* 0x000000f4f5ec7211 */ /* 0x000fe200078410ff */
[----:B------:R-:W4:Y:S01]  /*13300*/  LDL.LU R232, [R1+0x49c] ;  /* 0x00049c0001e87983 */ /* 0x000f220000300800 */
[----:B------:R-:W-:Y:S01]  /*13310*/  ISETP.NE.U32.AND P5, PT, R3, RZ, PT ;  /* 0x000000ff0300720c */ /* 0x000fe20003fa5070 */
[C---:B------:R-:W-:Y:S01]  /*13320*/  IMAD R3, R6.reuse, 0x2, R234 ;  /* 0x0000000206037824 */ /* 0x040fe200078e02ea */
[----:B------:R-:W-:Y:S01]  /*13330*/  LEA.HI.X.SX32 R237, R245, R7, 0x2, P2 ;  /* 0x00000007f5ed7211 */ /* 0x000fe200010f16ff */
[----:B------:R3:W-:Y:S04]  /*13340*/  STL.64 [R1+0x4b0], R230 ;  /* 0x0004b0e601007387 */ /* 0x0007e80000100a00 */
[----:B------:R-:W4:Y:S01]  /*13350*/  LDL.LU R251, [R1+0x4a4] ;  /* 0x0004a40001fb7983 */ /* 0x000f220000300800 */
[----:B------:R-:W-:-:S03]  /*13360*/  IMAD R235, R6, 0x2, R3 ;  /* 0x0000000206eb7824 */ /* 0x000fc600078e0203 */
[----:B------:R1:W-:Y:S04]  /*13370*/  STL.64 [R1+0x4b8], R236 ;  /* 0x0004b8ec01007387 */ /* 0x0003e80000100a00 */
[----:B------:R-:W4:Y:S04]  /*13380*/  LDL.LU R3, [R1+0x4a8] ;  /* 0x0004a80001037983 */ /* 0x000f280000300800 */
[----:B------:R-:W4:Y:S01]  /*13390*/  LDL.LU R245, [R1+0x4ac] ;  /* 0x0004ac0001f57983 */ /* 0x000f220000300800 */
[----:B---3--:R-:W-:-:S04]  /*133a0*/  LEA R230, P0, R0, R244, 0x2 ;  /* 0x000000f400e67211 */ /* 0x008fc800078010ff */
[----:B------:R-:W-:Y:S02]  /*133b0*/  LEA.HI.X.SX32 R231, R0, R7, 0x2, P0 ;  /* 0x0000000700e77211 */ /* 0x000fe400000f16ff */
[----:B-1----:R-:W-:-:S03]  /*133c0*/  LEA R236, P2, R240, R244, 0x2 ;  /* 0x000000f4f0ec7211 */ /* 0x002fc600078410ff */
[----:B------:R1:W-:Y:S01]  /*133d0*/  STL.64 [R1+0x510], R230 ;  /* 0x000510e601007387 */ /* 0x0003e20000100a00 */
[----:B------:R-:W-:-:S03]  /*133e0*/  LEA.HI.X.SX32 R237, R240, R7, 0x2, P2 ;  /* 0x00000007f0ed7211 */ /* 0x000fc600010f16ff */
[----:B------:R-:W3:Y:S04]  /*133f0*/  LDL.LU R233, [R1+0x4c0] ;  /* 0x0004c00001e97983 */ /* 0x000ee80000300800 */
[----:B------:R1:W-:Y:S02]  /*13400*/  STL.64 [R1+0x518], R236 ;  /* 0x000518ec01007387 */ /* 0x0003e40000100a00 */
[C---:B-1----:R-:W-:Y:S02]  /*13410*/  LEA R230, P0, R242.reuse, R244, 0x2 ;  /* 0x000000f4f2e67211 */ /* 0x042fe400078010ff */
[----:B------:R-:W3:Y:S02]  /*13420*/  LDL.LU R238, [R1+0x4d0] ;  /* 0x0004d00001ee7983 */ /* 0x000ee40000300800 */
[----:B------:R-:W-:-:S02]  /*13430*/  LEA.HI.X.SX32 R231, R242, R7, 0x2, P0 ;  /* 0x00000007f2e77211 */ /* 0x000fc400000f16ff */
[----:B------:R-:W3:Y:S01]  /*13440*/  LDL.LU R242, [R1+0x4c4] ;  /* 0x0004c40001f27983 */ /* 0x000ee20000300800 */
[----:B------:R-:W-:-:S03]  /*13450*/  LEA R236, P2, R241, R244, 0x2 ;  /* 0x000000f4f1ec7211 */ /* 0x000fc600078410ff */
[----:B------:R1:W-:Y:S01]  /*13460*/  STL.64 [R1+0x570], R230 ;  /* 0x000570e601007387 */ /* 0x0003e20000100a00 */
[----:B------:R-:W-:-:S03]  /*13470*/  LEA.HI.X.SX32 R237, R241, R7, 0x2, P2 ;  /* 0x00000007f1ed7211 */ /* 0x000fc600010f16ff */
[----:B------:R-:W3:Y:S04]  /*13480*/  LDL.LU R241, [R1+0x4d4] ;  /* 0x0004d40001f17983 */ /* 0x000ee80000300800 */
[----:B------:R2:W-:Y:S01]  /*13490*/  STL.64 [R1+0x580], R236 ;  /* 0x000580ec01007387 */ /* 0x0005e20000100a00 */
[----:B-1----:R-:W-:-:S04]  /*134a0*/  LEA R230, P0, R2, R244, 0x2 ;  /* 0x000000f402e67211 */ /* 0x002fc800078010ff */
[----:B------:R-:W-:Y:S02]  /*134b0*/  LEA.HI.X.SX32 R231, R2, R7, 0x2, P0 ;  /* 0x0000000702e77211 */ /* 0x000fe400000f16ff */
[----:B--2---:R-:W-:-:S03]  /*134c0*/  LEA R236, P2, R227, R244, 0x2 ;  /* 0x000000f4e3ec7211 */ /* 0x004fc600078410ff */
[----:B------:R1:W-:Y:S01]  /*134d0*/  STL.64 [R1+0x5d0], R230 ;  /* 0x0005d0e601007387 */ /* 0x0003e20000100a00 */
[----:B------:R-:W-:-:S03]  /*134e0*/  LEA.HI.X.SX32 R237, R227, R7, 0x2, P2 ;  /* 0x00000007e3ed7211 */ /* 0x000fc600010f16ff */
[----:B------:R2:W5:Y:S01]  /*134f0*/  LDL.LU R227, [R1+0xcf4] ;  /* 0x000cf40001e37983 */ /* 0x0005620000300800 */
[----:B-1----:R-:W-:-:S03]  /*13500*/  LEA R230, P0, R5, R244, 0x2 ;  /* 0x000000f405e67211 */ /* 0x002fc600078010ff */
[----:B------:R1:W-:Y:S01]  /*13510*/  STL.64 [R1+0x5e0], R236 ;  /* 0x0005e0ec01007387 */ /* 0x0003e20000100a00 */
[----:B------:R-:W-:-:S05]  /*13520*/  LEA.HI.X.SX32 R231, R5, R7, 0x2, P0 ;  /* 0x0000000705e77211 */ /* 0x000fca00000f16ff */
[----:B------:R2:W-:Y:S01]  /*13530*/  STL.64 [R1+0x630], R230 ;  /* 0x000630e601007387 */ /* 0x0005e20000100a00 */
[----:B-1----:R-:W-:-:S04]  /*13540*/  LEA R236, P2, R228, R244, 0x2 ;  /* 0x000000f4e4ec7211 */ /* 0x002fc800078410ff */
[----:B------:R-:W-:Y:S02]  /*13550*/  LEA.HI.X.SX32 R237, R228, R7, 0x2, P2 ;  /* 0x00000007e4ed7211 */ /* 0x000fe400010f16ff */
[----:B------:R1:W5:Y:S01]  /*13560*/  LDL.LU R228, [R1+0xcf0] ;  /* 0x000cf00001e47983 */ /* 0x0003620000300800 */
[----:B--2---:R-:W-:-:S03]  /*13570*/  LEA R230, P0, R229, R244, 0x2 ;  /* 0x000000f4e5e67211 */ /* 0x004fc600078010ff */
[----:B------:R4:W-:Y:S01]  /*13580*/  STL.64 [R1+0x640], R236 ;  /* 0x000640ec01007387 */ /* 0x0009e20000100a00 */
[----:B------:R-:W-:-:S03]  /*13590*/  LEA.HI.X.SX32 R231, R229, R7, 0x2, P0 ;  /* 0x00000007e5e77211 */ /* 0x000fc600000f16ff */
[----:B------:R1:W5:Y:S04]  /*135a0*/  LDL.LU R229, [R1+0xcec] ;  /* 0x000cec0001e57983 */ /* 0x0003680000300800 */
[----:B------:R2:W-:Y:S01]  /*135b0*/  STL.64 [R1+0x688], R230 ;  /* 0x000688e601007387 */ /* 0x0005e20000100a00 */
[----:B----4-:R-:W-:-:S04]  /*135c0*/  LEA R236, P2, R250, R244, 0x2 ;  /* 0x000000f4faec7211 */ /* 0x010fc800078410ff */
[----:B------:R-:W-:Y:S02]  /*135d0*/  LEA.HI.X.SX32 R237, R250, R7, 0x2, P2 ;  /* 0x00000007faed7211 */ /* 0x000fe400010f16ff */
[----:B------:R1:W5:Y:S01]  /*135e0*/  LDL.LU R250, [R1+0xce8] ;  /* 0x000ce80001fa7983 */ /* 0x0003620000300800 */
[----:B--2---:R-:W-:-:S03]  /*135f0*/  LEA R230, P0, R232, R244, 0x2 ;  /* 0x000000f4e8e67211 */ /* 0x004fc600078010ff */
[----:B------:R2:W-:Y:S01]  /*13600*/  STL.64 [R1+0x698], R236 ;  /* 0x000698ec01007387 */ /* 0x0005e20000100a00 */
[----:B------:R-:W-:-:S05]  /*13610*/  LEA.HI.X.SX32 R231, R232, R7, 0x2, P0 ;  /* 0x00000007e8e77211 */ /* 0x000fca00000f16ff */
[----:B------:R4:W-:Y:S01]  /*13620*/  STL.64 [R1+0x6f8], R230 ;  /* 0x0006f8e601007387 */ /* 0x0009e20000100a00 */
[----:B--2---:R-:W-:-:S04]  /*13630*/  LEA R236, P2, R251, R244, 0x2 ;  /* 0x000000f4fbec7211 */ /* 0x004fc800078410ff */
[----:B------:R-:W-:Y:S02]  /*13640*/  LEA.HI.X.SX32 R237, R251, R7, 0x2, P2 ;  /* 0x00000007fbed7211 */ /* 0x000fe400010f16ff */
[----:B------:R1:W5:Y:S01]  /*13650*/  LDL.LU R251, [R1+0xce4] ;  /* 0x000ce40001fb7983 */ /* 0x0003620000300800 */
[----:B----4-:R-:W-:-:S03]  /*13660*/  LEA R230, P0, R3, R244, 0x2 ;  /* 0x000000f403e67211 */ /* 0x010fc600078010ff */
[----:B------:R2:W-:Y:S01]  /*13670*/  STL.64 [R1+0x700], R236 ;  /* 0x000700ec01007387 */ /* 0x0005e20000100a00 */
[----:B------:R-:W-:-:S05]  /*13680*/  LEA.HI.X.SX32 R231, R3, R7, 0x2, P0 ;  /* 0x0000000703e77211 */ /* 0x000fca00000f16ff */
[----:B------:R3:W-:Y:S01]  /*13690*/  STL.64 [R1+0x470], R230 ;  /* 0x000470e601007387 */ /* 0x0007e20000100a00 */
[----:B--2---:R-:W-:-:S04]  /*136a0*/  LEA R236, P2, R245, R244, 0x2 ;  /* 0x000000f4f5ec7211 */ /* 0x004fc800078410ff */
[----:B------:R-:W-:Y:S02]  /*136b0*/  LEA.HI.X.SX32 R237, R245, R7, 0x2, P2 ;  /* 0x00000007f5ed7211 */ /* 0x000fe400010f16ff */
[----:B------:R-:W2:Y:S04]  /*136c0*/  LDL.LU R245, [R1+0xce0] ;  /* 0x000ce00001f57983 */ /* 0x000ea80000300800 */
[----:B------:R4:W-:Y:S01]  /*136d0*/  STL.64 [R1+0x480], R236 ;  /* 0x000480ec01007387 */ /* 0x0009e20000100a00 */
[----:B------:R-:W-:-:S04]  /*136e0*/  IMAD R239, R6, 0x2, R235 ;  /* 0x0000000206ef7824 */ /* 0x000fc800078e02eb */
[----:B------:R-:W-:-:S04]  /*136f0*/  IMAD R0, R6, 0x2, R239 ;  /* 0x0000000206007824 */ /* 0x000fc800078e02ef */
[----:B------:R-:W-:-:S04]  /*13700*/  IMAD R240, R6, 0x2, R0 ;  /* 0x0000000206f07824 */ /* 0x000fc800078e0200 */
[----:B------:R-:W-:-:S04]  /*13710*/  IMAD R2, R6, 0x2, R240 ;  /* 0x0000000206027824 */ /* 0x000fc800078e02f0 */
[----:B------:R-:W-:-:S04]  /*13720*/  IMAD R5, R6, 0x2, R2 ;  /* 0x0000000206057824 */ /* 0x000fc800078e0202 */
[----:B------:R-:W-:-:S04]  /*13730*/  IMAD R5, R6, 0x2, R5 ;  /* 0x0000000206057824 */ /* 0x000fc800078e0205 */
[----:B------:R-:W-:-:S04]  /*13740*/  IMAD R232, R6, 0x2, R5 ;  /* 0x0000000206e87824 */ /* 0x000fc800078e0205 */
[----:B------:R-:W-:-:S04]  /*13750*/  IMAD R3, R6, 0x2, R232 ;  /* 0x0000000206037824 */ /* 0x000fc800078e02e8 */
[----:B------:R-:W-:Y:S01]  /*13760*/  IMAD R3, R6, 0x2, R3 ;  /* 0x0000000206037824 */ /* 0x000fe200078e0203 */
[----:B---3--:R-:W-:-:S04]  /*13770*/  LEA R230, P0, R233, R244, 0x2 ;  /* 0x000000f4e9e67211 */ /* 0x008fc800078010ff */
[----:B------:R-:W-:Y:S02]  /*13780*/  LEA.HI.X.SX32 R231, R233, R7, 0x2, P0 ;  /* 0x00000007e9e77211 */ /* 0x000fe400000f16ff */
[----:B----4-:R-:W-:-:S03]  /*13790*/  LEA R236, P2, R238, R244, 0x2 ;  /* 0x000000f4eeec7211 */ /* 0x010fc600078410ff */
[----:B------:R3:W-:Y:S01]  /*137a0*/  STL.64 [R1+0x4c8], R230 ;  /* 0x0004c8e601007387 */ /* 0x0007e20000100a00 */
[----:B------:R-:W-:-:S05]  /*137b0*/  LEA.HI.X.SX32 R237, R238, R7, 0x2, P2 ;  /* 0x00000007eeed7211 */ /* 0x000fca00010f16ff */
[----:B------:R4:W-:Y:S01]  /*137c0*/  STL.64 [R1+0x4d8], R236 ;  /* 0x0004d8ec01007387 */ /* 0x0009e20000100a00 */
[----:B---3--:R-:W-:-:S04]  /*137d0*/  LEA R230, P0, R242, R244, 0x2 ;  /* 0x000000f4f2e67211 */ /* 0x008fc800078010ff */
[----:B------:R-:W-:Y:S02]  /*137e0*/  LEA.HI.X.SX32 R231, R242, R7, 0x2, P0 ;  /* 0x00000007f2e77211 */ /* 0x000fe400000f16ff */
[----:B----4-:R-:W-:-:S03]  /*137f0*/  LEA R236, P2, R241, R244, 0x2 ;  /* 0x000000f4f1ec7211 */ /* 0x010fc600078410ff */
[----:B------:R-:W-:Y:S01]  /*13800*/  STL.64 [R1+0x528], R230 ;  /* 0x000528e601007387 */ /* 0x000fe20000100a00 */
[----:B------:R-:W-:Y:S01]  /*13810*/  LEA.HI.X.SX32 R237, R241, R7, 0x2, P2 ;  /* 0x00000007f1ed7211 */ /* 0x000fe200010f16ff */
[----:B------:R-:W-:-:S04]  /*13820*/  IMAD R241, R6, 0x2, R246 ;  /* 0x0000000206f17824 */ /* 0x000fc800078e02f6 */
[----:B------:R3:W-:Y:S01]  /*13830*/  STL.64 [R1+0x530], R236 ;  /* 0x000530ec01007387 */ /* 0x0007e20000100a00 */
[C---:B------:R-:W-:Y:S02]  /*13840*/  IMAD R238, R6.reuse, 0x2, R246 ;  /* 0x0000000206ee7824 */ /* 0x040fe400078e02f6 */
[----:B------:R-:W-:Y:S01]  /*13850*/  IMAD R241, R6, 0x2, R241 ;  /* 0x0000000206f17824 */ /* 0x000fe200078e02f1 */
[----:B---3--:R-:W-:-:S04]  /*13860*/  LEA R236, P2, R246, R244, 0x2 ;  /* 0x000000f4f6ec7211 */ /* 0x008fc800078410ff */
[----:B------:R-:W-:Y:S02]  /*13870*/  LEA.HI.X.SX32 R237, R246, R7, 0x2, P2 ;  /* 0x00000007f6ed7211 */ /* 0x000fe400010f16ff */
[----:B--2---:R-:W-:-:S04]  /*13880*/  LEA R230, P0, R245, R244, 0x2 ;  /* 0x000000f4f5e67211 */ /* 0x004fc800078010ff */
[----:B------:R-:W-:-:S05]  /*13890*/  LEA.HI.X.SX32 R231, R245, R7, 0x2, P0 ;  /* 0x00000007f5e77211 */ /* 0x000fca00000f16ff */
[----:B------:R2:W-:Y:S04]  /*138a0*/  STL.64 [R1+0x588], R230 ;  /* 0x000588e601007387 */ /* 0x0005e80000100a00 */
[----:B------:R3:W-:Y:S01]  /*138b0*/  STL.64 [R1+0x598], R236 ;  /* 0x000598ec01007387 */ /* 0x0007e20000100a00 */
[CC--:B--2---:R-:W-:Y:S02]  /*138c0*/  LEA R230, P0, R238.reuse, R244.reuse, 0x2 ;  /* 0x000000f4eee67211 */ /* 0x0c4fe400078010ff */
[C---:B---3--:R-:W-:Y:S02]  /*138d0*/  LEA R236, P2, R241.reuse, R244, 0x2 ;  /* 0x000000f4f1ec7211 */ /* 0x048fe400078410ff */
[-C--:B------:R-:W-:Y:S02]  /*138e0*/  LEA.HI.X.SX32 R231, R238, R7.reuse, 0x2, P0 ;  /* 0x00000007eee77211 */ /* 0x080fe400000f16ff */
[----:B------:R-:W-:-:S03]  /*138f0*/  LEA.HI.X.SX32 R237, R241, R7, 0x2, P2 ;  /* 0x00000007f1ed7211 */ /* 0x000fc600010f16ff */
[----:B------:R2:W-:Y:S04]  /*13900*/  STL.64 [R1+0x5f0], R230 ;  /* 0x0005f0e601007387 */ /* 0x0005e80000100a00 */
[----:B------:R3:W-:Y:S01]  /*13910*/  STL.64 [R1+0x5f8], R236 ;  /* 0x0005f8ec01007387 */ /* 0x0007e20000100a00 */
[-C--:B--2---:R-:W-:Y:S02]  /*13920*/  LEA R230, P0, R243, R244.reuse, 0x2 ;  /* 0x000000f4f3e67211 */ /* 0x084fe400078010ff */
[----:B---3--:R-:W-:Y:S02]  /*13930*/  LEA R236, P2, R247, R244, 0x2 ;  /* 0x000000f4f7ec7211 */ /* 0x008fe400078410ff */
[-C--:B------:R-:W-:Y:S02]  /*13940*/  LEA.HI.X.SX32 R231, R243, R7.reuse, 0x2, P0 ;  /* 0x00000007f3e77211 */ /* 0x080fe400000f16ff */
[----:B------:R-:W-:-:S03]  /*13950*/  LEA.HI.X.SX32 R237, R247, R7, 0x2, P2 ;  /* 0x00000007f7ed7211 */ /* 0x000fc600010f16ff */
[----:B------:R2:W-:Y:S04]  /*13960*/  STL.64 [R1+0x648], R230 ;  /* 0x000648e601007387 */ /* 0x0005e80000100a00 */
[----:B------:R3:W-:Y:S01]  /*13970*/  STL.64 [R1+0x650], R236 ;  /* 0x000650ec01007387 */ /* 0x0007e20000100a00 */
[CC--:B--2---:R-:W-:Y:S02]  /*13980*/  LEA R230, P0, R248.reuse, R244.reuse, 0x2 ;  /* 0x000000f4f8e67211 */ /* 0x0c4fe400078010ff */
[C---:B---3--:R-:W-:Y:S02]  /*13990*/  LEA R236, P2, R249.reuse, R244, 0x2 ;  /* 0x000000f4f9ec7211 */ /* 0x048fe400078410ff */
[-C--:B------:R-:W-:Y:S02]  /*139a0*/  LEA.HI.X.SX32 R231, R248, R7.reuse, 0x2, P0 ;  /* 0x00000007f8e77211 */ /* 0x080fe400000f16ff */
[----:B------:R-:W-:Y:S01]  /*139b0*/  LEA.HI.X.SX32 R237, R249, R7, 0x2, P2 ;  /* 0x00000007f9ed7211 */ /* 0x000fe200010f16ff */
[----:B------:R-:W-:-:S02]  /*139c0*/  IMAD R249, R6, 0x2, R252 ;  /* 0x0000000206f97824 */ /* 0x000fc400078e02fc */
[----:B------:R-:W-:Y:S01]  /*139d0*/  IMAD.MOV.U32 R248, RZ, RZ, R232 ;  /* 0x000000fffff87224 */ /* 0x000fe200078e00e8 */
[----:B------:R2:W-:Y:S01]  /*139e0*/  STL.64 [R1+0x6a0], R230 ;  /* 0x0006a0e601007387 */ /* 0x0005e20000100a00 */
[----:B------:R-:W-:Y:S01]  /*139f0*/  LEA R232, P0, R252, R244, 0x2 ;  /* 0x000000f4fce87211 */ /* 0x000fe200078010ff */
[----:B------:R-:W-:-:S03]  /*13a00*/  IMAD R249, R6, 0x2, R249 ;  /* 0x0000000206f97824 */ /* 0x000fc600078e02f9 */
[----:B------:R-:W-:Y:S01]  /*13a10*/  LEA.HI.X.SX32 R233, R252, R7, 0x2, P0 ;  /* 0x00000007fce97211 */ /* 0x000fe200000f16ff */
[----:B------:R-:W-:Y:S01]  /*13a20*/  IMAD.MOV.U32 R252, RZ, RZ, R240 ;  /* 0x000000fffffc7224 */ /* 0x000fe200078e00f0 */
[----:B--2---:R1:W5:Y:S04]  /*13a30*/  LDL.LU.64 R230, [R1+0xcd8] ;  /* 0x000cd80001e67983 */ /* 0x0043680000300a00 */
[----:B------:R2:W-:Y:S01]  /*13a40*/  STL.64 [R1+0x6a8], R236 ;  /* 0x0006a8ec01007387 */ /* 0x0005e20000100a00 */
[----:B------:R-:W-:-:S03]  /*13a50*/  LEA R240, P0, R249, R244, 0x2 ;  /* 0x000000f4f9f07211 */ /* 0x000fc600078010ff */
[----:B------:R3:W-:Y:S01]  /*13a60*/  STL.64 [R1+0x708], R232 ;  /* 0x000708e801007387 */ /* 0x0007e20000100a00 */
[----:B--2---:R-:W-:-:S04]  /*13a70*/  LEA R236, P2, R234, R244, 0x2 ;  /* 0x000000f4eaec7211 */ /* 0x004fc800078410ff */
[-C--:B------:R-:W-:Y:S01]  /*13a80*/  LEA.HI.X.SX32 R237, R234, R7.reuse, 0x2, P2 ;  /* 0x00000007eaed7211 */ /* 0x080fe200010f16ff */
[----:B---3--:R1:W5:Y:S01]  /*13a90*/  LDL.LU.64 R232, [R1+0xcd0] ;  /* 0x000cd00001e87983 */ /* 0x0083620000300a00 */
[----:B------:R-:W-:-:S03]  /*13aa0*/  LEA.HI.X.SX32 R241, R249, R7, 0x2, P0 ;  /* 0x00000007f9f17211 */ /* 0x000fc600000f16ff */
[----:B------:R1:W5:Y:S04]  /*13ab0*/  LDL.LU R234, [R1+0xccc] ;  /* 0x000ccc0001ea7983 */ /* 0x0003680000300800 */
[----:B------:R2:W-:Y:S04]  /*13ac0*/  STL.64 [R1+0x718], R236 ;  /* 0x000718ec01007387 */ /* 0x0005e80000100a00 */
[----:B------:R3:W-:Y:S01]  /*13ad0*/  STL.64 [R1+0x488], R240 ;  /* 0x000488f001007387 */ /* 0x0007e20000100a00 */
[-C--:B--2---:R-:W-:Y:S02]  /*13ae0*/  LEA R236, P2, R235, R244.reuse, 0x2 ;  /* 0x000000f4ebec7211 */ /* 0x084fe400078410ff */
[----:B---3--:R-:W-:-:S02]  /*13af0*/  LEA R240, P0, R239, R244, 0x2 ;  /* 0x000000f4eff07211 */ /* 0x008fc400078010ff */
[-C--:B------:R-:W-:Y:S02]  /*13b00*/  LEA.HI.X.SX32 R237, R235, R7.reuse, 0x2, P2 ;  /* 0x00000007ebed7211 */ /* 0x080fe400010f16ff */
[----:B------:R1:W5:Y:S01]  /*13b10*/  LDL.LU R235, [R1+0xcc8] ;  /* 0x000cc80001eb7983 */ /* 0x0003620000300800 */
[----:B------:R-:W-:-:S03]  /*13b20*/  LEA.HI.X.SX32 R241, R239, R7, 0x2, P0 ;  /* 0x00000007eff17211 */ /* 0x000fc600000f16ff */
[----:B------:R2:W-:Y:S04]  /*13b30*/  STL.64 [R1+0x490], R236 ;  /* 0x000490ec01007387 */ /* 0x0005e80000100a00 */
[----:B------:R3:W-:Y:S01]  /*13b40*/  STL.64 [R1+0x4e0], R240 ;  /* 0x0004e0f001007387 */ /* 0x0007e20000100a00 */
[-C--:B--2---:R-:W-:Y:S02]  /*13b50*/  LEA R236, P2, R0, R244.reuse, 0x2 ;  /* 0x000000f400ec7211 */ /* 0x084fe400078410ff */
[----:B---3--:R-:W-:Y:S02]  /*13b60*/  LEA R240, P0, R252, R244, 0x2 ;  /* 0x000000f4fcf07211 */ /* 0x008fe400078010ff */
[-C--:B------:R-:W-:Y:S02]  /*13b70*/  LEA.HI.X.SX32 R237, R0, R7.reuse, 0x2, P2 ;  /* 0x0000000700ed7211 */ /* 0x080fe400010f16ff */
[----:B------:R1:W5:Y:S01]  /*13b80*/  LDL.LU R0, [R1+0xcc4] ;  /* 0x000cc40001007983 */ /* 0x0003620000300800 */
[----:B------:R-:W-:Y:S01]  /*13b90*/  LEA.HI.X.SX32 R241, R252, R7, 0x2, P0 ;  /* 0x00000007fcf17211 */ /* 0x000fe200000f16ff */
[----:B------:R-:W-:-:S02]  /*13ba0*/  IMAD R249, R6, 0x2, R2 ;  /* 0x0000000206f97824 */ /* 0x000fc400078e0202 */
[----:B------:R2:W-:Y:S04]  /*13bb0*/  STL.64 [R1+0x4f0], R236 ;  /* 0x0004f0ec01007387 */ /* 0x0005e80000100a00 */
[----:B------:R3:W-:Y:S01]  /*13bc0*/  STL.64 [R1+0x540], R240 ;  /* 0x000540f001007387 */ /* 0x0007e20000100a00 */
[----:B--2---:R-:W-:Y:S01]  /*13bd0*/  LEA R236, P2, R2, R244, 0x2 ;  /* 0x000000f402ec7211 */ /* 0x004fe200078410ff */
[----:B---3--:R-:W-:-:S03]  /*13be0*/  IMAD.MOV.U32 R241, RZ, RZ, R249 ;  /* 0x000000fffff17224 */ /* 0x008fc600078e00f9 */
[-C--:B------:R-:W-:Y:S02]  /*13bf0*/  LEA.HI.X.SX32 R237, R2, R7.reuse, 0x2, P2 ;  /* 0x0000000702ed7211 */ /* 0x080fe400010f16ff */
[----:B------:R-:W-:Y:S01]  /*13c00*/  LEA R240, P0, R249, R244, 0x2 ;  /* 0x000000f4f9f07211 */ /* 0x000fe200078010ff */
[C---:B------:R-:W-:Y:S01]  /*13c10*/  IMAD R249, R6.reuse, 0x2, R5 ;  /* 0x0000000206f97824 */ /* 0x040fe200078e0205 */
[----:B------:R1:W5:Y:S02]  /*13c20*/  LDL.LU R2, [R1+0xcc0] ;  /* 0x000cc00001027983 */ /* 0x0003640000300800 */
[----:B------:R-:W-:Y:S02]  /*13c30*/  LEA.HI.X.SX32 R241, R241, R7, 0x2, P0 ;  /* 0x00000007f1f17211 */ /* 0x000fe400000f16ff */
[----:B------:R2:W-:Y:S01]  /*13c40*/  STL.64 [R1+0x550], R236 ;  /* 0x000550ec01007387 */ /* 0x0005e20000100a00 */
[----:B------:R-:W-:-:S03]  /*13c50*/  IMAD R249, R6, 0x2, R249 ;  /* 0x0000000206f97824 */ /* 0x000fc600078e02f9 */
[----:B------:R3:W-:Y:S01]  /*13c60*/  STL.64 [R1+0x5a0], R240 ;  /* 0x0005a0f001007387 */ /* 0x0007e20000100a00 */
[----:B--2---:R-:W-:-:S04]  /*13c70*/  LEA R236, P2, R5, R244, 0x2 ;  /* 0x000000f405ec7211 */ /* 0x004fc800078410ff */
[-C--:B------:R-:W-:Y:S01]  /*13c80*/  LEA.HI.X.SX32 R237, R5, R7.reuse, 0x2, P2 ;  /* 0x0000000705ed7211 */ /* 0x080fe200010f16ff */
[----:B---3--:R-:W-:Y:S01]  /*13c90*/  IMAD.MOV.U32 R241, RZ, RZ, R249 ;  /* 0x000000fffff17224 */ /* 0x008fe200078e00f9 */
[-C--:B------:R-:W-:Y:S01]  /*13ca0*/  LEA R240, P0, R248, R244.reuse, 0x2 ;  /* 0x000000f4f8f07211 */ /* 0x080fe200078010ff */
[C-C-:B------:R-:W-:Y:S01]  /*13cb0*/  IMAD R242, R6.reuse, 0x2, R3.reuse ;  /* 0x0000000206f27824 */ /* 0x140fe200078e0203 */
[----:B------:R-:W2:Y:S01]  /*13cc0*/  LDC R5, c[0x0][0x3a0] ;  /* 0x0000e800ff057b82 */ /* 0x000ea20000000800 */
[----:B------:R3:W-:Y:S01]  /*13cd0*/  STL.64 [R1+0x5a8], R236 ;  /* 0x0005a8ec01007387 */ /* 0x0007e20000100a00 */
[----:B------:R-:W-:Y:S02]  /*13ce0*/  IMAD.MOV.U32 R247, RZ, RZ, R3 ;  /* 0x000000fffff77224 */ /* 0x000fe400078e0003 */
[----:B------:R-:W-:Y:S01]  /*13cf0*/  IMAD R245, R6, 0x2, R242 ;  /* 0x0000000206f57824 */ /* 0x000fe200078e02f2 */
[----:B---3--:R-:W-:Y:S01]  /*13d00*/  LEA R236, P2, R241, R244, 0x2 ;  /* 0x000000f4f1ec7211 */ /* 0x008fe200078410ff */
[----:B------:R-:W-:Y:S01]  /*13d10*/  IMAD.MOV.U32 R237, RZ, RZ, R241 ;  /* 0x000000ffffed7224 */ /* 0x000fe200078e00f1 */
[----:B------:R-:W-:Y:S01]  /*13d20*/  LEA.HI.X.SX32 R241, R248, R7, 0x2, P0 ;  /* 0x00000007f8f17211 */ /* 0x000fe200000f16ff */
[----:B------:R-:W-:-:S04]  /*13d30*/  IMAD R246, R6, 0x2, R245 ;  /* 0x0000000206f67824 */ /* 0x000fc800078e02f5 */
[----:B------:R3:W-:Y:S01]  /*13d40*/  STL.64 [R1+0x608], R240 ;  /* 0x000608f001007387 */ /* 0x0007e20000100a00 */
[----:B------:R-:W-:Y:S01]  /*13d50*/  LEA.HI.X.SX32 R237, R237, R7, 0x2, P2 ;  /* 0x00000007eded7211 */ /* 0x000fe200010f16ff */
[----:B------:R-:W-:Y:S01]  /*13d60*/  IMAD R238, R6, 0x2, R246 ;  /* 0x0000000206ee7824 */ /* 0x000fe200078e02f6 */
[----:B---3--:R-:W-:-:S03]  /*13d70*/  LEA R240, P0, R247, R244, 0x2 ;  /* 0x000000f4f7f07211 */ /* 0x008fc600078010ff */
[----:B------:R3:W-:Y:S01]  /*13d80*/  STL.64 [R1+0x610], R236 ;  /* 0x000610ec01007387 */ /* 0x0007e20000100a00 */
[----:B------:R-:W-:Y:S01]  /*13d90*/  LEA.HI.X.SX32 R241, R247, R7, 0x2, P0 ;  /* 0x00000007f7f17211 */ /* 0x000fe200000f16ff */
[----:B------:R-:W-:-:S04]  /*13da0*/  IMAD R3, R6, 0x2, R238 ;  /* 0x0000000206037824 */ /* 0x000fc800078e02ee */
[----:B------:R4:W-:Y:S01]  /*13db0*/  STL.64 [R1+0x660], R240 ;  /* 0x000660f001007387 */ /* 0x0009e20000100a00 */
[----:B---3--:R-:W-:Y:S01]  /*13dc0*/  LEA R236, P2, R242, R244, 0x2 ;  /* 0x000000f4f2ec7211 */ /* 0x008fe200078410ff */
[----:B------:R-:W-:-:S03]  /*13dd0*/  IMAD R243, R6, 0x2, R3 ;  /* 0x0000000206f37824 */ /* 0x000fc600078e0203 */
[----:B------:R-:W-:Y:S02]  /*13de0*/  LEA.HI.X.SX32 R237, R242, R7, 0x2, P2 ;  /* 0x00000007f2ed7211 */ /* 0x000fe400010f16ff */
[----:B----4-:R-:W-:-:S03]  /*13df0*/  LEA R240, P0, R245, R244, 0x2 ;  /* 0x000000f4f5f07211 */ /* 0x010fc600078010ff */
[----:B------:R3:W-:Y:S01]  /*13e00*/  STL.64 [R1+0x670], R236 ;  /* 0x000670ec01007387 */ /* 0x0007e20000100a00 */
[----:B------:R-:W-:Y:S01]  /*13e10*/  LEA.HI.X.SX32 R241, R245, R7, 0x2, P0 ;  /* 0x00000007f5f17211 */ /* 0x000fe200000f16ff */
[C---:B------:R-:W-:Y:S02]  /*13e20*/  IMAD R245, R6.reuse, 0x2, R246 ;  /* 0x0000000206f57824 */ /* 0x040fe400078e02f6 */
[C---:B------:R-:W-:Y:S02]  /*13e30*/  IMAD R243, R6.reuse, 0x2, R243 ;  /* 0x0000000206f37824 */ /* 0x040fe400078e02f3 */
[----:B------:R4:W-:Y:S01]  /*13e40*/  STL.64 [R1+0x6b8], R240 ;  /* 0x0006b8f001007387 */ /* 0x0009e20000100a00 */
[----:B------:R-:W-:Y:S01]  /*13e50*/  IMAD R245, R6, 0x2, R245 ;  /* 0x0000000206f57824 */ /* 0x000fe200078e02f5 */
[----:B---3--:R-:W-:Y:S01]  /*13e60*/  LEA R236, P2, R246, R244, 0x2 ;  /* 0x000000f4f6ec7211 */ /* 0x008fe200078410ff */
[----:B------:R-:W-:-:S03]  /*13e70*/  IMAD R239, R6, 0x2, R243 ;  /* 0x0000000206ef7824 */ /* 0x000fc600078e02f3 */
[----:B------:R-:W-:Y:S02]  /*13e80*/  LEA.HI.X.SX32 R237, R246, R7, 0x2, P2 ;  /* 0x00000007f6ed7211 */ /* 0x000fe400010f16ff */
[----:B----4-:R-:W-:Y:S01]  /*13e90*/  LEA R240, P0, R238, R244, 0x2 ;  /* 0x000000f4eef07211 */ /* 0x010fe200078010ff */
[----:B------:R-:W-:-:S03]  /*13ea0*/  IMAD R245, R6, 0x2, R245 ;  /* 0x0000000206f57824 */ /* 0x000fc600078e02f5 */
[----:B------:R-:W-:Y:S01]  /*13eb0*/  LEA.HI.X.SX32 R241, R238, R7, 0x2, P0 ;  /* 0x00000007eef17211 */ /* 0x000fe200000f16ff */
[C---:B------:R-:W-:Y:S01]  /*13ec0*/  IMAD R252, R6.reuse, 0x2, R239 ;  /* 0x0000000206fc7824 */ /* 0x040fe200078e02ef */
[----:B------:R3:W-:Y:S04]  /*13ed0*/  STL.64 [R1+0x6c0], R236 ;  /* 0x0006c0ec01007387 */ /* 0x0007e80000100a00 */
[----:B------:R4:W-:Y:S01]  /*13ee0*/  STL.64 [R1+0x720], R240 ;  /* 0x000720f001007387 */ /* 0x0009e20000100a00 */
[----:B------:R-:W-:Y:S01]  /*13ef0*/  IMAD R249, R6, 0x2, R252 ;  /* 0x0000000206f97824 */ /* 0x000fe200078e02fc */
[-C--:B---3--:R-:W-:Y:S02]  /*13f00*/  LEA R236, P2, R3, R244.reuse, 0x2 ;  /* 0x000000f403ec7211 */ /* 0x088fe400078410ff */
[----:B----4-:R-:W-:-:S02]  /*13f10*/  LEA R240, P0, R245, R244, 0x2 ;  /* 0x000000f4f5f07211 */ /* 0x010fc400078010ff */
[-C--:B------:R-:W-:Y:S01]  /*13f20*/  LEA.HI.X.SX32 R237, R3, R7.reuse, 0x2, P2 ;  /* 0x0000000703ed7211 */ /* 0x080fe200010f16ff */
[----:B------:R-:W-:Y:S01]  /*13f30*/  IMAD R248, R6, 0x2, R249 ;  /* 0x0000000206f87824 */ /* 0x000fe200078e02f9 */
[----:B------:R-:W-:-:S03]  /*13f40*/  LEA.HI.X.SX32 R241, R245, R7, 0x2, P0 ;  /* 0x00000007f5f17211 */ /* 0x000fc600000f16ff */
[----:B------:R3:W-:Y:S01]  /*13f50*/  STL.64 [R1+0x738], R236 ;  /* 0x000738ec01007387 */ /* 0x0007e20000100a00 */
[----:B------:R-:W-:-:S03]  /*13f60*/  IMAD R247, R6, 0x2, R248 ;  /* 0x0000000206f77824 */ /* 0x000fc600078e02f8 */
[----:B------:R4:W-:Y:S01]  /*13f70*/  STL.64 [R1+0x498], R240 ;  /* 0x000498f001007387 */ /* 0x0009e20000100a00 */
[C---:B------:R-:W-:Y:S01]  /*13f80*/  IMAD R242, R6.reuse, 0x2, R247 ;  /* 0x0000000206f27824 */ /* 0x040fe200078e02f7 */
[-C--:B---3--:R-:W-:Y:S02]  /*13f90*/  LEA R236, P2, R243, R244.reuse, 0x2 ;  /* 0x000000f4f3ec7211 */ /* 0x088fe400078410ff */
[----:B----4-:R-:W-:Y:S02]  /*13fa0*/  LEA R240, P0, R239, R244, 0x2 ;  /* 0x000000f4eff07211 */ /* 0x010fe400078010ff */
[-C--:B------:R-:W-:Y:S02]  /*13fb0*/  LEA.HI.X.SX32 R237, R243, R7.reuse, 0x2, P2 ;  /* 0x00000007f3ed7211 */ /* 0x080fe400010f16ff */
[----:B------:R-:W-:Y:S01]  /*13fc0*/  LEA.HI.X.SX32 R241, R239, R7, 0x2, P0 ;  /* 0x00000007eff17211 */ /* 0x000fe200000f16ff */
[C---:B------:R-:W-:Y:S02]  /*13fd0*/  IMAD R238, R6.reuse, 0x2, R242 ;  /* 0x0000000206ee7824 */ /* 0x040fe400078e02f2 */
[----:B------:R3:W-:Y:S02]  /*13fe0*/  STL.64 [R1+0x4a0], R236 ;  /* 0x0004a0ec01007387 */ /* 0x0007e40000100a00 */
[----:B------:R-:W-:-:S02]  /*13ff0*/  IMAD R238, R6, 0x2, R238 ;  /* 0x0000000206ee7824 */ /* 0x000fc400078e02ee */
[----:B------:R4:W-:Y:S01]  /*14000*/  STL.64 [R1+0x4f8], R240 ;  /* 0x0004f8f001007387 */ /* 0x0009e20000100a00 */
[CC--:B---3--:R-:W-:Y:S02]  /*14010*/  LEA R236, P2, R252.reuse, R244.reuse, 0x2 ;  /* 0x000000f4fcec7211 */ /* 0x0c8fe400078410ff */
[CC--:B----4-:R-:W-:Y:S02]  /*14020*/  LEA R240, P0, R249.reuse, R244.reuse, 0x2 ;  /* 0x000000f4f9f07211 */ /* 0x0d0fe400078010ff */
[-C--:B------:R-:W-:Y:S01]  /*14030*/  LEA.HI.X.SX32 R237, R252, R7.reuse, 0x2, P2 ;  /* 0x00000007fced7211 */ /* 0x080fe200010f16ff */
[--C-:B------:R-:W-:Y:S01]  /*14040*/  IMAD R246, R6, 0x2, R238.reuse ;  /* 0x0000000206f67824 */ /* 0x100fe200078e02ee */
[-C--:B------:R-:W-:Y:S01]  /*14050*/  LEA.HI.X.SX32 R241, R249, R7.reuse, 0x2, P0 ;  /* 0x00000007f9f17211 */ /* 0x080fe200000f16ff */
[----:B------:R-:W-:Y:S01]  /*14060*/  IMAD.MOV.U32 R252, RZ, RZ, R238 ;  /* 0x000000fffffc7224 */ /* 0x000fe200078e00ee */
[CC--:B------:R-:W-:Y:S01]  /*14070*/  LEA R238, P2, R248.reuse, R244.reuse, 0x2 ;  /* 0x000000f4f8ee7211 */ /* 0x0c0fe200078410ff */
[----:B------:R3:W-:Y:S03]  /*14080*/  STL.64 [R1+0x500], R236 ;  /* 0x000500ec01007387 */ /* 0x0007e60000100a00 */
[-C--:B------:R-:W-:Y:S01]  /*14090*/  LEA.HI.X.SX32 R239, R248, R7.reuse, 0x2, P2 ;  /* 0x00000007f8ef7211 */ /* 0x080fe200010f16ff */
[--C-:B------:R-:W-:Y:S01]  /*140a0*/  IMAD R248, R6, 0x2, R247.reuse ;  /* 0x0000000206f87824 */ /* 0x100fe200078e02f7 */
[----:B------:R-:W-:Y:S01]  /*140b0*/  LEA R242, P2, R242, R244, 0x2 ;  /* 0x000000f4f2f27211 */ /* 0x000fe200078410ff */
[C---:B------:R-:W-:Y:S01]  /*140c0*/  IMAD R243, R6.reuse, 0x2, R247 ;  /* 0x0000000206f37824 */ /* 0x040fe200078e02f7 */
[----:B---3--:R1:W5:Y:S04]  /*140d0*/  LDL.LU.64 R236, [R1+0xcb8] ;  /* 0x000cb80001ec7983 */ /* 0x0083680000300a00 */
[----:B------:R3:W-:Y:S01]  /*140e0*/  STL.64 [R1+0x560], R240 ;  /* 0x000560f001007387 */ /* 0x0007e20000100a00 */
[----:B------:R-:W-:Y:S01]  /*140f0*/  IMAD R248, R6, 0x2, R248 ;  /* 0x0000000206f87824 */ /* 0x000fe200078e02f8 */
[----:B------:R-:W-:-:S02]  /*14100*/  LEA.HI.X.SX32 R243, R243, R7, 0x2, P2 ;  /* 0x00000007f3f37211 */ /* 0x000fc400010f16ff */
[----:B------:R4:W-:Y:S01]  /*14110*/  STL.64 [R1+0x568], R238 ;  /* 0x000568ee01007387 */ /* 0x0009e20000100a00 */
[----:B---3--:R-:W-:-:S04]  /*14120*/  LEA R240, P0, R247, R244, 0x2 ;  /* 0x000000f4f7f07211 */ /* 0x008fc800078010ff */
[----:B------:R-:W-:Y:S01]  /*14130*/  LEA.HI.X.SX32 R241, R247, R7, 0x2, P0 ;  /* 0x00000007f7f17211 */ /* 0x000fe200000f16ff */
[----:B----4-:R1:W5:Y:S04]  /*14140*/  LDL.LU.64 R238, [R1+0xcb0] ;  /* 0x000cb00001ee7983 */ /* 0x0103680000300a00 */
[----:B------:R3:W-:Y:S04]  /*14150*/  STL.64 [R1+0x5b8], R240 ;  /* 0x0005b8f001007387 */ /* 0x0007e80000100a00 */
[----:B------:R4:W-:Y:S01]  /*14160*/  STL.64 [R1+0x5c8], R242 ;  /* 0x0005c8f201007387 */ /* 0x0009e20000100a00 */
[-C--:B---3--:R-:W-:Y:S01]  /*14170*/  LEA R240, P0, R248, R244.reuse, 0x2 ;  /* 0x000000f4f8f07211 */ /* 0x088fe200078010ff */
[----:B------:R-:W3:Y:S01]  /*14180*/  S2R R3, SR_TID.X ;  /* 0x0000000000037919 */ /* 0x000ee20000002100 */
[----:B----4-:R-:W-:-:S02]  /*14190*/  LEA R242, P2, R252, R244, 0x2 ;  /* 0x000000f4fcf27211 */ /* 0x010fc400078410ff */
[-C--:B------:R-:W-:Y:S02]  /*141a0*/  LEA.HI.X.SX32 R241, R248, R7.reuse, 0x2, P0 ;  /* 0x00000007f8f17211 */ /* 0x080fe400000f16ff */
[----:B------:R-:W-:Y:S02]  /*141b0*/  LEA.HI.X.SX32 R243, R252, R7, 0x2, P2 ;  /* 0x00000007fcf37211 */ /* 0x000fe400010f16ff */
[----:B------:R-:W4:Y:S01]  /*141c0*/  S2R R252, SR_TID.X ;  /* 0x0000000000fc7919 */ /* 0x000f220000002100 */
[C---:B------:R-:W-:Y:S01]  /*141d0*/  IMAD R249, R6.reuse, 0x2, R246 ;  /* 0x0000000206f97824 */ /* 0x040fe200078e02f6 */
[----:B------:R1:W-:Y:S03]  /*141e0*/  STL.64 [R1+0x618], R240 ;  /* 0x000618f001007387 */ /* 0x0003e60000100a00 */
[----:B------:R-:W-:Y:S01]  /*141f0*/  IMAD R245, R6, 0x2, R249 ;  /* 0x0000000206f57824 */ /* 0x000fe200078e02f9 */
[----:B------:R2:W-:Y:S01]  /*14200*/  STL.64 [R1+0x620], R242 ;  /* 0x000620f201007387 */ /* 0x0005e20000100a00 */
[----:B-1----:R-:W-:-:S04]  /*14210*/  LEA R240, P0, R246, R244, 0x2 ;  /* 0x000000f4f6f07211 */ /* 0x002fc800078010ff */
[----:B------:R-:W-:Y:S01]  /*14220*/  LEA.HI.X.SX32 R241, R246, R7, 0x2, P0 ;  /* 0x00000007f6f17211 */ /* 0x000fe200000f16ff */
[----:B------:R-:W-:-:S04]  /*14230*/  IMAD R247, R6, 0x2, R245 ;  /* 0x0000000206f77824 */ /* 0x000fc800078e02f5 */
[----:B------:R1:W-:Y:S01]  /*14240*/  STL.64 [R1+0x678], R240 ;  /* 0x000678f001007387 */ /* 0x0003e20000100a00 */
[----:B--2---:R-:W-:Y:S01]  /*14250*/  LEA R242, P2, R249, R244, 0x2 ;  /* 0x000000f4f9f27211 */ /* 0x004fe200078410ff */
[----:B------:R-:W-:-:S03]  /*14260*/  IMAD R246, R6, 0x2, R247 ;  /* 0x0000000206f67824 */ /* 0x000fc600078e02f7 */
[----:B------:R-:W-:Y:S02]  /*14270*/  LEA.HI.X.SX32 R243, R249, R7, 0x2, P2 ;  /* 0x00000007f9f37211 */ /* 0x000fe400010f16ff */
[----:B-1----:R-:W-:-:S04]  /*14280*/  LEA R240, P0, R245, R244, 0x2 ;  /* 0x000000f4f5f07211 */ /* 0x002fc800078010ff */
[----:B------:R-:W-:Y:S01]  /*14290*/  LEA.HI.X.SX32 R241, R245, R7, 0x2, P0 ;  /* 0x00000007f5f17211 */ /* 0x000fe200000f16ff */
[----:B------:R-:W-:-:S04]  /*142a0*/  IMAD R6, R6, 0x2, R246 ;  /* 0x0000000206067824 */ /* 0x000fc800078e02f6 */
[----:B------:R1:W-:Y:S04]  /*142b0*/  STL.64 [R1+0x6c8], R240 ;  /* 0x0006c8f001007387 */ /* 0x0003e80000100a00 */
[----:B------:R2:W-:Y:S01]  /*142c0*/  STL.64 [R1+0x680], R242 ;  /* 0x000680f201007387 */ /* 0x0005e20000100a00 */
[----:B---3--:R-:W-:Y:S02]  /*142d0*/  SHF.R.U32.HI R3, RZ, 0x6, R3 ;  /* 0x00000006ff037819 */ /* 0x008fe40000011603 */
[CC--:B-1----:R-:W-:Y:S02]  /*142e0*/  LEA R240, P0, R247.reuse, R244.reuse, 0x2 ;  /* 0x000000f4f7f07211 */ /* 0x0c2fe400078010ff */
[----:B--2---:R-:W-:Y:S02]  /*142f0*/  LEA R242, P2, R246, R244, 0x2 ;  /* 0x000000f4f6f27211 */ /* 0x004fe400078410ff */
[----:B------:R-:W-:-:S02]  /*14300*/  LEA.HI.X.SX32 R241, R247, R7, 0x2, P0 ;  /* 0x00000007f7f17211 */ /* 0x000fc400000f16ff */
[----:B------:R-:W-:Y:S02]  /*14310*/  LEA R244, P0, R6, R244, 0x2 ;  /* 0x000000f406f47211 */ /* 0x000fe400078010ff */
[-C--:B------:R-:W-:Y:S01]  /*14320*/  LEA.HI.X.SX32 R243, R246, R7.reuse, 0x2, P2 ;  /* 0x00000007f6f37211 */ /* 0x080fe200010f16ff */
[----:B------:R1:W-:Y:S01]  /*14330*/  STL.64 [R1+0x6e0], R240 ;  /* 0x0006e0f001007387 */ /* 0x0003e20000100a00 */
[----:B------:R-:W-:Y:S02]  /*14340*/  LEA.HI.X.SX32 R245, R6, R7, 0x2, P0 ;  /* 0x0000000706f57211 */ /* 0x000fe400000f16ff */
[----:B------:R-:W-:Y:S02]  /*14350*/  SGXT.U32 R3, R3, 0x1 ;  /* 0x000000010303781a */ /* 0x000fe40000000000 */
[----:B----4-:R-:W-:Y:S01]  /*14360*/  LOP3.LUT R249, R252, 0x7f, RZ, 0xc0, !PT ;  /* 0x0000007ffcf97812 */ /* 0x010fe200078ec0ff */
[----:B------:R-:W-:Y:S01]  /*14370*/  USHF.L.U32 UR4, UR22, 0x15, URZ ;  /* 0x0000001516047899 */ /* 0x000fe200080006ff */
[----:B------:R-:W-:Y:S01]  /*14380*/  LOP3.LUT R246, R3, 0x40, RZ, 0xfc, !PT ;  /* 0x0000004003f67812 */ /* 0x000fe200078efcff */
[----:B-1----:R1:W5:Y:S01]  /*14390*/  LDL.LU.64 R240, [R1+0xca8] ;  /* 0x000ca80001f07983 */ /* 0x0023620000300a00 */
[----:B------:R-:W-:-:S03]  /*143a0*/  ISETP.NE.U32.AND P2, PT, R249, RZ, PT ;  /* 0x000000fff900720c */ /* 0x000fc60003f45070 */
[----:B------:R2:W-:Y:S01]  /*143b0*/  STL.64 [R1+0x730], R242 ;  /* 0x000730f201007387 */ /* 0x0005e20000100a00 */
[----:B------:R-:W3:Y:S01]  /*143c0*/  LDCU.64 UR20, c[0x0][0x358] ;  /* 0x00006b00ff1477ac */ /* 0x000ee20008000a00 */
[----:B------:R-:W-:Y:S02]  /*143d0*/  UIADD3 UR15, UPT, UPT, UR7, 0x78000, URZ ;  /* 0x00078000070f7890 */ /* 0x000fe4000fffe0ff */
[----:B------:R-:W-:Y:S01]  /*143e0*/  ULOP3.LUT UR4, UR4, 0x600000, URZ, 0xc0, !UPT ;  /* 0x0060000004047892 */ /* 0x000fe2000f8ec0ff */
[----:B--2---:R1:W5:Y:S04]  /*143f0*/  LDL.LU.64 R242, [R1+0xca0] ;  /* 0x000ca00001f27983 */ /* 0x0043680000300a00 */
[----:B------:R2:W-:Y:S01]  /*14400*/  STL.64 [R1+0x728], R244 ;  /* 0x000728f401007387 */ /* 0x0005e20000100a00 */
[----:B------:R-:W-:Y:S01]  /*14410*/  UMOV UR10, 0x1 ;  /* 0x00000001000a7882 */ /* 0x000fe20000000000 */
[----:B--2---:R-:W-:-:S02]  /*14420*/  LOP3.LUT R245, R3, 0x42, RZ, 0xfc, !PT ;  /* 0x0000004203f57812 */ /* 0x004fc400078efcff */
[----:B------:R-:W-:Y:S01]  /*14430*/  LOP3.LUT R244, R3, 0x60, RZ, 0xfc, !PT ;  /* 0x0000006003f47812 */ /* 0x000fe200078efcff */
[----:B-1-3--:R-:W-:Y:S06]  /*14440*/  BRA.U UP0, `(.L_x_5) ;  /* 0x0000000100187547 */ /* 0x00afec000b800000 */
[----:B------:R-:W-:Y:S01]  /*14450*/  ELECT P0, URZ, PT ;  /* 0x0000000000ff782f */ /* 0x000fe20003800000 */
[----:B------:R-:W-:Y:S01]  /*14460*/  IMAD.MOV.U32 R6, RZ, RZ, 0x1 ;  /* 0x00000001ff067424 */ /* 0x000fe200078e00ff */
[----:B------:R-:W-:Y:S01]  /*14470*/  UMOV UR6, 0x40 ;  /* 0x0000004000067882 */ /* 0x000fe20000000000 */
[----:B------:R-:W-:Y:S01]  /*14480*/  UVIRTCOUNT.DEALLOC.SMPOOL 0x80 ;  /* 0x000000800000784c */ /* 0x000fe20000000000 */
[----:B------:R-:W-:-:S09]  /*14490*/  ULEA UR6, UR5, UR6, 0x18 ;  /* 0x0000000605067291 */ /* 0x000fd2000f8ec0ff */
[----:B------:R1:W-:Y:S03]  /*144a0*/  @P0 STS.U8 [UR6], R6 ;  /* 0x00000006ff000988 */ /* 0x0003e60008000006 */
.L_x_5:
[----:B------:R-:W-:Y:S01]  /*144b0*/  STL.64 [R1+0xe78], R218 ;  /* 0x000e78da01007387 */ /* 0x000fe20000100a00 */
[----:B------:R-:W-:Y:S01]  /*144c0*/  UIADD3 UR19, UPT, UPT, UR8, UR4, URZ ;  /* 0x0000000408137290 */ /* 0x000fe2000fffe0ff */
[----:B------:R-:W-:Y:S02]  /*144d0*/  VOTEU.ALL UP1, P2 ;  /* 0x0000000000ff7886 */ /* 0x000fe40001020000 */
[----:B------:R-:W-:Y:S01]  /*144e0*/  STL.64 [R1+0xe70], R202 ;  /* 0x000e70ca01007387 */ /* 0x000fe20000100a00 */
[----:B------:R-:W-:Y:S01]  /*144f0*/  UMOV UR9, UR15 ;  /* 0x0000000f00097c82 */ /* 0x000fe20008000000 */
[----:B------:R-:W-:Y:S01]  /*14500*/  VOTEU.ALL UP2, P2 ;  /* 0x0000000000ff7886 */ /* 0x000fe20001040000 */
[-C--:B------:R-:W-:Y:S01]  /*14510*/  ISETP.GE.AND P0, PT, R246, R5.reuse, PT ;  /* 0x00000005f600720c */ /* 0x080fe20003f06270 */
[----:B------:R2:W-:Y:S01]  /*14520*/  STL.64 [R1+0xe68], R186 ;  /* 0x000e68ba01007387 */ /* 0x0005e20000100a00 */
[----:B-----5:R-:W-:Y:S01]  /*14530*/  VIADD R252, R2, UR7 ;  /* 0x0000000702fc7c36 */ /* 0x020fe20008000000 */
[----:B------:R-:W-:Y:S01]  /*14540*/  ISETP.GE.AND P6, PT, R245, R5, PT ;  /* 0x00000005f500720c */ /* 0x000fe20003fc6270 */
[----:B------:R-:W3:Y:S01]  /*14550*/  LDCU UR14, c[0x0][0x3a0] ;  /* 0x00007400ff0e77ac */ /* 0x000ee20008000800 */
[----:B--2---:R-:W2:Y:S04]  /*14560*/  LDL.64 R186, [R1+0x468] ;  /* 0x0004680001ba7983 */ /* 0x004ea80000100a00 */
[----:B------:R-:W-:Y:S04]  /*14570*/  STL.64 [R1+0xe60], R170 ;  /* 0x000e60aa01007387 */ /* 0x000fe80000100a00 */
[----:B------:R4:W-:Y:S04]  /*14580*/  STL.64 [R1+0xe58], R154 ;  /* 0x000e589a01007387 */ /* 0x0009e80000100a00 */
[----:B----4-:R-:W4:Y:S01]  /*14590*/  LDL.64 R154, [R1+0x458] ;  /* 0x00045800019a7983 */ /* 0x010f220000100a00 */
[----:B------:R-:W-:-:S03]  /*145a0*/  LOP3.LUT R7, R3, 0x62, RZ, 0xfc, !PT ;  /* 0x0000006203077812 */ /* 0x000fc600078efcff */
[----:B------:R-:W-:Y:S04]  /*145b0*/  STL.64 [R1+0xe50], R138 ;  /* 0x000e508a01007387 */ /* 0x000fe80000100a00 */
[----:B------:R-:W-:Y:S04]  /*145c0*/  STL.64 [R1+0xe48], R122 ;  /* 0x000e487a01007387 */ /* 0x000fe80000100a00 */
[----:B------:R-:W-:Y:S04]  /*145d0*/  STL.64 [R1+0xe40], R106 ;  /* 0x000e406a01007387 */ /* 0x000fe80000100a00 */
[----:B------:R-:W-:Y:S04]  /*145e0*/  STL.64 [R1+0xe38], R90 ;  /* 0x000e385a01007387 */ /* 0x000fe80000100a00 */
[----:B------:R-:W-:Y:S04]  /*145f0*/  STL.64 [R1+0xe30], R74 ;  /* 0x000e304a01007387 */ /* 0x000fe80000100a00 */
[----:B------:R-:W-:Y:S04]  /*14600*/  STL.64 [R1+0xe28], R58 ;  /* 0x000e283a01007387 */ /* 0x000fe80000100a00 */
[----:B------:R-:W-:Y:S04]  /*14610*/  STL.64 [R1+0xe20], R42 ;  /* 0x000e202a01007387 */ /* 0x000fe80000100a00 */
[----:B------:R1:W-:Y:S04]  /*14620*/  STL.64 [R1+0xe18], R26 ;  /* 0x000e181a01007387 */ /* 0x0003e80000100a00 */
[----:B------:R1:W-:Y:S04]  /*14630*/  STL.64 [R1+0xe10], R10 ;  /* 0x000e100a01007387 */ /* 0x0003e80000100a00 */
[----:B------:R-:W3:Y:S01]  /*14640*/  LDL.64 R218, [R1+0x470] ;  /* 0x0004700001da7983 */ /* 0x000ee20000100a00 */
[----:B------:R-:W-:-:S04]  /*14650*/  @!UP1 UIADD3 UR16, UPT, UPT, -UR10, 0x100000, URZ ;  /* 0x001000000a109890 */ /* 0x000fc8000fffe1ff */
[----:B------:R-:W-:Y:S02]  /*14660*/  @!UP1 USHF.L.U32 UR17, UR16, 0xb, URZ ;  /* 0x0000000b10119899 */ /* 0x000fe400080006ff */
[----:B------:R-:W-:Y:S02]  /*14670*/  @!UP1 USHF.L.U32 UR16, UR16, 0x1, URZ ;  /* 0x0000000110109899 */ /* 0x000fe400080006ff */
[----:B------:R-:W-:-:S04]  /*14680*/  @!UP1 UIADD3 UR4, UPT, UPT, -UR10, 0x100000, URZ ;  /* 0x001000000a049890 */ /* 0x000fc8000fffe1ff */
[----:B------:R-:W-:Y:S02]  /*14690*/  @!UP1 USHF.L.U32 UR5, UR4, 0xb, URZ ;  /* 0x0000000b04059899 */ /* 0x000fe400080006ff */
[----:B------:R-:W-:Y:S01]  /*146a0*/  @!UP1 USHF.L.U32 UR4, UR4, 0x1, URZ ;  /* 0x0000000104049899 */ /* 0x000fe200080006ff */
[----:B------:R-:W3:Y:S01]  /*146b0*/  LDL.64 R170, [R1+0x480] ;  /* 0x0004800001aa7983 */ /* 0x000ee20000100a00 */
[----:B-1----:R-:W-:-:S03]  /*146c0*/  SEL R6, R4, RZ, !P0 ;  /* 0x000000ff04067207 */ /* 0x002fc60004000000 */
[----:B------:R-:W3:Y:S01]  /*146d0*/  LDL.64 R202, [R1+0x488] ;  /* 0x0004880001ca7983 */ /* 0x000ee20000100a00 */
[----:B------:R-:W-:Y:S01]  /*146e0*/  STTM.16dp32bit_t0_t15.x128 tmem[UR19], RZ ;  /* 0x000000ff000079ed */ /* 0x000fe20008b80013 */
[----:B------:R-:W-:Y:S01]  /*146f0*/  STTM.16dp32bit_t16_t31.x128 tmem[UR19+0x80], RZ ;  /* 0x000080ff000079ed */ /* 0x000fe20008ba0013 */
[----:B------:R-:W1:Y:S02]  /*14700*/  FENCE.VIEW.ASYNC.T ;  /* 0x00000000000073c6 */ /* 0x000e640000000200 */
[----:B-1----:R-:W-:Y:S01]  /*14710*/  BAR.SYNC.DEFER_BLOCKING 0x0 ;  /* 0x0000000000007b1d */ /* 0x002fe20000010000 */
[----:B------:R-:W-:-:S05]  /*14720*/  ISETP.GE.AND P0, PT, R244, R5, PT ;  /* 0x00000005f400720c */ /* 0x000fca0003f06270 */
[----:B------:R-:W-:Y:S01]  /*14730*/  VOTEU.ALL UP1, P2 ;  /* 0x0000000000ff7886 */ /* 0x000fe20001020000 */
[----:B------:R-:W3:Y:S04]  /*14740*/  LDL.64 R246, [R1+0x490] ;  /* 0x0004900001f67983 */ /* 0x000ee80000100a00 */
[----:B------:R-:W1:Y:S02]  /*14750*/  FENCE.VIEW.ASYNC.S ;  /* 0x00000000000073c6 */ /* 0x000e640000000000 */
[----:B-1----:R-:W1:Y:S02]  /*14760*/  @!UP1 SYNCS.EXCH.64 URZ, [UR9], UR16 ;  /* 0x0000001009ff95b2 */ /* 0x002e640008000100 */
[----:B-1----:R-:W-:Y:S06]  /*14770*/  BAR.SYNC.DEFER_BLOCKING 0x0 ;  /* 0x0000000000007b1d */ /* 0x002fec0000010000 */
[----:B------:R1:W4:Y:S02]  /*14780*/  @!UP2 SYNCS.EXCH.64 URZ, [UR7+0x78008], UR4 ;  /* 0x0780080407ffa5b2 */ /* 0x0003240008000100 */
[----:B------:R-:W-:Y:S01]  /*14790*/  @!PT LDS RZ, [RZ] ;  /* 0x00000000fffff984 */ /* 0x000fe20000000800 */
[----:B------:R-:W-:Y:S01]  /*147a0*/  @!PT LDS RZ, [RZ] ;  /* 0x00000000fffff984 */ /* 0x000fe20000000800 */
[----:B------:R-:W-:Y:S01]  /*147b0*/  @!PT LDS RZ, [RZ] ;  /* 0x00000000fffff984 */ /* 0x000fe20000000800 */
[----:B----4-:R-:W-:Y:S04]  /*147c0*/  LDGSTS.E [R252+0x60000], desc[UR20][R154.64], P1 ;  /* 0x600000009afc7fae */ /* 0x010fe800089a1014 */
[----:B--2---:R-:W-:Y:S04]  /*147d0*/  LDGSTS.E [R252+0x60008], desc[UR20][R186.64], P4 ;  /* 0x60008000bafc7fae */ /* 0x004fe8000a1a1014 */
[----:B------:R-:W2:Y:S04]  /*147e0*/  LDL.64 R154, [R1+0x4b0] ;  /* 0x0004b000019a7983 */ /* 0x000ea80000100a00 */
[----:B------:R-:W4:Y:S04]  /*147f0*/  LDL.64 R186, [R1+0x498] ;  /* 0x0004980001ba7983 */ /* 0x000f280000100a00 */
[----:B---3--:R-:W-:Y:S01]  /*14800*/  LDGSTS.E [R252+0x62000], desc[UR20][R218.64], P3 ;  /* 0x62000000dafc7fae */ /* 0x008fe200099a1014 */
[----:B------:R-:W-:-:S03]  /*14810*/  ISETP.NE.U32.AND P1, PT, R6, RZ, PT ;  /* 0x000000ff0600720c */ /* 0x000fc60003f25070 */
[----:B------:R-:W-:Y:S04]  /*14820*/  LDGSTS.E [R252+0x62008], desc[UR20][R170.64], P5 ;  /* 0x62008000aafc7fae */ /* 0x000fe8000a9a1014 */
[----:B------:R-:W3:Y:S06]  /*14830*/  LDL.64 R218, [R1+0x4a0] ;  /* 0x0004a00001da7983 */ /* 0x000eec0000100a00 */
[----:B------:R-:W-:Y:S01]  /*14840*/  LDGSTS.E [R252+0x64000], desc[UR20][R202.64], P1 ;  /* 0x64000000cafc7fae */ /* 0x000fe200089a1014 */
[----:B------:R-:W-:-:S02]  /*14850*/  SEL R244, R4, RZ, !P6 ;  /* 0x000000ff04f47207 */ /* 0x000fc40007000000 */
[----:B------:R-:W-:Y:S01]  /*14860*/  LOP3.LUT R26, R3, 0x4, RZ, 0xfc, !PT ;  /* 0x00000004031a7812 */ /* 0x000fe200078efcff */
[----:B------:R-:W2:Y:S04]  /*14870*/  LDL.64 R170, [R1+0x4d8] ;  /* 0x0004d80001aa7983 */ /* 0x000ea80000100a00 */
[----:B------:R-:W2:Y:S01]  /*14880*/  LDL.64 R202, [R1+0x4b8] ;  /* 0x0004b80001ca7983 */ /* 0x000ea20000100a00 */
[----:B------:R-:W-:Y:S02]  /*14890*/  ISETP.GE.AND P6, PT, R7, R5, PT ;  /* 0x000000050700720c */ /* 0x000fe40003fc6270 */
[----:B------:R-:W-:Y:S02]  /*148a0*/  SEL R7, R4, RZ, !P0 ;  /* 0x000000ff04077207 */ /* 0x000fe40004000000 */
[----:B------:R-:W-:-:S02]  /*148b0*/  LOP3.LUT R11, R3, 0x6, RZ, 0xfc, !PT ;  /* 0x00000006030b7812 */ /* 0x000fc400078efcff */
[----:B------:R-:W-:Y:S02]  /*148c0*/  ISETP.NE.U32.AND P0, PT, R244, RZ, PT ;  /* 0x000000fff400720c */ /* 0x000fe40003f05070 */
[----:B------:R-:W-:Y:S02]  /*148d0*/  SEL R6, R4, RZ, !P6 ;  /* 0x000000ff04067207 */ /* 0x000fe40007000000 */
[----:B------:R-:W-:Y:S02]  /*148e0*/  ISETP.NE.U32.AND P4, PT, R7, RZ, PT ;  /* 0x000000ff0700720c */ /* 0x000fe40003f85070 */
[-C--:B------:R-:W-:Y:S02]  /*148f0*/  ISETP.GE.AND P3, PT, R26, R5.reuse, PT ;  /* 0x000000051a00720c */ /* 0x080fe40003f66270 */
[----:B------:R-:W-:Y:S02]  /*14900*/  ISETP.GE.AND P5, PT, R11, R5, PT ;  /* 0x000000050b00720c */ /* 0x000fe40003fa6270 */
[----:B------:R-:W-:-:S02]  /*14910*/  LOP3.LUT R7, R3, 0x26, RZ, 0xfc, !PT ;  /* 0x0000002603077812 */ /* 0x000fc400078efcff */
[----:B------:R-:W-:Y:S01]  /*14920*/  ISETP.NE.U32.AND P6, PT, R6, RZ, PT ;  /* 0x000000ff0600720c */ /* 0x000fe20003fc5070 */
[----:B------:R-:W-:Y:S01]  /*14930*/  LDGSTS.E [R252+0x64008], desc[UR20][R246.64], P0 ;  /* 0x64008000f6fc7fae */ /* 0x000fe200081a1014 */
[C---:B------:R-:W-:Y:S02]  /*14940*/  SEL R6, R4.reuse, RZ, !P3 ;  /* 0x000000ff04067207 */ /* 0x040fe40005800000 */
[----:B------:R-:W-:Y:S02]  /*14950*/  SEL R244, R4, RZ, !P5 ;  /* 0x000000ff04f47207 */ /* 0x000fe40006800000 */
[----:B------:R-:W-:Y:S02]  /*14960*/  ISETP.GE.AND P5, PT, R7, R5, PT ;  /* 0x000000050700720c */ /* 0x000fe40003fa6270 */
[----:B------:R-:W-:Y:S02]  /*14970*/  ISETP.NE.U32.AND P1, PT, R6, RZ, PT ;  /* 0x000000ff0600720c */ /* 0x000fe40003f25070 */
[----:B------:R-:W-:Y:S01]  /*14980*/  SEL R6, R4, RZ, !P5 ;  /* 0x000000ff04067207 */ /* 0x000fe20006800000 */
[----:B------:R-:W2:Y:S03]  /*14990*/  LDL.64 R246, [R1+0x4c8] ;  /* 0x0004c80001f67983 */ /* 0x000ea60000100a00 */
[----:B------:R-:W-:-:S02]  /*149a0*/  ISETP.NE.U32.AND P5, PT, R6, RZ, PT ;  /* 0x000000ff0600720c */ /* 0x000fc40003fa5070 */
[----:B------:R-:W-:Y:S02]  /*149b0*/  LOP3.LUT R6, R2, 0x10, RZ, 0x3c, !PT ;  /* 0x0000001002067812 */ /* 0x000fe400078e3cff */
[----:B------:R-:W-:-:S04]  /*149c0*/  LOP3.LUT R10, R3, 0x24, RZ, 0xfc, !PT ;  /* 0x00000024030a7812 */ /* 0x000fc800078efcff */
[----:B------:R-:W-:-:S04]  /*149d0*/  ISETP.GE.AND P3, PT, R10, R5, PT ;  /* 0x000000050a00720c */ /* 0x000fc80003f66270 */
[----:B------:R-:W-:Y:S02]  /*149e0*/  SEL R7, R4, RZ, !P3 ;  /* 0x000000ff04077207 */ /* 0x000fe40005800000 */
[----:B------:R-:W-:Y:S01]  /*149f0*/  ISETP.NE.U32.AND P3, PT, R244, RZ, PT ;  /* 0x000000fff400720c */ /* 0x000fe20003f65070 */
[----:B------:R-:W-:Y:S01]  /*14a00*/  VIADD R248, R6, UR7 ;  /* 0x0000000706f87c36 */ /* 0x000fe20008000000 */
[----:B----4-:R-:W-:Y:S04]  /*14a10*/  LDGSTS.E [R252+0x66000], desc[UR20][R186.64], P4 ;  /* 0x66000000bafc7fae */ /* 0x010fe8000a1a1014 */
[----:B------:R-:W4:Y:S04]  /*14a20*/  LDL.64 R186, [R1+0x4e0] ;  /* 0x0004e00001ba7983 */ /* 0x000f280000100a00 */
[----:B------:R1:W-:Y:S01]  /*14a30*/  STL [R1+0xb98], R6 ;  /* 0x000b980601007387 */ /* 0x0003e20000100800 */
[----:B------:R-:W-:-:S02]  /*14a40*/  LOP3.LUT R27, R3, 0x44, RZ, 0xfc, !PT ;  /* 0x00000044031b7812 */ /* 0x000fc400078efcff */
[----:B------:R-:W-:Y:S01]  /*14a50*/  LOP3.LUT R26, R3, 0x46, RZ, 0xfc, !PT ;  /* 0x00000046031a7812 */ /* 0x000fe200078efcff */
[----:B------:R-:W4:Y:S04]  /*14a60*/  LDL.64 R138, [R1+0x510] ;  /* 0x00051000018a7983 */ /* 0x000f280000100a00 */
[----:B---3--:R-:W-:Y:S04]  /*14a70*/  LDGSTS.E [R252+0x66008], desc[UR20][R218.64], P6 ;  /* 0x66008000dafc7fae */ /* 0x008fe8000b1a1014 */
[----:B--2---:R-:W-:Y:S04]  /*14a80*/  LDGSTS.E [R248+0x60000], desc[UR20][R154.64], P1 ;  /* 0x600000009af87fae */ /* 0x004fe800089a1014 */
[----:B------:R-:W2:Y:S04]  /*14a90*/  LDL.64 R218, [R1+0x4f0] ;  /* 0x0004f00001da7983 */ /* 0x000ea80000100a00 */
[----:B------:R-:W-:Y:S01]  /*14aa0*/  LDGSTS.E [R248+0x60008], desc[UR20][R202.64], P3 ;  /* 0x60008000caf87fae */ /* 0x000fe200099a1014 */
[----:B------:R-:W-:-:S02]  /*14ab0*/  ISETP.GE.AND P4, PT, R27, R5, PT ;  /* 0x000000051b00720c */ /* 0x000fc40003f86270 */
[----:B------:R-:W-:Y:S01]  /*14ac0*/  LOP3.LUT R11, R3, 0x64, RZ, 0xfc, !PT ;  /* 0x00000064030b7812 */ /* 0x000fe200078efcff */
[----:B------:R-:W3:Y:S04]  /*14ad0*/  LDL.64 R154, [R1+0x530] ;  /* 0x00053000019a7983 */ /* 0x000ee80000100a00 */
[----:B------:R-:W3:Y:S01]  /*14ae0*/  LDL.64 R202, [R1+0x4f8] ;  /* 0x0004f80001ca7983 */ /* 0x000ee20000100a00 */
[----:B------:R-:W-:Y:S02]  /*14af0*/  ISETP.NE.U32.AND P0, PT, R7, RZ, PT ;  /* 0x000000ff0700720c */ /* 0x000fe40003f05070 */
[----:B------:R-:W-:Y:S02]  /*14b00*/  ISETP.GE.AND P6, PT, R26, R5, PT ;  /* 0x000000051a00720c */ /* 0x000fe40003fc6270 */
[----:B-1----:R-:W-:-:S02]  /*14b10*/  SEL R6, R4, RZ, !P4 ;  /* 0x000000ff04067207 */ /* 0x002fc40006000000 */
[----:B------:R-:W-:Y:S02]  /*14b20*/  ISETP.GE.AND P4, PT, R11, R5, PT ;  /* 0x000000050b00720c */ /* 0x000fe40003f86270 */
[----:B------:R-:W-:Y:S02]  /*14b30*/  SEL R244, R4, RZ, !P6 ;  /* 0x000000ff04f47207 */ /* 0x000fe40007000000 */
[----:B------:R-:W-:Y:S02]  /*14b40*/  ISETP.NE.U32.AND P1, PT, R6, RZ, PT ;  /* 0x000000ff0600720c */ /* 0x000fe40003f25070 */
[----:B------:R-:W-:Y:S02]  /*14b50*/  SEL R7, R4, RZ, !P4 ;  /* 0x000000ff04077207 */ /* 0x000fe40006000000 */
[----:B------:R-:W-:Y:S01]  /*14b60*/  ISETP.NE.U32.AND P4, PT, R244, RZ, PT ;  /* 0x000000fff400720c */ /* 0x000fe20003f85070 */
[----:B------:R-:W-:Y:S04]  /*14b70*/  LDGSTS.E [R248+0x62000], desc[UR20][R246.64], P0 ;  /* 0x62000000f6f87fae */ /* 0x000fe800081a1014 */
[----:B------:R-:W-:Y:S04]  /*14b80*/  LDGSTS.E [R248+0x62008], desc[UR20][R170.64], P5 ;  /* 0x62008000aaf87fae */ /* 0x000fe8000a9a1014 */
[----:B------:R-:W3:Y:S01]  /*14b90*/  LDL.64 R246, [R1+0x500] ;  /* 0x0005000001f67983 */ /* 0x000ee20000100a00 */
[----:B------:R-:W-:-:S03]  /*14ba0*/  ISETP.NE.U32.AND P3, PT, R7, RZ, PT ;  /* 0x000000ff0700720c */ /* 0x000fc60003f65070 */
[----:B----4-:R-:W-:Y:S04]  /*14bb0*/  LDGSTS.E [R248+0x64000], desc[UR20][R186.64], P1 ;  /* 0x64000000baf87fae */ /* 0x010fe800089a1014 */
[----:B------:R-:W4:Y:S04]  /*14bc0*/  LDL.64 R186, [R1+0x518] ;  /* 0x0005180001ba7983 */ /* 0x000f280000100a00 */
[----:B--2---:R-:W-:Y:S04]  /*14bd0*/  LDGSTS.E [R248+0x64008], desc[UR20][R218.64], P4 ;  /* 0x64008000daf87fae */ /* 0x004fe8000a1a1014 */
[----:B------:R-:W2:Y:S04]  /*14be0*/  LDL.64 R218, [R1+0x528] ;  /* 0x0005280001da7983 */ /* 0x000ea80000100a00 */
[----:B---3--:R-:W-:Y:S04]  /*14bf0*/  LDGSTS.E [R248+0x66000], desc[UR20][R202.64], P3 ;  /* 0x66000000caf87fae */ /* 0x008fe800099a1014 */
[----:B------:R-:W3:Y:S01]  /*14c00*/  LDL.64 R202, [R1+0x540] ;  /* 0x0005400001ca7983 */ /* 0x000ee20000100a00 */
[----:B------:R-:W-:-:S02]  /*14c10*/  LOP3.LUT R10, R3, 0x66, RZ, 0xfc, !PT ;  /* 0x00000066030a7812 */ /* 0x000fc400078efcff */
[C---:B------:R-:W-:Y:S02]  /*14c20*/  LOP3.LUT R26, R3.reuse, 0x8, RZ, 0xfc, !PT ;  /* 0x00000008031a7812 */ /* 0x040fe400078efcff */
[-C--:B------:R-:W-:Y:S02]  /*14c30*/  ISETP.GE.AND P6, PT, R10, R5.reuse, PT ;  /* 0x000000050a00720c */ /* 0x080fe40003fc6270 */
[----:B------:R-:W-:Y:S02]  /*14c40*/  LOP3.LUT R11, R3, 0xa, RZ, 0xfc, !PT ;  /* 0x0000000a030b7812 */ /* 0x000fe400078efcff */
[----:B------:R-:W-:Y:S02]  /*14c50*/  SEL R6, R4, RZ, !P6 ;  /* 0x000000ff04067207 */ /* 0x000fe40007000000 */
[-C--:B------:R-:W-:Y:S02]  /*14c60*/  ISETP.GE.AND P0, PT, R26, R5.reuse, PT ;  /* 0x000000051a00720c */ /* 0x080fe40003f06270 */
[----:B------:R-:W-:-:S02]  /*14c70*/  ISETP.GE.AND P5, PT, R11, R5, PT ;  /* 0x000000050b00720c */ /* 0x000fc40003fa6270 */
[C---:B------:R-:W-:Y:S02]  /*14c80*/  LOP3.LUT R10, R3.reuse, 0x28, RZ, 0xfc, !PT ;  /* 0x00000028030a7812 */ /* 0x040fe400078efcff */
[----:B------:R-:W-:Y:S02]  /*14c90*/  LOP3.LUT R7, R3, 0x2a, RZ, 0xfc, !PT ;  /* 0x0000002a03077812 */ /* 0x000fe400078efcff */
[----:B------:R-:W-:Y:S02]  /*14ca0*/  ISETP.NE.U32.AND P6, PT, R6, RZ, PT ;  /* 0x000000ff0600720c */ /* 0x000fe40003fc5070 */
[C---:B------:R-:W-:Y:S02]  /*14cb0*/  SEL R6, R4.reuse, RZ, !P0 ;  /* 0x000000ff04067207 */ /* 0x040fe40004000000 */
[----:B------:R-:W-:Y:S02]  /*14cc0*/  SEL R244, R4, RZ, !P5 ;  /* 0x000000ff04f47207 */ /* 0x000fe40006800000 */
[----:B------:R-:W-:-:S02]  /*14cd0*/  ISETP.GE.AND P0, PT, R10, R5, PT ;  /* 0x000000050a00720c */ /* 0x000fc40003f06270 */
[----:B------:R-:W-:Y:S02]  /*14ce0*/  ISETP.GE.AND P5, PT, R7, R5, PT ;  /* 0x000000050700720c */ /* 0x000fe40003fa6270 */
[----:B------:R-:W-:Y:S02]  /*14cf0*/  ISETP.NE.U32.AND P1, PT, R6, RZ, PT ;  /* 0x000000ff0600720c */ /* 0x000fe40003f25070 */
[C---:B------:R-:W-:Y:S01]  /*14d00*/  SEL R7, R4.reuse, RZ, !P0 ;  /* 0x000000ff04077207 */ /* 0x040fe20004000000 */
[----:B------:R1:W-:Y:S01]  /*14d10*/  LDGSTS.E [R248+0x66008], desc[UR20][R246.64], P6 ;  /* 0x66008000f6f87fae */ /* 0x0003e2000b1a1014 */
[----:B------:R-:W-:Y:S02]  /*14d20*/  SEL R6, R4, RZ, !P5 ;  /* 0x000000ff04067207 */ /* 0x000fe40006800000 */
[----:B------:R-:W-:Y:S02]  /*14d30*/  ISETP.NE.U32.AND P0, PT, R244, RZ, PT ;  /* 0x000000fff400720c */ /* 0x000fe40003f05070 */
[----:B------:R-:W-:-:S02]  /*14d40*/  ISETP.NE.U32.AND P5, PT, R7, RZ, PT ;  /* 0x000000ff0700720c */ /* 0x000fc40003fa5070 */
[----:B------:R-:W-:Y:S02]  /*14d50*/  ISETP.NE.U32.AND P4, PT, R6, RZ, PT ;  /* 0x000000ff0600720c */ /* 0x000fe40003f85070 */
[----:B------:R-:W-:-:S05]  /*14d60*/  LOP3.LUT R6, R2, 0x20, RZ, 0x3c, !PT ;  /* 0x0000002002067812 */ /* 0x000fca00078e3cff */
[----:B-1----:R-:W-:Y:S01]  /*14d70*/  VIADD R247, R6, UR7 ;  /* 0x0000000706f77c36 */ /* 0x002fe20008000000 */
[----:B------:R1:W-:Y:S04]  /*14d80*/  STL [R1+0xb94], R6 ;  /* 0x000b940601007387 */ /* 0x0003e80000100800 */
[----:B------:R-:W-:Y:S04]  /*14d90*/  LDGSTS.E [R247+0x60000], desc[UR20][R138.64], P1 ;  /* 0x600000008af77fae */ /* 0x000fe800089a1014 */
[----:B------:R-:W3:Y:S01]  /*14da0*/  LDL.64 R170, [R1+0x550] ;  /* 0x0005500001aa7983 */ /* 0x000ee20000100a00 */
[----:B------:R-:W-:-:S04]  /*14db0*/  LOP3.LUT R27, R3, 0x48, RZ, 0xfc, !PT ;  /* 0x00000048031b7812 */ /* 0x000fc800078efcff */
[----:B------:R-:W-:Y:S01]  /*14dc0*/  ISETP.GE.AND P3, PT, R27, R5, PT ;  /* 0x000000051b00720c */ /* 0x000fe20003f66270 */
[----:B------:R-:W3:Y:S03]  /*14dd0*/  LDL.64 R138, [R1+0x570] ;  /* 0x00057000018a7983 */ /* 0x000ee60000100a00 */
[----:B-1----:R-:W-:-:S04]  /*14de0*/  SEL R6, R4, RZ, !P3 ;  /* 0x000000ff04067207 */ /* 0x002fc80005800000 */
[----:B------:R-:W-:Y:S01]  /*14df0*/  ISETP.NE.U32.AND P1, PT, R6, RZ, PT ;  /* 0x000000ff0600720c */ /* 0x000fe20003f25070 */
[----:B----4-:R-:W-:Y:S04]  /*14e00*/  LDGSTS.E [R247+0x60008], desc[UR20][R186.64], P0 ;  /* 0x60008000baf77fae */ /* 0x010fe800081a1014 */
[----:B------:R-:W4:Y:S04]  /*14e10*/  LDL.64 R186, [R1+0x560] ;  /* 0x0005600001ba7983 */ /* 0x000f280000100a00 */
[----:B--2---:R-:W-:Y:S04]  /*14e20*/  LDGSTS.E [R247+0x62000], desc[UR20][R218.64], P5 ;  /* 0x62000000daf77fae */ /* 0x004fe8000a9a1014 */
[----:B------:R-:W-:Y:S04]  /*14e30*/  LDGSTS.E [R247+0x62008], desc[UR20][R154.64], P4 ;  /* 0x620080009af77fae */ /* 0x000fe8000a1a1014 */
[----:B------:R-:W2:Y:S04]  /*14e40*/  LDL.64 R218, [R1+0x568] ;  /* 0x0005680001da7983 */ /* 0x000ea80000100a00 */
[----:B---3--:R-:W-:Y:S01]  /*14e50*/  LDGSTS.E [R247+0x64000], desc[UR20][R202.64], P1 ;  /* 0x64000000caf77fae */ /* 0x008fe200089a1014 */
[----:B------:R-:W-:-:S02]  /*14e60*/  LOP3.LUT R26, R3, 0x4a, RZ, 0xfc, !PT ;  /* 0x0000004a031a7812 */ /* 0x000fc400078efcff */
[C---:B------:R-:W-:Y:S01]  /*14e70*/  LOP3.LUT R11, R3.reuse, 0x68, RZ, 0xfc, !PT ;  /* 0x00000068030b7812 */ /* 0x040fe200078efcff */
[----:B------:R-:W3:Y:S04]  /*14e80*/  LDL.64 R154, [R1+0x588] ;  /* 0x00058800019a7983 */ /* 0x000ee80000100a00 */
[----:B------:R-:W3:Y:S01]  /*14e90*/  LDL.64 R202, [R1+0x580] ;  /* 0x0005800001ca7983 */ /* 0x000ee20000100a00 */
[-C--:B------:R-:W-:Y:S02]  /*14ea0*/  ISETP.GE.AND P6, PT, R26, R5.reuse, PT ;  /* 0x000000051a00720c */ /* 0x080fe40003fc6270 */
[----:B------:R-:W-:Y:S02]  /*14eb0*/  LOP3.LUT R10, R3, 0x6a, RZ, 0xfc, !PT ;  /* 0x0000006a030a7812 */ /* 0x000fe400078efcff */
[----:B------:R-:W-:-:S02]  /*14ec0*/  ISETP.GE.AND P3, PT, R11, R5, PT ;  /* 0x000000050b00720c */ /* 0x000fc40003f66270 */
[----:B------:R-:W-:Y:S02]  /*14ed0*/  SEL R244, R4, RZ, !P6 ;  /* 0x000000ff04f47207 */ /* 0x000fe40007000000 */
[----:B------:R-:W-:Y:S02]  /*14ee0*/  ISETP.GE.AND P6, PT, R10, R5, PT ;  /* 0x000000050a00720c */ /* 0x000fe40003fc6270 */
[C---:B------:R-:W-:Y:S02]  /*14ef0*/  SEL R7, R4.reuse, RZ, !P3 ;  /* 0x000000ff04077207 */ /* 0x040fe40005800000 */
[----:B------:R-:W-:Y:S02]  /*14f00*/  SEL R6, R4, RZ, !P6 ;  /* 0x000000ff04067207 */ /* 0x000fe40007000000 */
[----:B------:R-:W-:Y:S02]  /*14f10*/  ISETP.NE.U32.AND P3, PT, R244, RZ, PT ;  /* 0x000000fff400720c */ /* 0x000fe40003f65070 */
[----:B------:R-:W-:-:S02]  /*14f20*/  ISETP.NE.U32.AND P0, PT, R7, RZ, PT ;  /* 0x000000ff0700720c */ /* 0x000fc40003f05070 */
[----:B------:R-:W-:-:S09]  /*14f30*/  ISETP.NE.U32.AND P6, PT, R6, RZ, PT ;  /* 0x000000ff0600720c */ /* 0x000fd20003fc5070 */
[----:B------:R-:W-:Y:S04]  /*14f40*/  LDGSTS.E [R247+0x64008], desc[UR20][R170.64], P3 ;  /* 0x64008000aaf77fae */ /* 0x000fe800099a1014 */
[----:B------:R-:W3:Y:S01]  /*14f50*/  LDL.64 R170, [R1+0x598] ;  /* 0x0005980001aa7983 */ /* 0x000ee20000100a00 */
[C---:B------:R-:W-:Y:S02]  /*14f60*/  LOP3.LUT R26, R3.reuse, 0xc, RZ, 0xfc, !PT ;  /* 0x0000000c031a7812 */ /* 0x040fe400078efcff */
[----:B------:R-:W-:Y:S02]  /*14f70*/  LOP3.LUT R11, R3, 0xe, RZ, 0xfc, !PT ;  /* 0x0000000e030b7812 */ /* 0x000fe400078efcff */
[-C--:B------:R-:W-:Y:S02]  /*14f80*/  ISETP.GE.AND P5, PT, R26, R5.reuse, PT ;  /* 0x000000051a00720c */ /* 0x080fe40003fa6270 */
[----:B------:R-:W-:-:S02]  /*14f90*/  ISETP.GE.AND P4, PT, R11, R5, PT ;  /* 0x000000050b00720c */ /* 0x000fc40003f86270 */
[C---:B------:R-:W-:Y:S02]  /*14fa0*/  LOP3.LUT R7, R3.reuse, 0x2e, RZ, 0xfc, !PT ;  /* 0x0000002e03077812 */ /* 0x040fe400078efcff */
[C---:B------:R-:W-:Y:S02]  /*14fb0*/  SEL R6, R4.reuse, RZ, !P5 ;  /* 0x000000ff04067207 */ /* 0x040fe40006800000 */
[----:B------:R-:W-:Y:S02]  /*14fc0*/  SEL R244, R4, RZ, !P4 ;  /* 0x000000ff04f47207 */ /* 0x000fe40006000000 */
[----:B------:R-:W-:Y:S02]  /*14fd0*/  LOP3.LUT R10, R3, 0x2c, RZ, 0xfc, !PT ;  /* 0x0000002c030a7812 */ /* 0x000fe400078efcff */
[----:B------:R-:W-:Y:S02]  /*14fe0*/  ISETP.GE.AND P4, PT, R7, R5, PT ;  /* 0x000000050700720c */ /* 0x000fe40003f86270 */
[----:B------:R-:W-:-:S02]  /*14ff0*/  ISETP.NE.U32.AND P1, PT, R6, RZ, PT ;  /* 0x000000ff0600720c */ /* 0x000fc40003f25070 */
[----:B------:R-:W-:Y:S02]  /*15000*/  ISETP.GE.AND P5, PT, R10, R5, PT ;  /* 0x000000050a00720c */ /* 0x000fe40003fa6270 */
[C---:B------:R-:W-:Y:S02]  /*15010*/  SEL R6, R4.reuse, RZ, !P4 ;  /* 0x000000ff04067207 */ /* 0x040fe40006000000 */
[----:B------:R-:W-:Y:S02]  /*15020*/  SEL R7, R4, RZ, !P5 ;  /* 0x000000ff04077207 */ /* 0x000fe40006800000 */
[----:B------:R-:W-:Y:S02]  /*15030*/  ISETP.NE.U32.AND P4, PT, R6, RZ, PT ;  /* 0x000000ff0600720c */ /* 0x000fe40003f85070 */
[----:B------:R-:W-:Y:S02]  /*15040*/  ISETP.NE.U32.AND P5, PT, R244, RZ, PT ;  /* 0x000000fff400720c */ /* 0x000fe40003fa5070 */
[----:B------:R-:W-:-:S05]  /*15050*/  LOP3.LUT R6, R2, 0x30, RZ, 0x3c, !PT ;  /* 0x0000003002067812 */ /* 0x000fca00078e3cff */
[----:B------:R-:W-:Y:S01]  /*15060*/  VIADD R246, R6, UR7 ;  /* 0x0000000706f67c36 */ /* 0x000fe20008000000 */
[----:B----4-:R-:W-:Y:S04]  /*15070*/  LDGSTS.E [R247+0x66000], desc[UR20][R186.64], P0 ;  /* 0x66000000baf77fae */ /* 0x010fe800081a1014 */
[----:B--2---:R-:W-:Y:S04]  /*15080*/  LDGSTS.E [R247+0x66008], desc[UR20][R218.64], P6 ;  /* 0x66008000daf77fae */ /* 0x004fe8000b1a1014 */
[----:B------:R-:W-:Y:S04]  /*15090*/  LDGSTS.E [R246+0x60000], desc[UR20][R138.64], P1 ;  /* 0x600000008af67fae */ /* 0x000fe800089a1014 */
[----:B------:R-:W2:Y:S04]  /*150a0*/  LDL.64 R218, [R1+0x5a0] ;  /* 0x0005a00001da7983 */ /* 0x000ea80000100a00 */
[----:B------:R1:W-:Y:S04]  /*150b0*/  STL [R1+0xb90], R6 ;  /* 0x000b900601007387 */ /* 0x0003e80000100800 */
[----:B------:R-:W4:Y:S04]  /*150c0*/  LDL.64 R186, [R1+0x5a8] ;  /* 0x0005a80001ba7983 */ /* 0x000f280000100a00 */
[----:B---3--:R-:W-:Y:S04]  /*150d0*/  LDGSTS.E [R246+0x60008], desc[UR20][R202.64], P5 ;  /* 0x60008000caf67fae */ /* 0x008fe8000a9a1014 */
[----:B------:R-:W3:Y:S04]  /*150e0*/  LDL.64 R138, [R1+0x5b8] ;  /* 0x0005b800018a7983 */ /* 0x000ee80000100a00 */
[----:B------:R-:W3:Y:S01]  /*150f0*/  LDL.64 R202, [R1+0x5c8] ;  /* 0x0005c80001ca7983 */ /* 0x000ee20000100a00 */
[----:B------:R-:W-:-:S04]  /*15100*/  LOP3.LUT R27, R3, 0x4c, RZ, 0xfc, !PT ;  /* 0x0000004c031b7812 */ /* 0x000fc800078efcff */
[----:B------:R-:W-:Y:S02]  /*15110*/  ISETP.GE.AND P0, PT, R27, R5, PT ;  /* 0x000000051b00720c */ /* 0x000fe40003f06270 */
[----:B------:R-:W-:Y:S02]  /*15120*/  ISETP.NE.U32.AND P3, PT, R7, RZ, PT ;  /* 0x000000ff0700720c */ /* 0x000fe40003f65070 */
[----:B-1----:R-:W-:-:S04]  /*15130*/  SEL R6, R4, RZ, !P0 ;  /* 0x000000ff04067207 */ /* 0x002fc80004000000 */
[----:B------:R-:W-:-:S07]  /*15140*/  ISETP.NE.U32.AND P1, PT, R6, RZ, PT ;  /* 0x000000ff0600720c */ /* 0x000fce0003f25070 */
[----:B------:R-:W-:Y:S04]  /*15150*/  LDGSTS.E [R246+0x62000], desc[UR20][R154.64], P3 ;  /* 0x620000009af67fae */ /* 0x000fe800099a1014 */
[----:B------:R-:W3:Y:S04]  /*15160*/  LDL.64 R154, [R1+0x5d0] ;  /* 0x0005d000019a7983 */ /* 0x000ee80000100a00 */
[----:B------:R-:W-:Y:S04]  /*15170*/  LDGSTS.E [R246+0x62008], desc[UR20][R170.64], P4 ;  /* 0x62008000aaf67fae */ /* 0x000fe8000a1a1014 */
[----:B------:R-:W3:Y:S01]  /*15180*/  LDL.64 R170, [R1+0x5f0] ;  /* 0x0005f00001aa7983 */ /* 0x000ee20000100a00 */
[----:B------:R-:W-:-:S02]  /*15190*/  LOP3.LUT R26, R3, 0x4e, RZ, 0xfc, !PT ;  /* 0x0000004e031a7812 */ /* 0x000fc400078efcff */
[C---:B------:R-:W-:Y:S02]  /*151a0*/  LOP3.LUT R11, R3.reuse, 0x6c, RZ, 0xfc, !PT ;  /* 0x0000006c030b7812 */ /* 0x040fe400078efcff */
[-C--:B------:R-:W-:Y:S02]  /*151b0*/  ISETP.GE.AND P6, PT, R26, R5.reuse, PT ;  /* 0x000000051a00720c */ /* 0x080fe40003fc6270 */
[----:B------:R-:W-:Y:S02]  /*151c0*/  LOP3.LUT R10, R3, 0x6e, RZ, 0xfc, !PT ;  /* 0x0000006e030a7812 */ /* 0x000fe400078efcff */
[-C--:B------:R-:W-:Y:S02]  /*151d0*/  ISETP.GE.AND P0, PT, R11, R5.reuse, PT ;  /* 0x000000050b00720c */ /* 0x080fe40003f06270 */
[----:B------:R-:W-:Y:S02]  /*151e0*/  SEL R244, R4, RZ, !P6 ;  /* 0x000000ff04f47207 */ /* 0x000fe40007000000 */
[----:B------:R-:W-:-:S02]  /*151f0*/  ISETP.GE.AND P6, PT, R10, R5, PT ;  /* 0x000000050a00720c */ /* 0x000fc40003fc6270 */
[C---:B------:R-:W-:Y:S02]  /*15200*/  LOP3.LUT R26, R3.reuse, 0x10, RZ, 0xfc, !PT ;  /* 0x00000010031a7812 */ /* 0x040fe400078efcff */
[----:B------:R-:W-:Y:S02]  /*15210*/  SEL R7, R4, RZ, !P0 ;  /* 0x000000ff04077207 */ /* 0x000fe40004000000 */
[----:B------:R-:W-:Y:S02]  /*15220*/  ISETP.NE.U32.AND P0, PT, R244, RZ, PT ;  /* 0x000000fff400720c */ /* 0x000fe40003f05070 */
[----:B------:R-:W-:Y:S02]  /*15230*/  SEL R6, R4, RZ, !P6 ;  /* 0x000000ff04067207 */ /* 0x000fe40007000000 */
[----:B------:R-:W-:Y:S02]  /*15240*/  ISETP.GE.AND P3, PT, R26, R5, PT ;  /* 0x000000051a00720c */ /* 0x000fe40003f66270 */
[----:B------:R-:W-:-:S02]  /*15250*/  LOP3.LUT R10, R3, 0x30, RZ, 0xfc, !PT ;  /* 0x00000030030a7812 */ /* 0x000fc400078efcff */
[----:B------:R-:W-:Y:S02]  /*15260*/  ISETP.NE.U32.AND P5, PT, R7, RZ, PT ;  /* 0x000000ff0700720c */ /* 0x000fe40003fa5070 */
[----:B------:R-:W-:Y:S02]  /*15270*/  ISETP.NE.U32.AND P6, PT, R6, RZ, PT ;  /* 0x000000ff0600720c */ /* 0x000fe40003fc5070 */
[----:B------:R-:W-:Y:S02]  /*15280*/  LOP3.LUT R7, R3, 0x32, RZ, 0xfc, !PT ;  /* 0x0000003203077812 */ /* 0x000fe400078efcff */
[----:B------:R-:W-:Y:S02]  /*15290*/  SEL R6, R4, RZ, !P3 ;  /* 0x000000ff04067207 */ /* 0x000fe40005800000 */
[-C--:B------:R-:W-:Y:S01]  /*152a0*/  ISETP.GE.AND P3, PT, R10, R5.reuse, PT ;  /* 0x000000050a00720c */ /* 0x080fe20003f66270 */
[----:B--2---:R-:W-:Y:S04]  /*152b0*/  LDGSTS.E [R246+0x64000], desc[UR20][R218.64], P1 ;  /* 0x64000000daf67fae */ /* 0x004fe800089a1014 */
[----:B------:R-:W2:Y:S01]  /*152c0*/  LDL.64 R218, [R1+0x5e0] ;  /* 0x0005e00001da7983 */ /* 0x000ea20000100a00 */
[----:B------:R-:W-:-:S02]  /*152d0*/  ISETP.GE.AND P1, PT, R7, R5, PT ;  /* 0x000000050700720c */ /* 0x000fc40003f26270 */
[----:B------:R-:W-:Y:S01]  /*152e0*/  SEL R7, R4, RZ, !P3 ;  /* 0x000000ff04077207 */ /* 0x000fe20005800000 */
[----:B----4-:R-:W-:Y:S03]  /*152f0*/  LDGSTS.E [R246+0x64008], desc[UR20][R186.64], P0 ;  /* 0x64008000baf67fae */ /* 0x010fe600081a1014 */
[----:B------:R-:W-:Y:S01]  /*15300*/  ISETP.NE.U32.AND P0, PT, R7, RZ, PT ;  /* 0x000000ff0700720c */ /* 0x000fe20003f05070 */
[----:B---3--:R-:W-:Y:S01]  /*15310*/  LDGSTS.E [R246+0x66000], desc[UR20][R138.64], P5 ;  /* 0x660000008af67fae */ /* 0x008fe2000a9a1014 */
[----:B------:R-:W-:-:S03]  /*15320*/  LOP3.LUT R7, R2, 0x40, RZ, 0x3c, !PT ;  /* 0x0000004002077812 */ /* 0x000fc600078e3cff */
[----:B------:R-:W-:Y:S04]  /*15330*/  LDGSTS.E [R246+0x66008], desc[UR20][R202.64], P6 ;  /* 0x66008000caf67fae */ /* 0x000fe8000b1a1014 */
[----:B------:R-:W3:Y:S04]  /*15340*/  LDL.64 R186, [R1+0x5f8] ;  /* 0x0005f80001ba7983 */ /* 0x000ee80000100a00 */
[----:B------:R-:W-:Y:S04]  /*15350*/  STL.64 [R1+0xd98], R246 ;  /* 0x000d98f601007387 */ /* 0x000fe80000100a00 */
[----:B------:R1:W-:Y:S04]  /*15360*/  STL [R1+0xb8c], R7 ;  /* 0x000b8c0701007387 */ /* 0x0003e80000100800 */
[----:B------:R-:W4:Y:S04]  /*15370*/  LDL.64 R138, [R1+0x608] ;  /* 0x00060800018a7983 */ /* 0x000f280000100a00 */
[----:B------:R-:W4:Y:S01]  /*15380*/  LDL.64 R202, [R1+0x610] ;  /* 0x0006100001ca7983 */ /* 0x000f220000100a00 */
[----:B------:R-:W-:-:S04]  /*15390*/  LOP3.LUT R11, R3, 0x12, RZ, 0xfc, !PT ;  /* 0x00000012030b7812 */ /* 0x000fc800078efcff */
[----:B------:R-:W-:-:S04]  /*153a0*/  ISETP.GE.AND P4, PT, R11, R5, PT ;  /* 0x000000050b00720c */ /* 0x000fc80003f86270 */
[----:B------:R-:W-:Y:S02]  /*153b0*/  SEL R244, R4, RZ, !P4 ;  /* 0x000000ff04f47207 */ /* 0x000fe40006000000 */
[----:B------:R-:W-:Y:S02]  /*153c0*/  ISETP.NE.U32.AND P4, PT, R6, RZ, PT ;  /* 0x000000ff0600720c */ /* 0x000fe40003f85070 */
[----:B------:R-:W-:Y:S01]  /*153d0*/  ISETP.NE.U32.AND P3, PT, R244, RZ, PT ;  /* 0x000000fff400720c */ /* 0x000fe20003f65070 */
[----:B------:R-:W-:-:S10]  /*153e0*/  VIADD R245, R7, UR7 ;  /* 0x0000000707f57c36 */ /* 0x000fd40008000000 */
[----:B------:R-:W-:Y:S04]  /*153f0*/  LDGSTS.E [R245+0x60000], desc[UR20][R154.64], P4 ;  /* 0x600000009af57fae */ /* 0x000fe8000a1a1014 */
[----:B------:R-:W4:Y:S01]  /*15400*/  LDL.64 R154, [R1+0x618] ;  /* 0x00061800019a7983 */ /* 0x000f220000100a00 */
[C---:B------:R-:W-:Y:S02]  /*15410*/  LOP3.LUT R26, R3.reuse, 0x50, RZ, 0xfc, !PT ;  /* 0x00000050031a7812 */ /* 0x040fe400078efcff */
[----:B------:R-:W-:Y:S02]  /*15420*/  LOP3.LUT R11, R3, 0x52, RZ, 0xfc, !PT ;  /* 0x00000052030b7812 */ /* 0x000fe400078efcff */
[----:B------:R-:W-:Y:S02]  /*15430*/  SEL R6, R4, RZ, !P1 ;  /* 0x000000ff04067207 */ /* 0x000fe40004800000 */
[----:B------:R-:W-:-:S02]  /*15440*/  ISETP.GE.AND P5, PT, R26, R5, PT ;  /* 0x000000051a00720c */ /* 0x000fc40003fa6270 */
[----:B------:R-:W-:Y:S02]  /*15450*/  ISETP.GE.AND P6, PT, R11, R5, PT ;  /* 0x000000050b00720c */ /* 0x000fe40003fc6270 */
[----:B------:R-:W-:Y:S02]  /*15460*/  ISETP.NE.U32.AND P1, PT, R6, RZ, PT ;  /* 0x000000ff0600720c */ /* 0x000fe40003f25070 */
[C---:B------:R-:W-:Y:S02]  /*15470*/  SEL R6, R4.reuse, RZ, !P5 ;  /* 0x000000ff04067207 */ /* 0x040fe40006800000 */
[----:B-1----:R-:W-:Y:S02]  /*15480*/  SEL R7, R4, RZ, !P6 ;  /* 0x000000ff04077207 */ /* 0x002fe40007000000 */
[----:B------:R-:W-:Y:S02]  /*15490*/  ISETP.NE.U32.AND P6, PT, R6, RZ, PT ;  /* 0x000000ff0600720c */ /* 0x000fe40003fc5070 */
[----:B------:R-:W-:Y:S01]  /*154a0*/  ISETP.NE.U32.AND P4, PT, R7, RZ, PT ;  /* 0x000000ff0700720c */ /* 0x000fe20003f85070 */
[----:B--2---:R-:W-:Y:S04]  /*154b0*/  LDGSTS.E [R245+0x60008], desc[UR20][R218.64], P3 ;  /* 0x60008000daf57fae */ /* 0x004fe800099a1014 */
[----:B------:R-:W-:Y:S04]  /*154c0*/  LDGSTS.E [R245+0x62000], desc[UR20][R170.64], P0 ;  /* 0x62000000aaf57fae */ /* 0x000fe800081a1014 */
[----:B------:R-:W2:Y:S04]  /*154d0*/  LDL.64 R218, [R1+0x620] ;  /* 0x0006200001da7983 */ /* 0x000ea80000100a00 */
[----:B------:R-:W2:Y:S04]  /*154e0*/  LDL.64 R170, [R1+0x630] ;  /* 0x0006300001aa7983 */ /* 0x000ea80000100a00 */
[----:B---3--:R-:W-:Y:S04]  /*154f0*/  LDGSTS.E [R245+0x62008], desc[UR20][R186.64], P1 ;  /* 0x62008000baf57fae */ /* 0x008fe800089a1014 */
[----:B----4-:R-:W-:Y:S04]  /*15500*/  LDGSTS.E [R245+0x64000], desc[UR20][R138.64], P6 ;  /* 0x640000008af57fae */ /* 0x010fe8000b1a1014 */
[----:B------:R-:W3:Y:S04]  /*15510*/  LDL.64 R186, [R1+0x640] ;  /* 0x0006400001ba7983 */ /* 0x000ee80000100a00 */
[----:B------:R-:W-:Y:S04]  /*15520*/  LDGSTS.E [R245+0x64008], desc[UR20][R202.64], P4 ;  /* 0x64008000caf57fae */ /* 0x000fe8000a1a1014 */
[----:B------:R-:W4:Y:S04]  /*15530*/  LDL.64 R138, [R1+0x648] ;  /* 0x00064800018a7983 */ /* 0x000f280000100a00 */
[----:B------:R-:W4:Y:S01]  /*15540*/  LDL.64 R202, [R1+0x650] ;  /* 0x0006500001ca7983 */ /* 0x000f220000100a00 */
[----:B------:R-:W-:-:S02]  /*15550*/  LOP3.LUT R10, R3, 0x70, RZ, 0xfc, !PT ;  /* 0x00000070030a7812 */ /* 0x000fc400078efcff */
[C---:B------:R-:W-:Y:S02]  /*15560*/  LOP3.LUT R26, R3.reuse, 0x72, RZ, 0xfc, !PT ;  /* 0x00000072031a7812 */ /* 0x040fe400078efcff */
[-C--:B------:R-:W-:Y:S02]  /*15570*/  ISETP.GE.AND P5, PT, R10, R5.reuse, PT ;  /* 0x000000050a00720c */ /* 0x080fe40003fa6270 */
[----:B------:R-:W-:Y:S02]  /*15580*/  LOP3.LUT R11, R3, 0x14, RZ, 0xfc, !PT ;  /* 0x00000014030b7812 */ /* 0x000fe400078efcff */
[----:B------:R-:W-:Y:S02]  /*15590*/  SEL R6, R4, RZ, !P5 ;  /* 0x000000ff04067207 */ /* 0x000fe40006800000 */
[----:B------:R-:W-:Y:S02]  /*155a0*/  ISETP.GE.AND P3, PT, R26, R5, PT ;  /* 0x000000051a00720c */ /* 0x000fe40003f66270 */
[----:B------:R-:W-:-:S02]  /*155b0*/  ISETP.NE.U32.AND P5, PT, R6, RZ, PT ;  /* 0x000000ff0600720c */ /* 0x000fc40003fa5070 */
[----:B------:R-:W-:Y:S02]  /*155c0*/  ISETP.GE.AND P0, PT, R11, R5, PT ;  /* 0x000000050b00720c */ /* 0x000fe40003f06270 */
[C---:B------:R-:W-:Y:S02]  /*155d0*/  SEL R6, R4.reuse, RZ, !P3 ;  /* 0x000000ff04067207 */ /* 0x040fe40005800000 */
[----:B------:R-:W-:Y:S02]  /*155e0*/  SEL R7, R4, RZ, !P0 ;  /* 0x000000ff04077207 */ /* 0x000fe40004000000 */
[----:B------:R-:W-:-:S05]  /*155f0*/  ISETP.NE.U32.AND P0, PT, R6, RZ, PT ;  /* 0x000000ff0600720c */ /* 0x000fca0003f05070 */
[----:B------:R-:W-:Y:S01]  /*15600*/  LDGSTS.E [R245+0x66000], desc[UR20][R154.64], P5 ;  /* 0x660000009af57fae */ /* 0x000fe2000a9a1014 */
[----:B------:R-:W-:-:S04]  /*15610*/  ISETP.GE.AND P1, PT, R249, R5, PT ;  /* 0x00000005f900720c */ /* 0x000fc80003f26270 */
[----:B------:R-:W-:Y:S02]  /*15620*/  SEL R249, R4, RZ, !P1 ;  /* 0x000000ff04f97207 */ /* 0x000fe40004800000 */
[----:B------:R-:W-:Y:S02]  /*15630*/  ISETP.NE.U32.AND P1, PT, R7, RZ, PT ;  /* 0x000000ff0700720c */ /* 0x000fe40003f25070 */
[----:B------:R-:W-:Y:S01]  /*15640*/  LOP3.LUT R7, R3, 0x54, RZ, 0xfc, !PT ;  /* 0x0000005403077812 */ /* 0x000fe200078efcff */
[----:B------:R-:W4:Y:S03]  /*15650*/  LDL.64 R154, [R1+0x670] ;  /* 0x00067000019a7983 */ /* 0x000f260000100a00 */
[----:B------:R-:W-:Y:S02]  /*15660*/  ISETP.GE.AND P5, PT, R7, R5, PT ;  /* 0x000000050700720c */ /* 0x000fe40003fa6270 */
[----:B------:R-:W-:-:S05]  /*15670*/  LOP3.LUT R7, R2, 0x50, RZ, 0x3c, !PT ;  /* 0x0000005002077812 */ /* 0x000fca00078e3cff */
[----:B------:R-:W-:Y:S01]  /*15680*/  VIADD R244, R7, UR7 ;  /* 0x0000000707f47c36 */ /* 0x000fe20008000000 */
[----:B------:R-:W-:-:S04]  /*15690*/  LOP3.LUT R10, R3, 0x16, RZ, 0xfc, !PT ;  /* 0x00000016030a7812 */ /* 0x000fc800078efcff */
[-C--:B------:R-:W-:Y:S02]  /*156a0*/  ISETP.GE.AND P3, PT, R10, R5.reuse, PT ;  /* 0x000000050a00720c */ /* 0x080fe40003f66270 */
[C---:B------:R-:W-:Y:S02]  /*156b0*/  LOP3.LUT R10, R3.reuse, 0x34, RZ, 0xfc, !PT ;  /* 0x00000034030a7812 */ /* 0x040fe400078efcff */
[----:B------:R-:W-:Y:S02]  /*156c0*/  SEL R6, R4, RZ, !P3 ;  /* 0x000000ff04067207 */ /* 0x000fe40005800000 */
[----:B------:R-:W-:Y:S02]  /*156d0*/  ISETP.GE.AND P6, PT, R10, R5, PT ;  /* 0x000000050a00720c */ /* 0x000fe40003fc6270 */
[----:B------:R-:W-:Y:S02]  /*156e0*/  ISETP.NE.U32.AND P3, PT, R6, RZ, PT ;  /* 0x000000ff0600720c */ /* 0x000fe40003f65070 */
[----:B------:R-:W-:-:S04]  /*156f0*/  LOP3.LUT R6, R3, 0x36, RZ, 0xfc, !PT ;  /* 0x0000003603067812 */ /* 0x000fc800078efcff */
[----:B------:R-:W-:Y:S02]  /*15700*/  ISETP.GE.AND P4, PT, R6, R5, PT ;  /* 0x000000050600720c */ /* 0x000fe40003f86270 */
[----:B------:R-:W-:-:S04]  /*15710*/  SEL R6, R4, RZ, !P6 ;  /* 0x000000ff04067207 */ /* 0x000fc80007000000 */
[----:B------:R-:W-:Y:S02]  /*15720*/  ISETP.NE.U32.AND P6, PT, R6, RZ, PT ;  /* 0x000000ff0600720c */ /* 0x000fe40003fc5070 */
[----:B------:R-:W-:-:S04]  /*15730*/  SEL R6, R4, RZ, !P4 ;  /* 0x000000ff04067207 */ /* 0x000fc80006000000 */
[----:B------:R-:W-:Y:S01]  /*15740*/  ISETP.NE.U32.AND P4, PT, R6, RZ, PT ;  /* 0x000000ff0600720c */ /* 0x000fe20003f85070 */
[----:B--2---:R-:W-:Y:S04]  /*15750*/  LDGSTS.E [R245+0x66008], desc[UR20][R218.64], P0 ;  /* 0x66008000daf57fae */ /* 0x004fe800081a1014 */
[----:B------:R-:W-:Y:S04]  /*15760*/  LDGSTS.E [R244+0x60000], desc[UR20][R170.64], P1 ;  /* 0x60000000aaf47fae */ /* 0x000fe800089a1014 */
[----:B------:R-:W2:Y:S04]  /*15770*/  LDL.64 R218, [R1+0x660] ;  /* 0x0006600001da7983 */ /* 0x000ea80000100a00 */
[----:B------:R1:W-:Y:S04]  /*15780*/  STL [R1+0xb88], R7 ;  /* 0x000b880701007387 */ /* 0x0003e80000100800 */
[----:B------:R-:W2:Y:S04]  /*15790*/  LDL.64 R170, [R1+0x678] ;  /* 0x0006780001aa7983 */ /* 0x000ea80000100a00 */
[----:B---3--:R-:W-:Y:S04]  /*157a0*/  LDGSTS.E [R244+0x60008], desc[UR20][R186.64], P3 ;  /* 0x60008000baf47fae */ /* 0x008fe800099a1014 */
[----:B----4-:R-:W-:Y:S01]  /*157b0*/  LDGSTS.E [R244+0x62000], desc[UR20][R138.64], P6 ;  /* 0x620000008af47fae */ /* 0x010fe2000b1a1014 */
[----:B------:R-:W-:-:S03]  /*157c0*/  LOP3.LUT R6, R3, 0x56, RZ, 0xfc, !PT ;  /* 0x0000005603067812 */ /* 0x000fc600078efcff */
[----:B------:R-:W3:Y:S04]  /*157d0*/  LDL.64 R106, [R1+0x6a0] ;  /* 0x0006a000016a7983 */ /* 0x000ee80000100a00 */
[----:B------:R-:W4:Y:S04]  /*157e0*/  LDL.64 R186, [R1+0x680] ;  /* 0x0006800001ba7983 */ /* 0x000f280000100a00 */
[----:B------:R-:W-:Y:S01]  /*157f0*/  LDGSTS.E [R244+0x62008], desc[UR20][R202.64], P4 ;  /* 0x62008000caf47fae */ /* 0x000fe2000a1a1014 */
[----:B-1----:R-:W-:-:S03]  /*15800*/  LOP3.LUT R7, R3, 0x18, RZ, 0xfc, !PT ;  /* 0x0000001803077812 */ /* 0x002fc600078efcff */
[----:B------:R-:W3:Y:S04]  /*15810*/  LDL.64 R122, [R1+0x6a8] ;  /* 0x0006a800017a7983 */ /* 0x000ee80000100a00 */
[----:B------:R-:W3:Y:S01]  /*15820*/  LDL.64 R202, [R1+0x688] ;  /* 0x0006880001ca7983 */ /* 0x000ee20000100a00 */
[----:B------:R-:W-:Y:S02]  /*15830*/  ISETP.GE.AND P0, PT, R6, R5, PT ;  /* 0x000000050600720c */ /* 0x000fe40003f06270 */
[----:B------:R-:W-:-:S04]  /*15840*/  SEL R6, R4, RZ, !P5 ;  /* 0x000000ff04067207 */ /* 0x000fc80006800000 */
[----:B------:R-:W-:Y:S02]  /*15850*/  ISETP.NE.U32.AND P5, PT, R6, RZ, PT ;  /* 0x000000ff0600720c */ /* 0x000fe40003fa5070 */
[----:B------:R-:W-:-:S04]  /*15860*/  SEL R6, R4, RZ, !P0 ;  /* 0x000000ff04067207 */ /* 0x000fc80004000000 */
[----:B------:R-:W-:Y:S02]  /*15870*/  ISETP.NE.U32.AND P0, PT, R6, RZ, PT ;  /* 0x000000ff0600720c */ /* 0x000fe40003f05070 */
[----:B------:R-:W-:-:S04]  /*15880*/  LOP3.LUT R6, R3, 0x74, RZ, 0xfc, !PT ;  /* 0x0000007403067812 */ /* 0x000fc800078efcff */
[----:B------:R-:W-:Y:S02]  /*15890*/  ISETP.GE.AND P1, PT, R6, R5, PT ;  /* 0x000000050600720c */ /* 0x000fe40003f26270 */
[----:B------:R-:W-:-:S04]  /*158a0*/  LOP3.LUT R6, R3, 0x76, RZ, 0xfc, !PT ;  /* 0x0000007603067812 */ /* 0x000fc800078efcff */
[----:B------:R-:W-:Y:S02]  /*158b0*/  ISETP.GE.AND P3, PT, R6, R5, PT ;  /* 0x000000050600720c */ /* 0x000fe40003f66270 */
[----:B------:R-:W-:-:S04]  /*158c0*/  SEL R6, R4, RZ, !P1 ;  /* 0x000000ff04067207 */ /* 0x000fc80004800000 */
[----:B------:R-:W-:Y:S02]  /*158d0*/  ISETP.NE.U32.AND P1, PT, R6, RZ, PT ;  /* 0x000000ff0600720c */ /* 0x000fe40003f25070 */
[----:B------:R-:W-:Y:S02]  /*158e0*/  ISETP.GE.AND P6, PT, R7, R5, PT ;  /* 0x000000050700720c */ /* 0x000fe40003fc6270 */
[----:B------:R-:W-:Y:S02]  /*158f0*/  LOP3.LUT R7, R3, 0x38, RZ, 0xfc, !PT ;  /* 0x0000003803077812 */ /* 0x000fe400078efcff */
[----:B------:R-:W-:-:S04]  /*15900*/  SEL R6, R4, RZ, !P3 ;  /* 0x000000ff04067207 */ /* 0x000fc80005800000 */
[----:B------:R-:W-:Y:S02]  /*15910*/  ISETP.NE.U32.AND P3, PT, R6, RZ, PT ;  /* 0x000000ff0600720c */ /* 0x000fe40003f65070 */
[----:B------:R-:W-:-:S04]  /*15920*/  LOP3.LUT R6, R3, 0x1a, RZ, 0xfc, !PT ;  /* 0x0000001a03067812 */ /* 0x000fc800078efcff */
[----:B------:R-:W-:Y:S02]  /*15930*/  ISETP.GE.AND P4, PT, R6, R5, PT ;  /* 0x000000050600720c */ /* 0x000fe40003f86270 */
[----:B------:R-:W-:-:S04]  /*15940*/  SEL R6, R4, RZ, !P6 ;  /* 0x000000ff04067207 */ /* 0x000fc80007000000 */
[----:B------:R-:W-:Y:S01]  /*15950*/  ISETP.NE.U32.AND P6, PT, R6, RZ, PT ;  /* 0x000000ff0600720c */ /* 0x000fe20003fc5070 */
[----:B--2---:R-:W-:Y:S04]  /*15960*/  LDGSTS.E [R244+0x64000], desc[UR20][R218.64], P5 ;  /* 0x64000000daf47fae */ /* 0x004fe8000a9a1014 */
[----:B------:R-:W2:Y:S01]  /*15970*/  LDL.64 R218, [R1+0x698] ;  /* 0x0006980001da7983 */ /* 0x000ea20000100a00 */
[-C--:B------:R-:W-:Y:S02]  /*15980*/  ISETP.GE.AND P5, PT, R7, R5.reuse, PT ;  /* 0x000000050700720c */ /* 0x080fe40003fa6270 */
[----:B------:R-:W-:Y:S01]  /*15990*/  LOP3.LUT R7, R3, 0x58, RZ, 0xfc, !PT ;  /* 0x0000005803077812 */ /* 0x000fe200078efcff */
[----:B------:R-:W-:Y:S04]  /*159a0*/  LDGSTS.E [R244+0x64008], desc[UR20][R154.64], P0 ;  /* 0x640080009af47fae */ /* 0x000fe800081a1014 */
[----:B------:R-:W-:Y:S01]  /*159b0*/  LDGSTS.E [R244+0x66000], desc[UR20][R170.64], P1 ;  /* 0x66000000aaf47fae */ /* 0x000fe200089a1014 */
[----:B------:R-:W-:-:S02]  /*159c0*/  ISETP.GE.AND P1, PT, R7, R5, PT ;  /* 0x000000050700720c */ /* 0x000fc40003f26270 */
[----:B------:R-:W-:Y:S01]  /*159d0*/  LOP3.LUT R7, R2, 0x60, RZ, 0x3c, !PT ;  /* 0x0000006002077812 */ /* 0x000fe200078e3cff */
[----:B------:R-:W-:Y:S04]  /*159e0*/  STL.64 [R1+0xda0], R244 ;  /* 0x000da0f401007387 */ /* 0x000fe80000100a00 */
[----:B------:R-:W2:Y:S04]  /*159f0*/  LDL.64 R138, [R1+0x6b8] ;  /* 0x0006b800018a7983 */ /* 0x000ea80000100a00 */
[----:B------:R-:W2:Y:S04]  /*15a00*/  LDL.64 R154, [R1+0x6c0] ;  /* 0x0006c000019a7983 */ /* 0x000ea80000100a00 */
[----:B------:R1:W-:Y:S04]  /*15a10*/  STL [R1+0xb84], R7 ;  /* 0x000b840701007387 */ /* 0x0003e80000100800 */
[----:B------:R-:W2:Y:S04]  /*15a20*/  LDL.64 R170, [R1+0x6c8] ;  /* 0x0006c80001aa7983 */ /* 0x000ea80000100a00 */
[----:B----4-:R-:W-:Y:S01]  /*15a30*/  LDGSTS.E [R244+0x66008], desc[UR20][R186.64], P3 ;  /* 0x66008000baf47fae */ /* 0x010fe200099a1014 */
[----:B-1----:R-:W-:-:S05]  /*15a40*/  VIADD R7, R7, UR7 ;  /* 0x0000000707077c36 */ /* 0x002fca0008000000 */
[----:B---3--:R-:W-:Y:S04]  /*15a50*/  LDGSTS.E [R7+0x60000], desc[UR20][R202.64], P6 ;  /* 0x60000000ca077fae */ /* 0x008fe8000b1a1014 */
[----:B------:R-:W3:Y:S04]  /*15a60*/  LDL.64 R186, [R1+0x6e0] ;  /* 0x0006e00001ba7983 */ /* 0x000ee80000100a00 */
[----:B------:R-:W4:Y:S01]  /*15a70*/  LDL.64 R202, [R1+0x6f8] ;  /* 0x0006f80001ca7983 */ /* 0x000f220000100a00 */
[----:B------:R-:W-:-:S04]  /*15a80*/  SEL R6, R4, RZ, !P4 ;  /* 0x000000ff04067207 */ /* 0x000fc80006000000 */
[----:B------:R-:W-:Y:S02]  /*15a90*/  ISETP.NE.U32.AND P4, PT, R6, RZ, PT ;  /* 0x000000ff0600720c */ /* 0x000fe40003f85070 */
[----:B------:R-:W-:-:S04]  /*15aa0*/  LOP3.LUT R6, R3, 0x3a, RZ, 0xfc, !PT ;  /* 0x0000003a03067812 */ /* 0x000fc800078efcff */
[----:B------:R-:W-:Y:S02]  /*15ab0*/  ISETP.GE.AND P0, PT, R6, R5, PT ;  /* 0x000000050600720c */ /* 0x000fe40003f06270 */
[----:B------:R-:W-:-:S04]  /*15ac0*/  SEL R6, R4, RZ, !P5 ;  /* 0x000000ff04067207 */ /* 0x000fc80006800000 */
[----:B------:R-:W-:Y:S02]  /*15ad0*/  ISETP.NE.U32.AND P5, PT, R6, RZ, PT ;  /* 0x000000ff0600720c */ /* 0x000fe40003fa5070 */
        /* <DEDUP_REMOVED lines=9> */
[-C--:B------:R-:W-:Y:S02]  /*15b70*/  ISETP.GE.AND P6, PT, R6, R5.reuse, PT ;  /* 0x000000050600720c */ /* 0x080fe40003fc6270 */
[C---:B------:R-:W-:Y:S02]  /*15b80*/  LOP3.LUT R6, R3.reuse, 0x7a, RZ, 0xfc, !PT ;  /* 0x0000007a03067812 */ /* 0x040fe400078efcff */
[----:B------:R-:W-:Y:S01]  /*15b90*/  LOP3.LUT R10, R3, 0x1c, RZ, 0xfc, !PT ;  /* 0x0000001c030a7812 */ /* 0x000fe200078efcff */
[----:B--2---:R-:W-:Y:S01]  /*15ba0*/  LDGSTS.E [R7+0x60008], desc[UR20][R218.64], P4 ;  /* 0x60008000da077fae */ /* 0x004fe2000a1a1014 */
[----:B------:R-:W-:Y:S02]  /*15bb0*/  ISETP.GE.AND P4, PT, R6, R5, PT ;  /* 0x000000050600720c */ /* 0x000fe40003f86270 */
[----:B------:R-:W-:Y:S01]  /*15bc0*/  SEL R6, R4, RZ, !P6 ;  /* 0x000000ff04067207 */ /* 0x000fe20007000000 */
[----:B------:R-:W-:Y:S03]  /*15bd0*/  LDGSTS.E [R7+0x62000], desc[UR20][R106.64], P5 ;  /* 0x620000006a077fae */ /* 0x000fe6000a9a1014 */
[----:B------:R-:W-:Y:S01]  /*15be0*/  ISETP.NE.U32.AND P6, PT, R6, RZ, PT ;  /* 0x000000ff0600720c */ /* 0x000fe20003fc5070 */
[----:B------:R-:W-:Y:S01]  /*15bf0*/  LDGSTS.E [R7+0x62008], desc[UR20][R122.64], P0 ;  /* 0x620080007a077fae */ /* 0x000fe200081a1014 */
[----:B------:R-:W-:-:S02]  /*15c00*/  SEL R6, R4, RZ, !P4 ;  /* 0x000000ff04067207 */ /* 0x000fc40006000000 */
[-C--:B------:R-:W-:Y:S01]  /*15c10*/  ISETP.GE.AND P5, PT, R10, R5.reuse, PT ;  /* 0x000000050a00720c */ /* 0x080fe20003fa6270 */
[----:B------:R-:W2:Y:S01]  /*15c20*/  LDL.64 R218, [R1+0x700] ;  /* 0x0007000001da7983 */ /* 0x000ea20000100a00 */
[----:B------:R-:W-:Y:S02]  /*15c30*/  ISETP.NE.U32.AND P4, PT, R6, RZ, PT ;  /* 0x000000ff0600720c */ /* 0x000fe40003f85070 */
[----:B------:R-:W-:Y:S01]  /*15c40*/  LOP3.LUT R6, R3, 0x1e, RZ, 0xfc, !PT ;  /* 0x0000001e03067812 */ /* 0x000fe200078efcff */
[----:B------:R-:W-:Y:S03]  /*15c50*/  LDGSTS.E [R7+0x64000], desc[UR20][R138.64], P1 ;  /* 0x640000008a077fae */ /* 0x000fe600089a1014 */
[----:B------:R-:W-:Y:S01]  /*15c60*/  ISETP.GE.AND P0, PT, R6, R5, PT ;  /* 0x000000050600720c */ /* 0x000fe20003f06270 */
[----:B------:R-:W-:Y:S01]  /*15c70*/  LDGSTS.E [R7+0x64008], desc[UR20][R154.64], P3 ;  /* 0x640080009a077fae */ /* 0x000fe200099a1014 */
[----:B------:R-:W-:-:S04]  /*15c80*/  SEL R6, R4, RZ, !P5 ;  /* 0x000000ff04067207 */ /* 0x000fc80006800000 */
[----:B------:R-:W-:Y:S02]  /*15c90*/  ISETP.NE.U32.AND P5, PT, R6, RZ, PT ;  /* 0x000000ff0600720c */ /* 0x000fe40003fa5070 */
[----:B------:R-:W-:Y:S01]  /*15ca0*/  SEL R6, R4, RZ, !P0 ;  /* 0x000000ff04067207 */ /* 0x000fe20004000000 */
[----:B------:R-:W-:Y:S03]  /*15cb0*/  LDGSTS.E [R7+0x66000], desc[UR20][R170.64], P6 ;  /* 0x66000000aa077fae */ /* 0x000fe6000b1a1014 */
[----:B------:R-:W-:Y:S02]  /*15cc0*/  ISETP.NE.U32.AND P0, PT, R6, RZ, PT ;  /* 0x000000ff0600720c */ /* 0x000fe40003f05070 */
[----:B------:R-:W-:-:S04]  /*15cd0*/  LOP3.LUT R6, R3, 0x3e, RZ, 0xfc, !PT ;  /* 0x0000003e03067812 */ /* 0x000fc800078efcff */
[----:B------:R-:W-:Y:S02]  /*15ce0*/  ISETP.GE.AND P3, PT, R6, R5, PT ;  /* 0x000000050600720c */ /* 0x000fe40003f66270 */
[----:B------:R-:W-:-:S04]  /*15cf0*/  LOP3.LUT R6, R3, 0x5c, RZ, 0xfc, !PT ;  /* 0x0000005c03067812 */ /* 0x000fc800078efcff */
[----:B------:R-:W-:Y:S01]  /*15d00*/  ISETP.GE.AND P6, PT, R6, R5, PT ;  /* 0x000000050600720c */ /* 0x000fe20003fc6270 */
[----:B---3--:R-:W-:Y:S01]  /*15d10*/  LDGSTS.E [R7+0x66008], desc[UR20][R186.64], P4 ;  /* 0x66008000ba077fae */ /* 0x008fe2000a1a1014 */
[----:B------:R-:W-:-:S05]  /*15d20*/  LOP3.LUT R6, R2, 0x70, RZ, 0x3c, !PT ;  /* 0x0000007002067812 */ /* 0x000fca00078e3cff */
[----:B------:R1:W-:Y:S04]  /*15d30*/  STL [R1+0xb80], R6 ;  /* 0x000b800601007387 */ /* 0x0003e80000100800 */
[----:B------:R-:W3:Y:S04]  /*15d40*/  LDL.64 R246, [R1+0x708] ;  /* 0x0007080001f67983 */ /* 0x000ee80000100a00 */
[----:B------:R1:W-:Y:S04]  /*15d50*/  STL.64 [R1+0xda8], R2 ;  /* 0x000da80201007387 */ /* 0x0003e80000100a00 */
[----:B------:R-:W3:Y:S04]  /*15d60*/  LDL.64 R42, [R1+0x718] ;  /* 0x00071800012a7983 */ /* 0x000ee80000100a00 */
[----:B------:R-:W3:Y:S04]  /*15d70*/  LDL.64 R58, [R1+0x720] ;  /* 0x00072000013a7983 */ /* 0x000ee80000100a00 */
[----:B------:R-:W3:Y:S04]  /*15d80*/  LDL.64 R74, [R1+0x738] ;  /* 0x00073800014a7983 */ /* 0x000ee80000100a00 */
[----:B------:R-:W3:Y:S04]  /*15d90*/  LDL.64 R90, [R1+0x730] ;  /* 0x00073000015a7983 */ /* 0x000ee80000100a00 */
[----:B------:R-:W3:Y:S04]  /*15da0*/  LDL.64 R122, [R1+0x728] ;  /* 0x00072800017a7983 */ /* 0x000ee80000100a00 */
[----:B------:R-:W3:Y:S01]  /*15db0*/  LDL.64 R106, [R1+0x1c0] ;  /* 0x0001c000016a7983 */ /* 0x000ee20000100a00 */
[----:B-1----:R-:W-:-:S03]  /*15dc0*/  VIADD R6, R6, UR7 ;  /* 0x0000000706067c36 */ /* 0x002fc60008000000 */
[----:B------:R-:W3:Y:S04]  /*15dd0*/  LDL.64 R154, [R1+0x180] ;  /* 0x00018000019a7983 */ /* 0x000ee80000100a00 */
[----:B------:R-:W3:Y:S04]  /*15de0*/  LDL.64 R170, [R1+0x140] ;  /* 0x0001400001aa7983 */ /* 0x000ee80000100a00 */
[----:B------:R-:W3:Y:S04]  /*15df0*/  LDL.64 R186, [R1+0x100] ;  /* 0x0001000001ba7983 */ /* 0x000ee80000100a00 */
[----:B----4-:R-:W-:Y:S04]  /*15e00*/  LDGSTS.E [R6+0x60000], desc[UR20][R202.64], P5 ;  /* 0x60000000ca067fae */ /* 0x010fe8000a9a1014 */
[----:B------:R-:W4:Y:S01]  /*15e10*/  LDL.64 R202, [R1+0xc0] ;  /* 0x0000c00001ca7983 */ /* 0x000f220000100a00 */
[----:B------:R-:W-:-:S04]  /*15e20*/  LOP3.LUT R10, R3, 0x3c, RZ, 0xfc, !PT ;  /* 0x0000003c030a7812 */ /* 0x000fc800078efcff */
[----:B------:R-:W-:Y:S02]  /*15e30*/  ISETP.GE.AND P1, PT, R10, R5, PT ;  /* 0x000000050a00720c */ /* 0x000fe40003f26270 */
[----:B------:R-:W-:-:S04]  /*15e40*/  LOP3.LUT R10, R3, 0x5e, RZ, 0xfc, !PT ;  /* 0x0000005e030a7812 */ /* 0x000fc800078efcff */
[-C--:B------:R-:W-:Y:S02]  /*15e50*/  ISETP.GE.AND P4, PT, R10, R5.reuse, PT ;  /* 0x000000050a00720c */ /* 0x080fe40003f86270 */
[C---:B------:R-:W-:Y:S01]  /*15e60*/  LOP3.LUT R10, R3.reuse, 0x7c, RZ, 0xfc, !PT ;  /* 0x0000007c030a7812 */ /* 0x040fe200078efcff */
[----:B------:R-:W1:Y:S03]  /*15e70*/  S2R R27, SR_TID.X ;  /* 0x00000000001b7919 */ /* 0x000e660000002100 */
[-C--:B------:R-:W-:Y:S02]  /*15e80*/  ISETP.GE.AND P5, PT, R10, R5.reuse, PT ;  /* 0x000000050a00720c */ /* 0x080fe40003fa6270 */
[----:B------:R-:W-:Y:S01]  /*15e90*/  LOP3.LUT R10, R3, 0x7e, RZ, 0xfc, !PT ;  /* 0x0000007e030a7812 */ /* 0x000fe200078efcff */
[----:B------:R-:W-:Y:S01]  /*15ea0*/  USHF.L.U32 UR13, UR13, 0x7, URZ ;  /* 0x000000070d0d7899 */ /* 0x000fe200080006ff */
[----:B--2---:R-:W-:Y:S02]  /*15eb0*/  LDGSTS.E [R6+0x60008], desc[UR20][R218.64], P0 ;  /* 0x60008000da067fae */ /* 0x004fe400081a1014 */
[----:B------:R-:W-:-:S02]  /*15ec0*/  ISETP.GE.AND P0, PT, R10, R5, PT ;  /* 0x000000050a00720c */ /* 0x000fc40003f06270 */
[----:B------:R-:W2:Y:S04]  /*15ed0*/  LDL.64 R218, [R1+0x80] ;  /* 0x0000800001da7983 */ /* 0x000ea80000100a00 */
[----:B------:R-:W2:Y:S04]  /*15ee0*/  LDL.LU.64 R138, [R1+0x40] ;  /* 0x00004000018a7983 */ /* 0x000ea80000300a00 */
[----:B------:R-:W2:Y:S01]  /*15ef0*/  LDL.LU.64 R10, [R1] ;  /* 0x00000000010a7983 */ /* 0x000ea20000300a00 */
[----:B------:R-:W-:-:S04]  /*15f00*/  SEL R5, R4, RZ, !P1 ;  /* 0x000000ff04057207 */ /* 0x000fc80004800000 */
[----:B------:R-:W-:Y:S02]  /*15f10*/  ISETP.NE.U32.AND P1, PT, R5, RZ, PT ;  /* 0x000000ff0500720c */ /* 0x000fe40003f25070 */
[C---:B------:R-:W-:Y:S02]  /*15f20*/  SEL R5, R4.reuse, RZ, !P3 ;  /* 0x000000ff04057207 */ /* 0x040fe40005800000 */
[----:B------:R-:W-:Y:S02]  /*15f30*/  ISETP.NE.U32.AND P3, PT, R249, RZ, PT ;  /* 0x000000fff900720c */ /* 0x000fe40003f65070 */
[C---:B------:R-:W-:Y:S02]  /*15f40*/  SEL R249, R4.reuse, RZ, !P6 ;  /* 0x000000ff04f97207 */ /* 0x040fe40007000000 */
[----:B------:R-:W-:Y:S02]  /*15f50*/  ISETP.NE.U32.AND P6, PT, R5, RZ, PT ;  /* 0x000000ff0500720c */ /* 0x000fe40003fc5070 */
[----:B------:R-:W-:-:S02]  /*15f60*/  SEL R5, R4, RZ, !P4 ;  /* 0x000000ff04057207 */ /* 0x000fc40006000000 */
[----:B------:R-:W-:Y:S02]  /*15f70*/  ISETP.NE.U32.AND P4, PT, R249, RZ, PT ;  /* 0x000000fff900720c */ /* 0x000fe40003f85070 */
[C---:B------:R-:W-:Y:S02]  /*15f80*/  SEL R249, R4.reuse, RZ, !P5 ;  /* 0x000000ff04f97207 */ /* 0x040fe40006800000 */
[----:B------:R-:W-:Y:S01]  /*15f90*/  SEL R4, R4, RZ, !P0 ;  /* 0x000000ff04047207 */ /* 0x000fe20004000000 */
[----:B---3--:R-:W-:Y:S01]  /*15fa0*/  LDGSTS.E [R6+0x62000], desc[UR20][R246.64], P1 ;  /* 0x62000000f6067fae */ /* 0x008fe200089a1014 */
[----:B------:R-:W-:Y:S02]  /*15fb0*/  ISETP.NE.U32.AND P5, PT, R5, RZ, PT ;  /* 0x000000ff0500720c */ /* 0x000fe40003fa5070 */
[----:B------:R-:W-:Y:S02]  /*15fc0*/  ISETP.NE.U32.AND P0, PT, R249, RZ, PT ;  /* 0x000000fff900720c */ /* 0x000fe40003f05070 */
[----:B------:R-:W-:Y:S01]  /*15fd0*/  ISETP.NE.U32.AND P1, PT, R4, RZ, PT ;  /* 0x000000ff0400720c */ /* 0x000fe20003f25070 */
[C---:B-1----:R-:W-:Y:S01]  /*15fe0*/  IMAD.SHL.U32 R4, R27.reuse, 0x4, RZ ;  /* 0x000000041b047824 */ /* 0x042fe200078e00ff */
[----:B------:R-:W-:Y:S01]  /*15ff0*/  LOP3.LUT R5, R27, 0x60, RZ, 0xc0, !PT ;  /* 0x000000601b057812 */ /* 0x000fe200078ec0ff */
[----:B------:R-:W-:Y:S01]  /*16000*/  IMAD.U32 R249, RZ, RZ, UR13 ;  /* 0x0000000dfff97e24 */ /* 0x000fe2000f8e00ff */
[----:B------:R-:W-:Y:S02]  /*16010*/  LDGSTS.E [R6+0x62008], desc[UR20][R42.64], P6 ;  /* 0x620080002a067fae */ /* 0x000fe4000b1a1014 */
[----:B------:R-:W-:Y:S01]  /*16020*/  LOP3.LUT R4, R4, 0x7c, RZ, 0xc0, !PT ;  /* 0x0000007c04047812 */ /* 0x000fe200078ec0ff */
[----:B------:R-:W-:Y:S01]  /*16030*/  IMAD.WIDE R2, R249, 0x4, R242 ;  /* 0x00000004f9027825 */ /* 0x000fe200078e02f2 */
[----:B------:R-:W-:Y:S03]  /*16040*/  LDGSTS.E [R6+0x64000], desc[UR20][R58.64], P4 ;  /* 0x640000003a067fae */ /* 0x000fe6000a1a1014 */
[----:B------:R-:W-:Y:S01]  /*16050*/  IMAD R4, R5, 0x400, R4 ;  /* 0x0000040005047824 */ /* 0x000fe200078e0204 */
[----:B------:R-:W-:Y:S04]  /*16060*/  LDGSTS.E [R6+0x64008], desc[UR20][R74.64], P5 ;  /* 0x640080004a067fae */ /* 0x000fe8000a9a1014 */
[----:B------:R-:W-:Y:S01]  /*16070*/  LDGSTS.E [R6+0x66000], desc[UR20][R90.64], P0 ;  /* 0x660000005a067fae */ /* 0x000fe200081a1014 */
[----:B------:R-:W-:-:S03]  /*16080*/  VIADD R5, R4, UR7 ;  /* 0x0000000704057c36 */ /* 0x000fc60008000000 */
[----:B------:R-:W-:Y:S04]  /*16090*/  LDGSTS.E [R6+0x66008], desc[UR20][R122.64], P1 ;  /* 0x660080007a067fae */ /* 0x000fe800089a1014 */
[----:B------:R-:W-:Y:S04]  /*160a0*/  STL.64 [R1+0xdb0], R6 ;  /* 0x000db00601007387 */ /* 0x000fe80000100a00 */
[----:B------:R-:W0:Y:S04]  /*160b0*/  LDGDEPBAR ;  /* 0x00000000000079af */ /* 0x000e280000000000 */
[----:B------:R-:W3:Y:S04]  /*160c0*/  LDL.LU.64 R122, [R1+0x38] ;  /* 0x00003800017a7983 */ /* 0x000ee80000300a00 */
[----:B------:R1:W-:Y:S04]  /*160d0*/  STL.64 [R1+0x8b8], R2 ;  /* 0x0008b80201007387 */ /* 0x0003e80000100a00 */
[----:B------:R-:W3:Y:S04]  /*160e0*/  LDL.64 R244, [R1+0x1f0] ;  /* 0x0001f00001f47983 */ /* 0x000ee80000100a00 */
[----:B------:R-:W3:Y:S04]  /*160f0*/  LDL.64 R246, [R1+0x238] ;  /* 0x0002380001f67983 */ /* 0x000ee80000100a00 */
[----:B------:R-:W3:Y:S04]  /*16100*/  LDL.64 R26, [R1+0x288] ;  /* 0x00028800011a7983 */ /* 0x000ee80000100a00 */
[----:B------:R-:W3:Y:S04]  /*16110*/  LDL.64 R42, [R1+0x2c8] ;  /* 0x0002c800012a7983 */ /* 0x000ee80000100a00 */
[----:B------:R-:W3:Y:S04]  /*16120*/  LDL.64 R58, [R1+0x308] ;  /* 0x00030800013a7983 */ /* 0x000ee80000100a00 */
[----:B------:R1:W-:Y:S04]  /*16130*/  LDGSTS.E [R5], desc[UR20][R242.64], P3 ;  /* 0x00000000f2057fae */ /* 0x0003e800099a1014 */
[----:B------:R-:W3:Y:S04]  /*16140*/  LDL.64 R74, [R1+0x348] ;  /* 0x00034800014a7983 */ /* 0x000ee80000100a00 */
[----:B------:R-:W-:Y:S04]  /*16150*/  LDGSTS.E [R5+0x400], desc[UR20][R106.64], P3 ;  /* 0x004000006a057fae */ /* 0x000fe800099a1014 */
[----:B------:R-:W3:Y:S04]  /*16160*/  LDL.64 R90, [R1+0x388] ;  /* 0x00038800015a7983 */ /* 0x000ee80000100a00 */
[----:B------:R-:W-:Y:S04]  /*16170*/  LDGSTS.E [R5+0x800], desc[UR20][R154.64], P3 ;  /* 0x008000009a057fae */ /* 0x000fe800099a1014 */
[----:B------:R-:W3:Y:S04]  /*16180*/  LDL.64 R106, [R1+0x3c8] ;  /* 0x0003c800016a7983 */ /* 0x000ee80000100a00 */
[----:B------:R-:W-:Y:S04]  /*16190*/  LDGSTS.E [R5+0xc00], desc[UR20][R170.64], P3 ;  /* 0x00c00000aa057fae */ /* 0x000fe800099a1014 */
[----:B------:R-:W3:Y:S04]  /*161a0*/  LDL.64 R154, [R1+0x408] ;  /* 0x00040800019a7983 */ /* 0x000ee80000100a00 */
[----:B------:R-:W-:Y:S04]  /*161b0*/  LDGSTS.E [R5+0x1000], desc[UR20][R186.64], P3 ;  /* 0x01000000ba057fae */ /* 0x000fe800099a1014 */
[----:B------:R-:W3:Y:S04]  /*161c0*/  LDL.64 R170, [R1+0x1b8] ;  /* 0x0001b80001aa7983 */ /* 0x000ee80000100a00 */
[----:B----4-:R-:W-:Y:S04]  /*161d0*/  LDGSTS.E [R5+0x1400], desc[UR20][R202.64], P3 ;  /* 0x01400000ca057fae */ /* 0x010fe800099a1014 */
[----:B------:R-:W4:Y:S04]  /*161e0*/  LDL.64 R186, [R1+0x178] ;  /* 0x0001780001ba7983 */ /* 0x000f280000100a00 */
[----:B------:R-:W4:Y:S01]  /*161f0*/  LDL.64 R202, [R1+0x138] ;  /* 0x0001380001ca7983 */ /* 0x000f220000100a00 */
[----:B-1----:R-:W-:-:S05]  /*16200*/  LOP3.LUT R2, R4, 0x10, RZ, 0x3c, !PT ;  /* 0x0000001004027812 */ /* 0x002fca00078e3cff */
[----:B------:R-:W-:Y:S02]  /*16210*/  VIADD R242, R2, UR7 ;  /* 0x0000000702f27c36 */ /* 0x000fe40008000000 */
[C---:B------:R-:W-:Y:S01]  /*16220*/  IMAD.WIDE R2, R249.reuse, 0x4, R240 ;  /* 0x00000004f9027825 */ /* 0x040fe200078e02f0 */
[----:B--2---:R-:W-:Y:S04]  /*16230*/  LDGSTS.E [R5+0x1800], desc[UR20][R218.64], P3 ;  /* 0x01800000da057fae */ /* 0x004fe800099a1014 */
[----:B------:R-:W-:Y:S04]  /*16240*/  LDGSTS.E [R5+0x1c00], desc[UR20][R138.64], P3 ;  /* 0x01c000008a057fae */ /* 0x000fe800099a1014 */
[----:B------:R-:W-:Y:S04]  /*16250*/  LDGSTS.E [R5+0x2000], desc[UR20][R10.64], P3 ;  /* 0x020000000a057fae */ /* 0x000fe800099a1014 */
[----:B------:R-:W2:Y:S04]  /*16260*/  LDL.64 R218, [R1+0xf8] ;  /* 0x0000f80001da7983 */ /* 0x000ea80000100a00 */
[----:B------:R-:W-:Y:S04]  /*16270*/  STL.64 [R1+0xe80], R138 ;  /* 0x000e808a01007387 */ /* 0x000fe80000100a00 */
[----:B------:R1:W-:Y:S04]  /*16280*/  STL.64 [R1+0xe88], R10 ;  /* 0x000e880a01007387 */ /* 0x0003e80000100a00 */
[----:B------:R-:W-:Y:S04]  /*16290*/  LDGSTS.E [R5+0x2400], desc[UR20][R216.64], P3 ;  /* 0x02400000d8057fae */ /* 0x000fe800099a1014 */
[----:B------:R-:W-:Y:S04]  /*162a0*/  LDGSTS.E [R5+0x2800], desc[UR20][R200.64], P3 ;  /* 0x02800000c8057fae */ /* 0x000fe800099a1014 */
[----:B-1----:R-:W2:Y:S04]  /*162b0*/  LDL.LU.64 R10, [R1+0x78] ;  /* 0x00007800010a7983 */ /* 0x002ea80000300a00 */
[----:B------:R-:W-:Y:S04]  /*162c0*/  STL.64 [R1+0xe90], R216 ;  /* 0x000e90d801007387 */ /* 0x000fe80000100a00 */
[----:B------:R-:W-:Y:S04]  /*162d0*/  STL.64 [R1+0xe98], R200 ;  /* 0x000e98c801007387 */ /* 0x000fe80000100a00 */
[----:B------:R-:W-:Y:S04]  /*162e0*/  LDGSTS.E [R5+0x2c00], desc[UR20][R184.64], P3 ;  /* 0x02c00000b8057fae */ /* 0x000fe800099a1014 */
        /* <DEDUP_REMOVED lines=10> */
[----:B------:R1:W-:Y:S04]  /*16390*/  STL.64 [R1+0xec8], R104 ;  /* 0x000ec86801007387 */ /* 0x0003e80000100a00 */
[----:B------:R-:W-:Y:S04]  /*163a0*/  LDGSTS.E [R5+0x4400], desc[UR20][R88.64], P3 ;  /* 0x0440000058057fae */ /* 0x000fe800099a1014 */
[----:B------:R-:W-:Y:S04]  /*163b0*/  LDGSTS.E [R5+0x4800], desc[UR20][R72.64], P3 ;  /* 0x0480000048057fae */ /* 0x000fe800099a1014 */
[----:B-1----:R-:W2:Y:S04]  /*163c0*/  LDL.LU.64 R104, [R1+0xb8] ;  /* 0x0000b80001687983 */ /* 0x002ea80000300a00 */
[----:B------:R-:W-:Y:S04]  /*163d0*/  LDGSTS.E [R5+0x4c00], desc[UR20][R56.64], P3 ;  /* 0x04c0000038057fae */ /* 0x000fe800099a1014 */
[----:B------:R-:W-:Y:S04]  /*163e0*/  LDGSTS.E [R5+0x5000], desc[UR20][R40.64], P3 ;  /* 0x0500000028057fae */ /* 0x000fe800099a1014 */
[----:B------:R-:W-:Y:S04]  /*163f0*/  STL.64 [R1+0xed0], R88 ;  /* 0x000ed05801007387 */ /* 0x000fe80000100a00 */
[----:B------:R-:W-:Y:S04]  /*16400*/  LDGSTS.E [R5+0x5400], desc[UR20][R24.64], P3 ;  /* 0x0540000018057fae */ /* 0x000fe800099a1014 */
[----:B------:R-:W-:Y:S04]  /*16410*/  STL.64 [R1+0xed8], R72 ;  /* 0x000ed84801007387 */ /* 0x000fe80000100a00 */
[----:B------:R-:W-:Y:S04]  /*16420*/  LDGSTS.E [R5+0x5800], desc[UR20][R8.64], P3 ;  /* 0x0580000008057fae */ /* 0x000fe800099a1014 */
[----:B------:R-:W-:Y:S04]  /*16430*/  STL.64 [R1+0xee0], R56 ;  /* 0x000ee03801007387 */ /* 0x000fe80000100a00 */
[----:B---3--:R-:W-:Y:S04]  /*16440*/  LDGSTS.E [R5+0x5c00], desc[UR20][R244.64], P3 ;  /* 0x05c00000f4057fae */ /* 0x008fe800099a1014 */
[----:B------:R-:W-:Y:S04]  /*16450*/  STL.64 [R1+0xee8], R40 ;  /* 0x000ee82801007387 */ /* 0x000fe80000100a00 */
[----:B------:R-:W-:Y:S04]  /*16460*/  LDGSTS.E [R5+0x6000], desc[UR20][R246.64], P3 ;  /* 0x06000000f6057fae */ /* 0x000fe800099a1014 */
[----:B------:R-:W-:Y:S04]  /*16470*/  STL.64 [R1+0xef0], R24 ;  /* 0x000ef01801007387 */ /* 0x000fe80000100a00 */
[----:B------:R-:W-:Y:S04]  /*16480*/  LDGSTS.E [R5+0x6400], desc[UR20][R26.64], P3 ;  /* 0x064000001a057fae */ /* 0x000fe800099a1014 */
[----:B------:R1:W-:Y:S04]  /*16490*/  STL.64 [R1+0xef8], R8 ;  /* 0x000ef80801007387 */ /* 0x0003e80000100a00 */
[----:B------:R-:W-:Y:S04]  /*164a0*/  LDGSTS.E [R5+0x6800], desc[UR20][R42.64], P3 ;  /* 0x068000002a057fae */ /* 0x000fe800099a1014 */
[----:B------:R-:W-:Y:S04]  /*164b0*/  LDGSTS.E [R5+0x6c00], desc[UR20][R58.64], P3 ;  /* 0x06c000003a057fae */ /* 0x000fe800099a1014 */
[----:B-1----:R-:W3:Y:S04]  /*164c0*/  LDL.LU.64 R8, [R1+0xf0] ;  /* 0x0000f00001087983 */ /* 0x002ee80000300a00 */
[----:B------:R-:W-:Y:S04]  /*164d0*/  LDGSTS.E [R5+0x7000], desc[UR20][R74.64], P3 ;  /* 0x070000004a057fae */ /* 0x000fe800099a1014 */
[----:B------:R-:W3:Y:S04]  /*164e0*/  LDL.LU.64 R120, [R1+0xb0] ;  /* 0x0000b00001787983 */ /* 0x000ee80000300a00 */
[----:B------:R-:W-:Y:S04]  /*164f0*/  LDGSTS.E [R5+0x7400], desc[UR20][R90.64], P3 ;  /* 0x074000005a057fae */ /* 0x000fe800099a1014 */
[----:B------:R1:W-:Y:S04]  /*16500*/  STL.64 [R1+0x920], R2 ;  /* 0x0009200201007387 */ /* 0x0003e80000100a00 */
[----:B------:R-:W-:Y:S04]  /*16510*/  LDGSTS.E [R5+0x7800], desc[UR20][R106.64], P3 ;  /* 0x078000006a057fae */ /* 0x000fe800099a1014 */
[----:B------:R-:W3:Y:S04]  /*16520*/  LDL.LU.64 R138, [R1+0x70] ;  /* 0x00007000018a7983 */ /* 0x000ee80000300a00 */
[----:B------:R-:W-:Y:S04]  /*16530*/  LDGSTS.E [R5+0x7c00], desc[UR20][R154.64], P3 ;  /* 0x07c000009a057fae */ /* 0x000fe800099a1014 */
[----:B------:R-:W3:Y:S04]  /*16540*/  LDL.LU.64 R106, [R1+0x30] ;  /* 0x00003000016a7983 */ /* 0x000ee80000300a00 */
[----:B------:R-:W3:Y:S04]  /*16550*/  LDL.64 R26, [R1+0x1d0] ;  /* 0x0001d000011a7983 */ /* 0x000ee80000100a00 */
[----:B------:R-:W3:Y:S04]  /*16560*/  LDL.64 R42, [R1+0x210] ;  /* 0x00021000012a7983 */ /* 0x000ee80000100a00 */
[----:B------:R-:W3:Y:S04]  /*16570*/  LDL.64 R58, [R1+0x250] ;  /* 0x00025000013a7983 */ /* 0x000ee80000100a00 */
[----:B------:R-:W3:Y:S04]  /*16580*/  LDL.64 R74, [R1+0x290] ;  /* 0x00029000014a7983 */ /* 0x000ee80000100a00 */
[----:B------:R1:W-:Y:S04]  /*16590*/  LDGSTS.E [R242+0x80], desc[UR20][R240.64], P3 ;  /* 0x00080000f0f27fae */ /* 0x0003e800099a1014 */
[----:B------:R-:W3:Y:S04]  /*165a0*/  LDL.64 R90, [R1+0x2d0] ;  /* 0x0002d000015a7983 */ /* 0x000ee80000100a00 */
[----:B------:R-:W-:Y:S04]  /*165b0*/  LDGSTS.E [R242+0x480], desc[UR20][R170.64], P3 ;  /* 0x00480000aaf27fae */ /* 0x000fe800099a1014 */
[----:B------:R-:W3:Y:S04]  /*165c0*/  LDL.64 R154, [R1+0x310] ;  /* 0x00031000019a7983 */ /* 0x000ee80000100a00 */
[----:B----4-:R-:W-:Y:S04]  /*165d0*/  LDGSTS.E [R242+0x880], desc[UR20][R186.64], P3 ;  /* 0x00880000baf27fae */ /* 0x010fe800099a1014 */
[----:B------:R-:W4:Y:S04]  /*165e0*/  LDL.64 R170, [R1+0x350] ;  /* 0x0003500001aa7983 */ /* 0x000f280000100a00 */
[----:B------:R-:W-:Y:S04]  /*165f0*/  LDGSTS.E [R242+0xc80], desc[UR20][R202.64], P3 ;  /* 0x00c80000caf27fae */ /* 0x000fe800099a1014 */
[----:B------:R-:W3:Y:S04]  /*16600*/  LDL.64 R186, [R1+0x390] ;  /* 0x0003900001ba7983 */ /* 0x000ee80000100a00 */
[----:B------:R-:W3:Y:S01]  /*16610*/  LDL.64 R202, [R1+0x3d0] ;  /* 0x0003d00001ca7983 */ /* 0x000ee20000100a00 */
[----:B-1----:R-:W-:Y:S01]  /*16620*/  LOP3.LUT R2, R4, 0x20, RZ, 0x3c, !PT ;  /* 0x0000002004027812 */ /* 0x002fe200078e3cff */
[----:B------:R-:W-:-:S04]  /*16630*/  IMAD.WIDE R6, R249, 0x4, R238 ;  /* 0x00000004f9067825 */ /* 0x000fc800078e02ee */
[----:B------:R-:W-:Y:S01]  /*16640*/  VIADD R240, R2, UR7 ;  /* 0x0000000702f07c36 */ /* 0x000fe20008000000 */
[----:B--2---:R-:W-:Y:S04]  /*16650*/  LDGSTS.E [R242+0x1080], desc[UR20][R218.64], P3 ;  /* 0x01080000daf27fae */ /* 0x004fe800099a1014 */
[----:B------:R-:W2:Y:S04]  /*16660*/  LDL.64 R218, [R1+0x410] ;  /* 0x0004100001da7983 */ /* 0x000ea80000100a00 */
[----:B------:R-:W-:Y:S04]  /*16670*/  LDGSTS.E [R242+0x1480], desc[UR20][R104.64], P3 ;  /* 0x0148000068f27fae */ /* 0x000fe800099a1014 */
        /* <DEDUP_REMOVED lines=32> */
[----:B------:R-:W-:Y:S04]  /*16880*/  STL.64 [R1+0xf78], R38 ;  /* 0x000f782601007387 */ /* 0x000fe80000100a00 */
[----:B------:R-:W-:Y:S04]  /*16890*/  STL.64 [R1+0xf80], R22 ;  /* 0x000f801601007387 */ /* 0x000fe80000100a00 */
[----:B------:R-:W-:Y:S04]  /*168a0*/  STL [R1+0xdb8], R242 ;  /* 0x000db8f201007387 */ /* 0x000fe80000100800 */
[----:B------:R-:W2:Y:S04]  /*168b0*/  LDL.64 R2, [R1+0x1d8] ;  /* 0x0001d80001027983 */ /* 0x000ea80000100a00 */
[----:B------:R-:W-:Y:S04]  /*168c0*/  LDGSTS.E [R242+0x5080], desc[UR20][R38.64], P3 ;  /* 0x0508000026f27fae */ /* 0x000fe800099a1014 */
[----:B------:R-:W-:Y:S04]  /*168d0*/  LDGSTS.E [R242+0x5480], desc[UR20][R22.64], P3 ;  /* 0x0548000016f27fae */ /* 0x000fe800099a1014 */
[----:B---3--:R-:W-:Y:S04]  /*168e0*/  LDGSTS.E [R242+0x5880], desc[UR20][R26.64], P3 ;  /* 0x058800001af27fae */ /* 0x008fe800099a1014 */
[----:B------:R-:W3:Y:S04]  /*168f0*/  LDL.64 R244, [R1+0x218] ;  /* 0x0002180001f47983 */ /* 0x000ee80000100a00 */
[----:B------:R-:W-:Y:S04]  /*16900*/  LDGSTS.E [R242+0x5c80], desc[UR20][R42.64], P3 ;  /* 0x05c800002af27fae */ /* 0x000fe800099a1014 */
[----:B------:R-:W-:Y:S04]  /*16910*/  STL.64 [R1+0x980], R6 ;  /* 0x0009800601007387 */ /* 0x000fe80000100a00 */
        /* <DEDUP_REMOVED lines=10> */
[----:B------:R-:W-:Y:S04]  /*169c0*/  LDGSTS.E [R242+0x7480], desc[UR20][R186.64], P3 ;  /* 0x07480000baf27fae */ /* 0x000fe800099a1014 */
[----:B------:R-:W4:Y:S04]  /*169d0*/  LDL.64 R170, [R1+0x398] ;  /* 0x0003980001aa7983 */ /* 0x000f280000100a00 */
[----:B------:R-:W-:Y:S04]  /*169e0*/  LDGSTS.E [R242+0x7880], desc[UR20][R202.64], P3 ;  /* 0x07880000caf27fae */ /* 0x000fe800099a1014 */
[----:B------:R-:W4:Y:S04]  /*169f0*/  LDL.64 R186, [R1+0x3d8] ;  /* 0x0003d80001ba7983 */ /* 0x000f280000100a00 */
[----:B--2---:R-:W-:Y:S04]  /*16a00*/  LDGSTS.E [R242+0x7c80], desc[UR20][R218.64], P3 ;  /* 0x07c80000daf27fae */ /* 0x004fe800099a1014 */
[----:B------:R-:W2:Y:S04]  /*16a10*/  LDL.64 R202, [R1+0x420] ;  /* 0x0004200001ca7983 */ /* 0x000ea80000100a00 */
[----:B------:R-:W-:Y:S04]  /*16a20*/  LDGSTS.E [R240+0x100], desc[UR20][R238.64], P3 ;  /* 0x00100000eef07fae */ /* 0x000fe800099a1014 */
[----:B------:R-:W2:Y:S04]  /*16a30*/  LDL.LU.64 R102, [R1+0x168] ;  /* 0x0001680001667983 */ /* 0x000ea80000300a00 */
[----:B------:R-:W2:Y:S04]  /*16a40*/  LDL.LU.64 R198, [R1+0x128] ;  /* 0x0001280001c67983 */ /* 0x000ea80000300a00 */
[----:B------:R-:W2:Y:S04]  /*16a50*/  LDL.LU.64 R26, [R1+0xe8] ;  /* 0x0000e800011a7983 */ /* 0x000ea80000300a00 */
[----:B------:R-:W2:Y:S04]  /*16a60*/  LDL.LU.64 R136, [R1+0xa8] ;  /* 0x0000a80001887983 */ /* 0x000ea80000300a00 */
[----:B------:R-:W2:Y:S04]  /*16a70*/  LDL.LU.64 R218, [R1+0x68] ;  /* 0x0000680001da7983 */ /* 0x000ea80000300a00 */
[----:B------:R-:W2:Y:S04]  /*16a80*/  LDL.LU.64 R90, [R1+0x28] ;  /* 0x00002800015a7983 */ /* 0x000ea80000300a00 */
[----:B------:R-:W-:Y:S04]  /*16a90*/  LDGSTS.E [R240+0x500], desc[UR20][R104.64], P3 ;  /* 0x0050000068f07fae */ /* 0x000fe800099a1014 */
[----:B------:R-:W-:Y:S04]  /*16aa0*/  STL.64 [R1+0xf90], R104 ;  /* 0x000f906801007387 */ /* 0x000fe80000100a00 */
[----:B------:R-:W-:Y:S04]  /*16ab0*/  LDGSTS.E [R240+0x900], desc[UR20][R86.64], P3 ;  /* 0x0090000056f07fae */ /* 0x000fe800099a1014 */
        /* <DEDUP_REMOVED lines=8> */
[----:B------:R1:W-:Y:S04]  /*16b40*/  STL.64 [R1+0xf88], R86 ;  /* 0x000f885601007387 */ /* 0x0003e80000100a00 */
[----:B------:R-:W-:Y:S04]  /*16b50*/  LDGSTS.E [R240+0x2d00], desc[UR20][R180.64], P3 ;  /* 0x02d00000b4f07fae */ /* 0x000fe800099a1014 */
[----:B------:R-:W-:Y:S04]  /*16b60*/  LDGSTS.E [R240+0x3100], desc[UR20][R164.64], P3 ;  /* 0x03100000a4f07fae */ /* 0x000fe800099a1014 */
[----:B-1----:R-:W2:Y:S04]  /*16b70*/  LDL.LU.64 R86, [R1+0x1a8] ;  /* 0x0001a80001567983 */ /* 0x002ea80000300a00 */
        /* <DEDUP_REMOVED lines=9> */
[----:B------:R1:W-:Y:S04]  /*16c10*/  LDGSTS.E [R240+0x5900], desc[UR20][R2.64], P3 ;  /* 0x0590000002f07fae */ /* 0x0003e800099a1014 */
[----:B---3--:R-:W-:Y:S04]  /*16c20*/  LDGSTS.E [R240+0x5d00], desc[UR20][R244.64], P3 ;  /* 0x05d00000f4f07fae */ /* 0x008fe800099a1014 */
[----:B------:R-:W-:Y:S01]  /*16c30*/  LDGSTS.E [R240+0x6100], desc[UR20][R246.64], P3 ;  /* 0x06100000f6f07fae */ /* 0x000fe200099a1014 */
[----:B-1----:R-:W-:-:S03]  /*16c40*/  LOP3.LUT R2, R4, 0x30, RZ, 0x3c, !PT ;  /* 0x0000003004027812 */ /* 0x002fc600078e3cff */
[----:B------:R-:W-:Y:S02]  /*16c50*/  LDGSTS.E [R240+0x6500], desc[UR20][R42.64], P3 ;  /* 0x065000002af07fae */ /* 0x000fe400099a1014 */
[----:B------:R-:W-:Y:S02]  /*16c60*/  VIADD R238, R2, UR7 ;  /* 0x0000000702ee7c36 */ /* 0x000fe40008000000 */
[----:B------:R-:W-:Y:S01]  /*16c70*/  LDGSTS.E [R240+0x6900], desc[UR20][R58.64], P3 ;  /* 0x069000003af07fae */ /* 0x000fe200099a1014 */
[----:B------:R-:W-:-:S03]  /*16c80*/  IMAD.WIDE R2, R249, 0x4, R236 ;  /* 0x00000004f9027825 */ /* 0x000fc600078e02ec */
[----:B------:R-:W-:Y:S04]  /*16c90*/  STL [R1+0xdbc], R240 ;  /* 0x000dbcf001007387 */ /* 0x000fe80000100800 */
[----:B------:R-:W-:Y:S04]  /*16ca0*/  LDGSTS.E [R240+0x6d00], desc[UR20][R74.64], P3 ;  /* 0x06d000004af07fae */ /* 0x000fe800099a1014 */
[----:B------:R-:W3:Y:S04]  /*16cb0*/  LDL.64 R200, [R1+0x1e0] ;  /* 0x0001e00001c87983 */ /* 0x000ee80000100a00 */
[----:B------:R-:W3:Y:S04]  /*16cc0*/  LDL.64 R216, [R1+0x220] ;  /* 0x0002200001d87983 */ /* 0x000ee80000100a00 */
[----:B----4-:R-:W-:Y:S04]  /*16cd0*/  LDGSTS.E [R240+0x7100], desc[UR20][R154.64], P3 ;  /* 0x071000009af07fae */ /* 0x010fe800099a1014 */
[----:B------:R1:W-:Y:S04]  /*16ce0*/  STL.64 [R1+0x9f8], R2 ;  /* 0x0009f80201007387 */ /* 0x0003e80000100a00 */
[----:B------:R-:W-:Y:S04]  /*16cf0*/  LDGSTS.E [R240+0x7500], desc[UR20][R170.64], P3 ;  /* 0x07500000aaf07fae */ /* 0x000fe800099a1014 */
[----:B------:R-:W-:Y:S04]  /*16d00*/  LDGSTS.E [R240+0x7900], desc[UR20][R186.64], P3 ;  /* 0x07900000baf07fae */ /* 0x000fe800099a1014 */
[----:B-1----:R-:W4:Y:S04]  /*16d10*/  LDL.64 R2, [R1+0x260] ;  /* 0x0002600001027983 */ /* 0x002f280000100a00 */
[----:B------:R-:W4:Y:S04]  /*16d20*/  LDL.64 R244, [R1+0x2a0] ;  /* 0x0002a00001f47983 */ /* 0x000f280000100a00 */
[----:B------:R-:W4:Y:S04]  /*16d30*/  LDL.64 R246, [R1+0x2e0] ;  /* 0x0002e00001f67983 */ /* 0x000f280000100a00 */
[----:B------:R-:W4:Y:S04]  /*16d40*/  LDL.64 R42, [R1+0x320] ;  /* 0x00032000012a7983 */ /* 0x000f280000100a00 */
[----:B------:R-:W4:Y:S04]  /*16d50*/  LDL.64 R58, [R1+0x360] ;  /* 0x00036000013a7983 */ /* 0x000f280000100a00 */
[----:B------:R-:W4:Y:S04]  /*16d60*/  LDL.64 R170, [R1+0x3a0] ;  /* 0x0003a00001aa7983 */ /* 0x000f280000100a00 */
[----:B------:R-:W4:Y:S04]  /*16d70*/  LDL.64 R186, [R1+0x3e0] ;  /* 0x0003e00001ba7983 */ /* 0x000f280000100a00 */
[----:B------:R-:W4:Y:S04]  /*16d80*/  LDL.LU.64 R22, [R1+0x1a0] ;  /* 0x0001a00001167983 */ /* 0x000f280000300a00 */
[----:B------:R-:W4:Y:S04]  /*16d90*/  LDL.LU.64 R118, [R1+0x160] ;  /* 0x0001600001767983 */ /* 0x000f280000300a00 */
[----:B------:R-:W4:Y:S04]  /*16da0*/  LDL.LU.64 R154, [R1+0x120] ;  /* 0x00012000019a7983 */ /* 0x000f280000300a00 */
[----:B------:R-:W4:Y:S04]  /*16db0*/  LDL.LU.64 R24, [R1+0xe0] ;  /* 0x0000e00001187983 */ /* 0x000f280000300a00 */
[----:B--2---:R-:W-:Y:S04]  /*16dc0*/  LDGSTS.E [R240+0x7d00], desc[UR20][R202.64], P3 ;  /* 0x07d00000caf07fae */ /* 0x004fe800099a1014 */
[----:B------:R-:W2:Y:S04]  /*16dd0*/  LDL.LU.64 R152, [R1+0xa0] ;  /* 0x0000a00001987983 */ /* 0x000ea80000300a00 */
[----:B------:R-:W-:Y:S04]  /*16de0*/  LDGSTS.E [R238+0x180], desc[UR20][R236.64], P3 ;  /* 0x00180000ecee7fae */ /* 0x000fe800099a1014 */
[----:B------:R-:W2:Y:S04]  /*16df0*/  LDL.LU.64 R202, [R1+0x60] ;  /* 0x0000600001ca7983 */ /* 0x000ea80000300a00 */
[----:B------:R-:W2:Y:S04]  /*16e00*/  LDL.LU.64 R74, [R1+0x20] ;  /* 0x00002000014a7983 */ /* 0x000ea80000300a00 */
[----:B------:R-:W2:Y:S04]  /*16e10*/  LDL.LU.64 R6, [R1+0x430] ;  /* 0x0004300001067983 */ /* 0x000ea80000300a00 */
[----:B------:R-:W-:Y:S04]  /*16e20*/  STL [R1+0xdc8], R238 ;  /* 0x000dc8ee01007387 */ /* 0x000fe80000100800 */
        /* <DEDUP_REMOVED lines=21> */
[----:B---3--:R-:W-:Y:S04]  /*16f80*/  LDGSTS.E [R238+0x5980], desc[UR20][R200.64], P3 ;  /* 0x05980000c8ee7fae */ /* 0x008fe800099a1014 */
[----:B------:R-:W-:Y:S04]  /*16f90*/  LDGSTS.E [R238+0x5d80], desc[UR20][R216.64], P3 ;  /* 0x05d80000d8ee7fae */ /* 0x000fe800099a1014 */
[----:B----4-:R1:W-:Y:S04]  /*16fa0*/  LDGSTS.E [R238+0x6180], desc[UR20][R2.64], P3 ;  /* 0x0618000002ee7fae */ /* 0x0103e800099a1014 */
[----:B------:R-:W-:Y:S04]  /*16fb0*/  LDGSTS.E [R238+0x6580], desc[UR20][R244.64], P3 ;  /* 0x06580000f4ee7fae */ /* 0x000fe800099a1014 */
[----:B------:R-:W-:Y:S01]  /*16fc0*/  LDGSTS.E [R238+0x6980], desc[UR20][R246.64], P3 ;  /* 0x06980000f6ee7fae */ /* 0x000fe200099a1014 */
[----:B-1----:R-:W-:-:S03]  /*16fd0*/  LOP3.LUT R2, R4, 0x40, RZ, 0x3c, !PT ;  /* 0x0000004004027812 */ /* 0x002fc600078e3cff */
[----:B------:R-:W-:Y:S02]  /*16fe0*/  LDGSTS.E [R238+0x6d80], desc[UR20][R42.64], P3 ;  /* 0x06d800002aee7fae */ /* 0x000fe400099a1014 */
[----:B------:R-:W-:Y:S02]  /*16ff0*/  VIADD R236, R2, UR7 ;  /* 0x0000000702ec7c36 */ /* 0x000fe40008000000 */
[----:B------:R-:W-:Y:S01]  /*17000*/  LDGSTS.E [R238+0x7180], desc[UR20][R58.64], P3 ;  /* 0x071800003aee7fae */ /* 0x000fe200099a1014 */
[----:B------:R-:W-:-:S03]  /*17010*/  IMAD.WIDE R2, R249, 0x4, R234 ;  /* 0x00000004f9027825 */ /* 0x000fc600078e02ea */
[----:B------:R-:W-:Y:S04]  /*17020*/  LDGSTS.E [R238+0x7580], desc[UR20][R170.64], P3 ;  /* 0x07580000aaee7fae */ /* 0x000fe800099a1014 */
[----:B------:R-:W-:Y:S04]  /*17030*/  LDGSTS.E [R238+0x7980], desc[UR20][R186.64], P3 ;  /* 0x07980000baee7fae */ /* 0x000fe800099a1014 */
[----:B--2---:R1:W-:Y:S04]  /*17040*/  STL.64 [R1+0xdc0], R6 ;  /* 0x000dc00601007387 */ /* 0x0043e80000100a00 */
[----:B------:R-:W2:Y:S04]  /*17050*/  LDL.64 R72, [R1+0x1e8] ;  /* 0x0001e80001487983 */ /* 0x000ea80000100a00 */
[----:B------:R-:W3:Y:S04]  /*17060*/  LDL.64 R88, [R1+0x228] ;  /* 0x0002280001587983 */ /* 0x000ee80000100a00 */
[----:B------:R4:W-:Y:S04]  /*17070*/  STL.64 [R1+0xa58], R2 ;  /* 0x000a580201007387 */ /* 0x0009e80000100a00 */
[----:B------:R-:W3:Y:S04]  /*17080*/  LDL.64 R184, [R1+0x268] ;  /* 0x0002680001b87983 */ /* 0x000ee80000100a00 */
[----:B------:R-:W3:Y:S04]  /*17090*/  LDL.64 R216, [R1+0x2a8] ;  /* 0x0002a80001d87983 */ /* 0x000ee80000100a00 */
[----:B------:R-:W3:Y:S04]  /*170a0*/  LDL.64 R244, [R1+0x2e8] ;  /* 0x0002e80001f47983 */ /* 0x000ee80000100a00 */
[----:B------:R-:W3:Y:S04]  /*170b0*/  LDL.64 R246, [R1+0x328] ;  /* 0x0003280001f67983 */ /* 0x000ee80000100a00 */
[----:B------:R-:W3:Y:S04]  /*170c0*/  LDL.64 R42, [R1+0x368] ;  /* 0x00036800012a7983 */ /* 0x000ee80000100a00 */
[----:B------:R-:W3:Y:S04]  /*170d0*/  LDL.64 R170, [R1+0x3a8] ;  /* 0x0003a80001aa7983 */ /* 0x000ee80000100a00 */
[----:B------:R-:W3:Y:S04]  /*170e0*/  LDL.LU.64 R38, [R1+0x198] ;  /* 0x0001980001267983 */ /* 0x000ee80000300a00 */
[----:B------:R-:W3:Y:S04]  /*170f0*/  LDL.LU.64 R200, [R1+0x158] ;  /* 0x0001580001c87983 */ /* 0x000ee80000300a00 */
[----:B------:R-:W3:Y:S04]  /*17100*/  LDL.LU.64 R214, [R1+0x118] ;  /* 0x0001180001d67983 */ /* 0x000ee80000300a00 */
[----:B------:R-:W3:Y:S04]  /*17110*/  LDL.LU.64 R40, [R1+0xd8] ;  /* 0x0000d80001287983 */ /* 0x000ee80000300a00 */
[----:B------:R-:W3:Y:S04]  /*17120*/  LDL.LU.64 R168, [R1+0x98] ;  /* 0x0000980001a87983 */ /* 0x000ee80000300a00 */
[----:B------:R-:W3:Y:S04]  /*17130*/  LDL.LU.64 R186, [R1+0x58] ;  /* 0x0000580001ba7983 */ /* 0x000ee80000300a00 */
[----:B------:R-:W-:Y:S04]  /*17140*/  LDGSTS.E [R238+0x7d80], desc[UR20][R6.64], P3 ;  /* 0x07d8000006ee7fae */ /* 0x000fe800099a1014 */
[----:B------:R-:W3:Y:S04]  /*17150*/  LDL.LU.64 R58, [R1+0x18] ;  /* 0x00001800013a7983 */ /* 0x000ee80000300a00 */
[----:B------:R-:W-:Y:S04]  /*17160*/  LDGSTS.E [R236+0x200], desc[UR20][R234.64], P3 ;  /* 0x00200000eaec7fae */ /* 0x000fe800099a1014 */
[----:B-1----:R-:W3:Y:S04]  /*17170*/  LDL.LU.64 R6, [R1+0x3e8] ;  /* 0x0003e80001067983 */ /* 0x002ee80000300a00 */
[----:B----4-:R-:W4:Y:S04]  /*17180*/  LDL.LU.64 R2, [R1+0x440] ;  /* 0x0004400001027983 */ /* 0x010f280000300a00 */
        /* <DEDUP_REMOVED lines=21> */
[----:B--2---:R-:W-:Y:S04]  /*172e0*/  LDGSTS.E [R236+0x5a00], desc[UR20][R72.64], P3 ;  /* 0x05a0000048ec7fae */ /* 0x004fe800099a1014 */
[----:B---3--:R-:W-:Y:S04]  /*172f0*/  LDGSTS.E [R236+0x5e00], desc[UR20][R88.64], P3 ;  /* 0x05e0000058ec7fae */ /* 0x008fe800099a1014 */
[----:B------:R-:W-:Y:S04]  /*17300*/  LDGSTS.E [R236+0x6200], desc[UR20][R184.64], P3 ;  /* 0x06200000b8ec7fae */ /* 0x000fe800099a1014 */
[----:B------:R-:W-:Y:S04]  /*17310*/  LDGSTS.E [R236+0x6600], desc[UR20][R216.64], P3 ;  /* 0x06600000d8ec7fae */ /* 0x000fe800099a1014 */
[----:B------:R-:W-:Y:S04]  /*17320*/  LDGSTS.E [R236+0x6a00], desc[UR20][R244.64], P3 ;  /* 0x06a00000f4ec7fae */ /* 0x000fe800099a1014 */
[----:B------:R-:W-:Y:S04]  /*17330*/  LDGSTS.E [R236+0x6e00], desc[UR20][R246.64], P3 ;  /* 0x06e00000f6ec7fae */ /* 0x000fe800099a1014 */
[----:B------:R-:W-:Y:S04]  /*17340*/  LDGSTS.E [R236+0x7200], desc[UR20][R42.64], P3 ;  /* 0x072000002aec7fae */ /* 0x000fe800099a1014 */
[----:B------:R-:W-:Y:S04]  /*17350*/  LDGSTS.E [R236+0x7600], desc[UR20][R170.64], P3 ;  /* 0x07600000aaec7fae */ /* 0x000fe800099a1014 */
[----:B------:R-:W-:Y:S04]  /*17360*/  STL.64 [R1+0xdd0], R6 ;  /* 0x000dd00601007387 */ /* 0x000fe80000100a00 */
[----:B------:R-:W-:Y:S04]  /*17370*/  LDGSTS.E [R236+0x7a00], desc[UR20][R6.64], P3 ;  /* 0x07a0000006ec7fae */ /* 0x000fe800099a1014 */
[----:B------:R-:W-:Y:S04]  /*17380*/  STL [R1+0xde0], R236 ;  /* 0x000de0ec01007387 */ /* 0x000fe80000100800 */
[----:B----4-:R1:W-:Y:S04]  /*17390*/  LDGSTS.E [R236+0x7e00], desc[UR20][R2.64], P3 ;  /* 0x07e0000002ec7fae */ /* 0x0103e800099a1014 */
[----:B------:R1:W-:Y:S04]  /*173a0*/  STL.64 [R1+0xdd8], R2 ;  /* 0x000dd80201007387 */ /* 0x0003e80000100a00 */
[----:B------:R-:W2:Y:S04]  /*173b0*/  LDL.64 R184, [R1+0x208] ;  /* 0x0002080001b87983 */ /* 0x000ea80000100a00 */
[----:B------:R-:W3:Y:S01]  /*173c0*/  LDL.64 R216, [R1+0x230] ;  /* 0x0002300001d87983 */ /* 0x000ee20000100a00 */
[----:B-1----:R-:W-:-:S05]  /*173d0*/  IMAD.WIDE R2, R249, 0x4, R232 ;  /* 0x00000004f9027825 */ /* 0x002fca00078e02e8 */
[----:B------:R1:W-:Y:S04]  /*173e0*/  STL.64 [R1+0xac8], R2 ;  /* 0x000ac80201007387 */ /* 0x0003e80000100a00 */
[----:B------:R-:W4:Y:S04]  /*173f0*/  LDL.64 R42, [R1+0x270] ;  /* 0x00027000012a7983 */ /* 0x000f280000100a00 */
[----:B------:R-:W4:Y:S04]  /*17400*/  LDL.64 R170, [R1+0x2b0] ;  /* 0x0002b00001aa7983 */ /* 0x000f280000100a00 */
[----:B------:R-:W4:Y:S04]  /*17410*/  LDL.64 R88, [R1+0x2f0] ;  /* 0x0002f00001587983 */ /* 0x000f280000100a00 */
[----:B------:R-:W4:Y:S04]  /*17420*/  LDL.64 R246, [R1+0x330] ;  /* 0x0003300001f67983 */ /* 0x000f280000100a00 */
[----:B------:R-:W4:Y:S04]  /*17430*/  LDL.LU.64 R236, [R1+0x370] ;  /* 0x0003700001ec7983 */ /* 0x000f280000300a00 */
[----:B------:R-:W4:Y:S04]  /*17440*/  LDL.LU.64 R6, [R1+0x3b0] ;  /* 0x0003b00001067983 */ /* 0x000f280000300a00 */
[----:B------:R-:W4:Y:S04]  /*17450*/  LDL.LU.64 R240, [R1+0x3f0] ;  /* 0x0003f00001f07983 */ /* 0x000f280000300a00 */
[----:B------:R-:W4:Y:S01]  /*17460*/  LDL.LU.64 R244, [R1+0x450] ;  /* 0x0004500001f47983 */ /* 0x000f220000300a00 */
[----:B------:R-:W-:-:S03]  /*17470*/  LOP3.LUT R10, R4, 0x50, RZ, 0x3c, !PT ;  /* 0x00000050040a7812 */ /* 0x000fc600078e3cff */
[----:B------:R-:W4:Y:S02]  /*17480*/  LDL.LU.64 R54, [R1+0x190] ;  /* 0x0001900001367983 */ /* 0x000f240000300a00 */
[----:B------:R-:W-:-:S05]  /*17490*/  VIADD R234, R10, UR7 ;  /* 0x000000070aea7c36 */ /* 0x000fca0008000000 */
[----:B------:R1:W-:Y:S04]  /*174a0*/  LDGSTS.E [R234+0x280], desc[UR20][R232.64], P3 ;  /* 0x00280000e8ea7fae */ /* 0x0003e800099a1014 */
        /* <DEDUP_REMOVED lines=20> */
[----:B------:R-:W-:Y:S01]  /*175f0*/  LDGSTS.E [R234+0x5680], desc[UR20][R14.64], P3 ;  /* 0x056800000eea7fae */ /* 0x000fe200099a1014 */
[----:B-1----:R-:W-:-:S05]  /*17600*/  LOP3.LUT R2, R4, 0x60, RZ, 0x3c, !PT ;  /* 0x0000006004027812 */ /* 0x002fca00078e3cff */
[----:B------:R-:W-:Y:S02]  /*17610*/  VIADD R232, R2, UR7 ;  /* 0x0000000702e87c36 */ /* 0x000fe40008000000 */
[----:B------:R-:W-:Y:S01]  /*17620*/  IMAD.WIDE R2, R249, 0x4, R230 ;  /* 0x00000004f9027825 */ /* 0x000fe200078e02e6 */
[----:B--2---:R-:W-:Y:S04]  /*17630*/  LDGSTS.E [R234+0x5a80], desc[UR20][R184.64], P3 ;  /* 0x05a80000b8ea7fae */ /* 0x004fe800099a1014 */
[----:B---3--:R-:W-:Y:S04]  /*17640*/  LDGSTS.E [R234+0x5e80], desc[UR20][R216.64], P3 ;  /* 0x05e80000d8ea7fae */ /* 0x008fe800099a1014 */
[----:B------:R-:W2:Y:S04]  /*17650*/  LDL.LU.64 R216, [R1+0x150] ;  /* 0x0001500001d87983 */ /* 0x000ea80000300a00 */
[----:B------:R-:W3:Y:S04]  /*17660*/  LDL.LU.64 R250, [R1+0x110] ;  /* 0x0001100001fa7983 */ /* 0x000ee80000300a00 */
[----:B----4-:R-:W-:Y:S04]  /*17670*/  LDGSTS.E [R234+0x6280], desc[UR20][R42.64], P3 ;  /* 0x062800002aea7fae */ /* 0x010fe800099a1014 */
[----:B------:R-:W4:Y:S04]  /*17680*/  LDL.LU.64 R56, [R1+0xd0] ;  /* 0x0000d00001387983 */ /* 0x000f280000300a00 */
[----:B------:R-:W-:Y:S04]  /*17690*/  LDGSTS.E [R234+0x6680], desc[UR20][R170.64], P3 ;  /* 0x06680000aaea7fae */ /* 0x000fe800099a1014 */
[----:B------:R-:W4:Y:S04]  /*176a0*/  LDL.LU.64 R184, [R1+0x90] ;  /* 0x0000900001b87983 */ /* 0x000f280000300a00 */
[----:B------:R-:W-:Y:S04]  /*176b0*/  LDGSTS.E [R234+0x6a80], desc[UR20][R88.64], P3 ;  /* 0x06a8000058ea7fae */ /* 0x000fe800099a1014 */
[----:B------:R-:W4:Y:S04]  /*176c0*/  LDL.LU.64 R170, [R1+0x50] ;  /* 0x0000500001aa7983 */ /* 0x000f280000300a00 */
[----:B------:R-:W4:Y:S04]  /*176d0*/  LDL.LU.64 R42, [R1+0x10] ;  /* 0x00001000012a7983 */ /* 0x000f280000300a00 */
[----:B------:R-:W-:Y:S04]  /*176e0*/  STL.64 [R1+0xde8], R236 ;  /* 0x000de8ec01007387 */ /* 0x000fe80000100a00 */
[----:B------:R-:W-:Y:S04]  /*176f0*/  STL.64 [R1+0xdf0], R6 ;  /* 0x000df00601007387 */ /* 0x000fe80000100a00 */
[----:B------:R-:W-:Y:S04]  /*17700*/  STL.64 [R1+0xdf8], R240 ;  /* 0x000df8f001007387 */ /* 0x000fe80000100a00 */
[----:B------:R1:W-:Y:S04]  /*17710*/  STL [R1+0xe08], R234 ;  /* 0x000e08ea01007387 */ /* 0x0003e80000100800 */
[----:B------:R1:W-:Y:S04]  /*17720*/  STL.64 [R1+0xe00], R244 ;  /* 0x000e00f401007387 */ /* 0x0003e80000100a00 */
[----:B------:R-:W4:Y:S04]  /*17730*/  LDL.64 R88, [R1+0x200] ;  /* 0x0002000001587983 */ /* 0x000f280000100a00 */
[----:B------:R-:W-:Y:S04]  /*17740*/  LDGSTS.E [R234+0x6e80], desc[UR20][R246.64], P3 ;  /* 0x06e80000f6ea7fae */ /* 0x000fe800099a1014 */
[----:B------:R-:W4:Y:S04]  /*17750*/  LDL.LU.64 R104, [R1+0x1c8] ;  /* 0x0001c80001687983 */ /* 0x000f280000300a00 */
[----:B------:R-:W-:Y:S04]  /*17760*/  LDGSTS.E [R234+0x7280], desc[UR20][R236.64], P3 ;  /* 0x07280000ecea7fae */ /* 0x000fe800099a1014 */
[----:B------:R1:W-:Y:S04]  /*17770*/  STL.64 [R1+0xb10], R2 ;  /* 0x000b100201007387 */ /* 0x0003e80000100a00 */
[----:B------:R-:W-:Y:S04]  /*17780*/  LDGSTS.E [R234+0x7680], desc[UR20][R6.64], P3 ;  /* 0x0768000006ea7fae */ /* 0x000fe800099a1014 */
[----:B------:R-:W4:Y:S04]  /*17790*/  LDL.LU.64 R122, [R1+0x1c0] ;  /* 0x0001c000017a7983 */ /* 0x000f280000300a00 */
[----:B------:R-:W-:Y:S04]  /*177a0*/  LDGSTS.E [R234+0x7a80], desc[UR20][R240.64], P3 ;  /* 0x07a80000f0ea7fae */ /* 0x000fe800099a1014 */
[----:B------:R-:W4:Y:S04]  /*177b0*/  LDL.LU.64 R10, [R1+0x1b8] ;  /* 0x0001b800010a7983 */ /* 0x000f280000300a00 */
[----:B------:R-:W-:Y:S04]  /*177c0*/  LDGSTS.E [R234+0x7e80], desc[UR20][R244.64], P3 ;  /* 0x07e80000f4ea7fae */ /* 0x000fe800099a1014 */
[----:B------:R-:W4:Y:S04]  /*177d0*/  LDL.LU.64 R72, [R1+0x188] ;  /* 0x0001880001487983 */ /* 0x000f280000300a00 */
[----:B------:R1:W-:Y:S04]  /*177e0*/  LDGSTS.E [R232+0x300], desc[UR20][R230.64], P3 ;  /* 0x00300000e6e87fae */ /* 0x0003e800099a1014 */
[----:B-1----:R-:W4:Y:S04]  /*177f0*/  LDL.LU.64 R234, [R1+0x248] ;  /* 0x0002480001ea7983 */ /* 0x002f280000300a00 */
[----:B------:R-:W4:Y:S04]  /*17800*/  LDL.LU.64 R244, [R1+0x278] ;  /* 0x0002780001f47983 */ /* 0x000f280000300a00 */
[----:B------:R-:W4:Y:S04]  /*17810*/  LDL.LU.64 R240, [R1+0x2b8] ;  /* 0x0002b80001f07983 */ /* 0x000f280000300a00 */
[----:B------:R-:W4:Y:S04]  /*17820*/  LDL.LU.64 R6, [R1+0x2f8] ;  /* 0x0002f80001067983 */ /* 0x000f280000300a00 */
[----:B------:R-:W4:Y:S04]  /*17830*/  LDL.LU.64 R236, [R1+0x338] ;  /* 0x0003380001ec7983 */ /* 0x000f280000300a00 */
[----:B------:R-:W4:Y:S04]  /*17840*/  LDL.LU.64 R2, [R1+0x378] ;  /* 0x0003780001027983 */ /* 0x000f280000300a00 */
[----:B------:R-:W4:Y:S04]  /*17850*/  LDL.LU.64 R238, [R1+0x3b8] ;  /* 0x0003b80001ee7983 */ /* 0x000f280000300a00 */
[----:B------:R-:W4:Y:S04]  /*17860*/  LDL.LU.64 R242, [R1+0x3f8] ;  /* 0x0003f80001f27983 */ /* 0x000f280000300a00 */
[----:B------:R-:W4:Y:S04]  /*17870*/  LDL.LU.64 R246, [R1+0x448] ;  /* 0x0004480001f67983 */ /* 0x000f280000300a00 */
[----:B------:R-:W-:Y:S01]  /*17880*/  LDGSTS.E [R232+0x700], desc[UR20][R54.64], P3 ;  /* 0x0070000036e87fae */ /* 0x000fe200099a1014 */
[----:B------:R-:W-:-:S05]  /*17890*/  LOP3.LUT R134, R4, 0x70, RZ, 0x3c, !PT ;  /* 0x0000007004867812 */ /* 0x000fca00078e3cff */
[----:B------:R-:W-:Y:S01]  /*178a0*/  VIADD R230, R134, UR7 ;  /* 0x0000000786e67c36 */ /* 0x000fe20008000000 */
[----:B--2---:R-:W-:Y:S04]  /*178b0*/  LDGSTS.E [R232+0xb00], desc[UR20][R216.64], P3 ;  /* 0x00b00000d8e87fae */ /* 0x004fe800099a1014 */
[----:B---3--:R-:W-:Y:S04]  /*178c0*/  LDGSTS.E [R232+0xf00], desc[UR20][R250.64], P3 ;  /* 0x00f00000fae87fae */ /* 0x008fe800099a1014 */
[----:B----4-:R-:W-:Y:S04]  /*178d0*/  LDGSTS.E [R232+0x1300], desc[UR20][R56.64], P3 ;  /* 0x0130000038e87fae */ /* 0x010fe800099a1014 */
        /* <DEDUP_REMOVED lines=28> */
[----:B------:R-:W2:Y:S04]  /*17aa0*/  LDL.LU.64 R88, [R1+0x180] ;  /* 0x0001800001587983 */ /* 0x000ea80000300a00 */
[----:B------:R-:W3:Y:S01]  /*17ab0*/  LDL.LU.64 R70, [R1+0x178] ;  /* 0x0001780001467983 */ /* 0x000ee20000300a00 */
[----:B-1----:R-:W-:-:S03]  /*17ac0*/  IMAD.WIDE R104, R249, 0x4, R104 ;  /* 0x00000004f9687825 */ /* 0x002fc600078e0268 */
[----:B------:R-:W4:Y:S04]  /*17ad0*/  LDL.LU.64 R134, [R1+0x148] ;  /* 0x0001480001867983 */ /* 0x000f280000300a00 */
[----:B------:R-:W4:Y:S04]  /*17ae0*/  LDL.LU.64 R150, [R1+0x140] ;  /* 0x0001400001967983 */ /* 0x000f280000300a00 */
[----:B------:R-:W4:Y:S04]  /*17af0*/  LDL.LU.64 R166, [R1+0x138] ;  /* 0x0001380001a67983 */ /* 0x000f280000300a00 */
[----:B------:R1:W-:Y:S01]  /*17b00*/  STL.64 [R1+0xb50], R104 ;  /* 0x000b506801007387 */ /* 0x0003e20000100a00 */
[----:B------:R-:W-:-:S03]  /*17b10*/  IMAD.WIDE R122, R249, 0x4, R122 ;  /* 0x00000004f97a7825 */ /* 0x000fc600078e027a */
[----:B------:R1:W-:Y:S04]  /*17b20*/  LDGSTS.E [R230+0x780], desc[UR20][R72.64], P3 ;  /* 0x0078000048e67fae */ /* 0x0003e800099a1014 */
[----:B-1----:R-:W4:Y:S01]  /*17b30*/  LDL.LU.64 R104, [R1+0xf90] ;  /* 0x000f900001687983 */ /* 0x002f220000300a00 */
[----:B------:R-:W-:-:S03]  /*17b40*/  IMAD.WIDE R10, R249, 0x4, R10 ;  /* 0x00000004f90a7825 */ /* 0x000fc600078e020a */
[----:B------:R1:W-:Y:S01]  /*17b50*/  STL.64 [R1+0x880], R122 ;  /* 0x0008807a01007387 */ /* 0x0003e20000100a00 */
[----:B------:R-:W-:-:S03]  /*17b60*/  IMAD.WIDE R86, R249, 0x4, R86 ;  /* 0x00000004f9567825 */ /* 0x000fc600078e0256 */
[----:B-1----:R-:W4:Y:S04]  /*17b70*/  LDL.LU.64 R122, [R1+0x108] ;  /* 0x00010800017a7983 */ /* 0x002f280000300a00 */
[----:B------:R1:W-:Y:S04]  /*17b80*/  STL.64 [R1+0x8f8], R10 ;  /* 0x0008f80a01007387 */ /* 0x0003e80000100a00 */
[----:B-1----:R-:W4:Y:S01]  /*17b90*/  LDL.LU.64 R10, [R1+0x100] ;  /* 0x00010000010a7983 */ /* 0x002f220000300a00 */
[----:B------:R-:W-:-:S04]  /*17ba0*/  IMAD.WIDE R22, R249, 0x4, R22 ;  /* 0x00000004f9167825 */ /* 0x000fc800078e0216 */
        /* <DEDUP_REMOVED lines=12> */
[----:B--2---:R-:W-:-:S04]  /*17c70*/  IMAD.WIDE R88, R249, 0x4, R88 ;  /* 0x00000004f9587825 */ /* 0x004fc800078e0258 */
[C---:B---3--:R-:W-:Y:S01]  /*17c80*/  IMAD.WIDE R70, R249.reuse, 0x4, R70 ;  /* 0x00000004f9467825 */ /* 0x048fe200078e0246 */
[----:B----4-:R1:W-:Y:S03]  /*17c90*/  LDGSTS.E [R230+0xb80], desc[UR20][R134.64], P3 ;  /* 0x00b8000086e67fae */ /* 0x0103e600099a1014 */
[----:B------:R-:W-:-:S05]  /*17ca0*/  IMAD.WIDE R104, R249, 0x4, R104 ;  /* 0x00000004f9687825 */ /* 0x000fca00078e0268 */
[----:B------:R2:W-:Y:S01]  /*17cb0*/  STL.64 [R1+0x960], R104 ;  /* 0x0009606801007387 */ /* 0x0005e20000100a00 */
[----:B-1----:R-:W-:-:S04]  /*17cc0*/  IMAD.WIDE R134, R249, 0x4, R134 ;  /* 0x00000004f9867825 */ /* 0x002fc800078e0286 */
[----:B------:R-:W-:-:S04]  /*17cd0*/  IMAD.WIDE R150, R249, 0x4, R150 ;  /* 0x00000004f9967825 */ /* 0x000fc800078e0296 */
[C---:B------:R-:W-:Y:S01]  /*17ce0*/  IMAD.WIDE R166, R249.reuse, 0x4, R166 ;  /* 0x00000004f9a67825 */ /* 0x040fe200078e02a6 */
[----:B------:R1:W-:Y:S04]  /*17cf0*/  LDGSTS.E [R230+0xf80], desc[UR20][R122.64], P3 ;  /* 0x00f800007ae67fae */ /* 0x0003e800099a1014 */
[----:B--2---:R-:W2:Y:S04]  /*17d00*/  LDL.LU.64 R104, [R1+0xf8] ;  /* 0x0000f80001687983 */ /* 0x004ea80000300a00 */
[----:B------:R3:W-:Y:S04]  /*17d10*/  STL.64 [R1+0x9d0], R86 ;  /* 0x0009d05601007387 */ /* 0x0007e80000100a00 */
[----:B---3--:R-:W3:Y:S04]  /*17d20*/  LDL.LU.64 R86, [R1+0xf88] ;  /* 0x000f880001567983 */ /* 0x008ee80000300a00 */
[----:B------:R4:W-:Y:S04]  /*17d30*/  STL.64 [R1+0xa40], R22 ;  /* 0x000a401601007387 */ /* 0x0009e80000100a00 */
[----:B----4-:R-:W4:Y:S04]  /*17d40*/  LDL.LU.64 R22, [R1+0xf80] ;  /* 0x000f800001167983 */ /* 0x010f280000300a00 */
[----:B------:R1:W-:Y:S04]  /*17d50*/  STL.64 [R1+0xab0], R38 ;  /* 0x000ab02601007387 */ /* 0x0003e80000100a00 */
[----:B-1----:R-:W2:Y:S04]  /*17d60*/  LDL.LU.64 R38, [R1+0xf78] ;  /* 0x000f780001267983 */ /* 0x002ea80000300a00 */
[----:B------:R1:W-:Y:S04]  /*17d70*/  STL.64 [R1+0xb00], R54 ;  /* 0x000b003601007387 */ /* 0x0003e80000100a00 */
[----:B-1----:R-:W2:Y:S04]  /*17d80*/  LDL.LU.64 R54, [R1+0xf70] ;  /* 0x000f700001367983 */ /* 0x002ea80000300a00 */
[----:B------:R1:W-:Y:S04]  /*17d90*/  STL.64 [R1+0xb40], R72 ;  /* 0x000b404801007387 */ /* 0x0003e80000100a00 */
[----:B-1----:R-:W4:Y:S04]  /*17da0*/  LDL.LU.64 R72, [R1+0xc8] ;  /* 0x0000c80001487983 */ /* 0x002f280000300a00 */
[----:B------:R1:W-:Y:S04]  /*17db0*/  STL.64 [R1+0x858], R88 ;  /* 0x0008585801007387 */ /* 0x0003e80000100a00 */
[----:B-1----:R-:W4:Y:S04]  /*17dc0*/  LDL.LU.64 R88, [R1+0xc0] ;  /* 0x0000c00001587983 */ /* 0x002f280000300a00 */
[----:B------:R1:W-:Y:S04]  /*17dd0*/  STL.64 [R1+0x8c0], R70 ;  /* 0x0008c04601007387 */ /* 0x0003e80000100a00 */
[----:B-1----:R-:W4:Y:S01]  /*17de0*/  LDL.LU.64 R70, [R1+0xf68] ;  /* 0x000f680001467983 */ /* 0x002f220000300a00 */
[----:B------:R-:W-:-:S04]  /*17df0*/  IMAD.WIDE R122, R249, 0x4, R122 ;  /* 0x00000004f97a7825 */ /* 0x000fc800078e027a */
[----:B------:R-:W-:-:S04]  /*17e00*/  IMAD.WIDE R10, R249, 0x4, R10 ;  /* 0x00000004f90a7825 */ /* 0x000fc800078e020a */
[----:B---3--:R-:W-:-:S05]  /*17e10*/  IMAD.WIDE R86, R249, 0x4, R86 ;  /* 0x00000004f9567825 */ /* 0x008fca00078e0256 */
[----:B------:R1:W-:Y:S04]  /*17e20*/  STL.64 [R1+0x938], R86 ;  /* 0x0009385601007387 */ /* 0x0003e80000100a00 */
[----:B-1----:R-:W3:Y:S04]  /*17e30*/  LDL.LU.64 R86, [R1+0xf60] ;  /* 0x000f600001567983 */ /* 0x002ee80000300a00 */
[----:B------:R1:W-:Y:S04]  /*17e40*/  STL.64 [R1+0x9a8], R102 ;  /* 0x0009a86601007387 */ /* 0x0003e80000100a00 */
[----:B-1----:R-:W3:Y:S04]  /*17e50*/  LDL.LU.64 R102, [R1+0xf58] ;  /* 0x000f580001667983 */ /* 0x002ee80000300a00 */
[----:B------:R1:W-:Y:S04]  /*17e60*/  STL.64 [R1+0xa20], R118 ;  /* 0x000a207601007387 */ /* 0x0003e80000100a00 */
[----:B-1----:R-:W3:Y:S04]  /*17e70*/  LDL.LU.64 R118, [R1+0xf50] ;  /* 0x000f500001767983 */ /* 0x002ee80000300a00 */
[----:B------:R1:W-:Y:S01]  /*17e80*/  STL.64 [R1+0xa98], R200 ;  /* 0x000a98c801007387 */ /* 0x0003e20000100a00 */
[----:B--2---:R-:W-:-:S04]  /*17e90*/  IMAD.WIDE R104, R249, 0x4, R104 ;  /* 0x00000004f9687825 */ /* 0x004fc800078e0268 */
[----:B------:R-:W-:-:S04]  /*17ea0*/  IMAD.WIDE R8, R249, 0x4, R8 ;  /* 0x00000004f9087825 */ /* 0x000fc800078e0208 */
[C---:B------:R-:W-:Y:S01]  /*17eb0*/  IMAD.WIDE R26, R249.reuse, 0x4, R26 ;  /* 0x00000004f91a7825 */ /* 0x040fe200078e021a */
[----:B----4-:R2:W-:Y:S04]  /*17ec0*/  LDGSTS.E [R230+0x1380], desc[UR20][R72.64], P3 ;  /* 0x0138000048e67fae */ /* 0x0105e800099a1014 */
[----:B-1----:R-:W4:Y:S04]  /*17ed0*/  LDL.LU.64 R200, [R1+0x88] ;  /* 0x0000880001c87983 */ /* 0x002f280000300a00 */
[----:B------:R1:W-:Y:S04]  /*17ee0*/  STL.64 [R1+0xaf0], R216 ;  /* 0x000af0d801007387 */ /* 0x0003e80000100a00 */
[----:B-1----:R-:W3:Y:S04]  /*17ef0*/  LDL.LU.64 R216, [R1+0x80] ;  /* 0x0000800001d87983 */ /* 0x002ee80000300a00 */
        /* <DEDUP_REMOVED lines=21> */
[----:B-1----:R-:W3:Y:S01]  /*18050*/  LDL.LU.64 R104, [R1+0xf00] ;  /* 0x000f000001687983 */ /* 0x002ee20000300a00 */
[----:B------:R-:W-:-:S03]  /*18060*/  IMAD.WIDE R24, R249, 0x4, R24 ;  /* 0x00000004f9187825 */ /* 0x000fc600078e0218 */
[----:B------:R1:W-:Y:S01]  /*18070*/  STL.64 [R1+0x8e0], R8 ;  /* 0x0008e00801007387 */ /* 0x0003e20000100a00 */
[----:B------:R-:W-:-:S04]  /*18080*/  IMAD.WIDE R40, R249, 0x4, R40 ;  /* 0x00000004f9287825 */ /* 0x000fc800078e0228 */
[C---:B------:R-:W-:Y:S01]  /*18090*/  IMAD.WIDE R56, R249.reuse, 0x4, R56 ;  /* 0x00000004f9387825 */ /* 0x040fe200078e0238 */
[----:B-1----:R-:W3:Y:S03]  /*180a0*/  LDL.LU.64 R8, [R1+0xef8] ;  /* 0x000ef80001087983 */ /* 0x002ee60000300a00 */
[C---:B--2---:R-:W-:Y:S01]  /*180b0*/  IMAD.WIDE R72, R249.reuse, 0x4, R72 ;  /* 0x00000004f9487825 */ /* 0x044fe200078e0248 */
[----:B------:R1:W-:Y:S03]  /*180c0*/  STL.64 [R1+0x968], R26 ;  /* 0x0009681a01007387 */ /* 0x0003e60000100a00 */
[C---:B------:R-:W-:Y:S01]  /*180d0*/  IMAD.WIDE R88, R249.reuse, 0x4, R88 ;  /* 0x00000004f9587825 */ /* 0x040fe200078e0258 */
[----:B-1----:R-:W2:Y:S04]  /*180e0*/  LDL.LU.64 R26, [R1+0x8] ;  /* 0x00000800011a7983 */ /* 0x002ea80000300a00 */
[----:B------:R1:W-:Y:S01]  /*180f0*/  STL.64 [R1+0x9e8], R24 ;  /* 0x0009e81801007387 */ /* 0x0003e20000100a00 */
[----:B------:R-:W-:-:S03]  /*18100*/  IMAD.WIDE R120, R249, 0x4, R120 ;  /* 0x00000004f9787825 */ /* 0x000fc600078e0278 */
        /* <DEDUP_REMOVED lines=12> */
[----:B----4-:R4:W-:Y:S04]  /*181d0*/  LDGSTS.E [R230+0x1780], desc[UR20][R200.64], P3 ;  /* 0x01780000c8e67fae */ /* 0x0109e800099a1014 */
[----:B-1----:R-:W2:Y:S01]  /*181e0*/  LDL.LU.64 R88, [R1+0xed0] ;  /* 0x000ed00001587983 */ /* 0x002ea20000300a00 */
[----:B------:R-:W-:-:S04]  /*181f0*/  IMAD.WIDE R138, R249, 0x4, R138 ;  /* 0x00000004f98a7825 */ /* 0x000fc800078e028a */
[----:B----4-:R-:W-:-:S04]  /*18200*/  IMAD.WIDE R200, R249, 0x4, R200 ;  /* 0x00000004f9c87825 */ /* 0x010fc800078e02c8 */
[----:B---3--:R-:W-:-:S04]  /*18210*/  IMAD.WIDE R216, R249, 0x4, R216 ;  /* 0x00000004f9d87825 */ /* 0x008fc800078e02d8 */
        /* <DEDUP_REMOVED lines=8> */
[C---:B------:R-:W-:Y:S01]  /*182a0*/  IMAD.WIDE R42, R249.reuse, 0x4, R42 ;  /* 0x00000004f92a7825 */ /* 0x040fe200078e022a */
[----:B------:R1:W-:Y:S03]  /*182b0*/  LDGSTS.E [R230+0x1b80], desc[UR20][R154.64], P3 ;  /* 0x01b800009ae67fae */ /* 0x0003e600099a1014 */
[----:B------:R-:W-:-:S04]  /*182c0*/  IMAD.WIDE R10, R249, 0x4, R10 ;  /* 0x00000004f90a7825 */ /* 0x000fc800078e020a */
[----:B------:R-:W-:-:S05]  /*182d0*/  IMAD.WIDE R104, R249, 0x4, R104 ;  /* 0x00000004f9687825 */ /* 0x000fca00078e0268 */
[----:B------:R3:W-:Y:S04]  /*182e0*/  STL.64 [R1+0x838], R104 ;  /* 0x0008386801007387 */ /* 0x0007e80000100a00 */
[----:B---3--:R-:W3:Y:S04]  /*182f0*/  LDL.LU.64 R104, [R1+0xec8] ;  /* 0x000ec80001687983 */ /* 0x008ee80000300a00 */
[----:B------:R4:W-:Y:S01]  /*18300*/  STL.64 [R1+0x8b0], R120 ;  /* 0x0008b07801007387 */ /* 0x0009e20000100a00 */
[----:B-1----:R-:W-:-:S04]  /*18310*/  IMAD.WIDE R154, R249, 0x4, R154 ;  /* 0x00000004f99a7825 */ /* 0x002fc800078e029a */
[C---:B------:R-:W-:Y:S01]  /*18320*/  IMAD.WIDE R122, R249.reuse, 0x4, R122 ;  /* 0x00000004f97a7825 */ /* 0x040fe200078e027a */
[----:B--2---:R1:W-:Y:S04]  /*18330*/  LDGSTS.E [R230+0x1f80], desc[UR20][R26.64], P3 ;  /* 0x01f800001ae67fae */ /* 0x0043e800099a1014 */
[----:B----4-:R-:W2:Y:S04]  /*18340*/  LDL.LU.64 R120, [R1+0xec0] ;  /* 0x000ec00001787983 */ /* 0x010ea80000300a00 */
[----:B------:R4:W-:Y:S04]  /*18350*/  STL.64 [R1+0x930], R136 ;  /* 0x0009308801007387 */ /* 0x0009e80000100a00 */
[----:B----4-:R-:W4:Y:S04]  /*18360*/  LDL.LU.64 R136, [R1+0xeb8] ;  /* 0x000eb80001887983 */ /* 0x010f280000300a00 */
[----:B------:R1:W-:Y:S04]  /*18370*/  STL.64 [R1+0x9c8], R152 ;  /* 0x0009c89801007387 */ /* 0x0003e80000100a00 */
[----:B-1----:R-:W2:Y:S04]  /*18380*/  LDL.LU.64 R152, [R1+0xeb0] ;  /* 0x000eb00001987983 */ /* 0x002ea80000300a00 */
        /* <DEDUP_REMOVED lines=13> */
[----:B-1----:R-:W3:Y:S04]  /*18460*/  LDL.LU.64 R218, [R1+0xe78] ;  /* 0x000e780001da7983 */ /* 0x002ee80000300a00 */
[----:B------:R1:W-:Y:S04]  /*18470*/  STL.64 [R1+0x9a0], R202 ;  /* 0x0009a0ca01007387 */ /* 0x0003e80000100a00 */
[----:B-1----:R-:W4:Y:S04]  /*18480*/  LDL.LU.64 R202, [R1+0xe70] ;  /* 0x000e700001ca7983 */ /* 0x002f280000300a00 */
[----:B------:R1:W-:Y:S04]  /*18490*/  STL.64 [R1+0xa28], R186 ;  /* 0x000a28ba01007387 */ /* 0x0003e80000100a00 */
[----:B-1----:R-:W4:Y:S04]  /*184a0*/  LDL.LU.64 R186, [R1+0xe68] ;  /* 0x000e680001ba7983 */ /* 0x002f280000300a00 */
[----:B------:R1:W-:Y:S04]  /*184b0*/  STL.64 [R1+0xaa0], R170 ;  /* 0x000aa0aa01007387 */ /* 0x0003e80000100a00 */
[----:B-1----:R-:W4:Y:S04]  /*184c0*/  LDL.LU.64 R170, [R1+0xe60] ;  /* 0x000e600001aa7983 */ /* 0x002f280000300a00 */
[----:B------:R1:W-:Y:S04]  /*184d0*/  STL.64 [R1+0xaf8], R154 ;  /* 0x000af89a01007387 */ /* 0x0003e80000100a00 */
[----:B-1----:R-:W4:Y:S01]  /*184e0*/  LDL.LU.64 R154, [R1+0xe58] ;  /* 0x000e5800019a7983 */ /* 0x002f220000300a00 */
[----:B--2---:R-:W-:-:S05]  /*184f0*/  IMAD.WIDE R138, R249, 0x4, R138 ;  /* 0x00000004f98a7825 */ /* 0x004fca00078e028a */
[----:B------:R1:W-:Y:S01]  /*18500*/  STL.64 [R1+0x788], R138 ;  /* 0x0007888a01007387 */ /* 0x0003e20000100a00 */
[----:B------:R-:W-:-:S04]  /*18510*/  IMAD.WIDE R26, R249, 0x4, R26 ;  /* 0x00000004f91a7825 */ /* 0x000fc800078e021a */
[----:B------:R-:W-:-:S04]  /*18520*/  IMAD.WIDE R10, R249, 0x4, R10 ;  /* 0x00000004f90a7825 */ /* 0x000fc800078e020a */
[C---:B------:R-:W-:Y:S01]  /*18530*/  IMAD.WIDE R250, R249.reuse, 0x4, R250 ;  /* 0x00000004f9fa7825 */ /* 0x040fe200078e02fa */
[----:B---3--:R2:W-:Y:S04]  /*18540*/  LDGSTS.E [R230+0x2380], desc[UR20][R218.64], P3 ;  /* 0x02380000dae67fae */ /* 0x0085e800099a1014 */
[----:B-1----:R-:W3:Y:S04]  /*18550*/  LDL.LU.64 R138, [R1+0xe50] ;  /* 0x000e5000018a7983 */ /* 0x002ee80000300a00 */
[----:B------:R1:W-:Y:S01]  /*18560*/  STL.64 [R1+0x7e0], R122 ;  /* 0x0007e07a01007387 */ /* 0x0003e20000100a00 */
[----:B------:R-:W-:-:S04]  /*18570*/  IMAD.WIDE R228, R249, 0x4, R228 ;  /* 0x00000004f9e47825 */ /* 0x000fc800078e02e4 */
[C---:B------:R-:W-:Y:S01]  /*18580*/  IMAD.WIDE R226, R249.reuse, 0x4, R226 ;  /* 0x00000004f9e27825 */ /* 0x040fe200078e02e2 */
[----:B----4-:R4:W-:Y:S04]  /*18590*/  LDGSTS.E [R230+0x2780], desc[UR20][R202.64], P3 ;  /* 0x02780000cae67fae */ /* 0x0109e800099a1014 */
[----:B-1----:R-:W3:Y:S04]  /*185a0*/  LDL.LU.64 R122, [R1+0xe48] ;  /* 0x000e4800017a7983 */ /* 0x002ee80000300a00 */
[----:B------:R1:W-:Y:S01]  /*185b0*/  STL.64 [R1+0x840], R106 ;  /* 0x0008406a01007387 */ /* 0x0003e20000100a00 */
[----:B------:R-:W-:-:S04]  /*185c0*/  IMAD.WIDE R224, R249, 0x4, R224 ;  /* 0x00000004f9e07825 */ /* 0x000fc800078e02e0 */
[C---:B------:R-:W-:Y:S01]  /*185d0*/  IMAD.WIDE R222, R249.reuse, 0x4, R222 ;  /* 0x00000004f9de7825 */ /* 0x040fe200078e02de */
[----:B------:R2:W-:Y:S04]  /*185e0*/  LDGSTS.E [R230+0x2b80], desc[UR20][R186.64], P3 ;  /* 0x02b80000bae67fae */ /* 0x0005e800099a1014 */
[----:B-1----:R-:W3:Y:S04]  /*185f0*/  LDL.LU.64 R106, [R1+0xe40] ;  /* 0x000e4000016a7983 */ /* 0x002ee80000300a00 */
[----:B------:R1:W-:Y:S01]  /*18600*/  STL.64 [R1+0x8d8], R90 ;  /* 0x0008d85a01007387 */ /* 0x0003e20000100a00 */
[----:B------:R-:W-:-:S04]  /*18610*/  IMAD.WIDE R220, R249, 0x4, R220 ;  /* 0x00000004f9dc7825 */ /* 0x000fc800078e02dc */
[C---:B--2---:R-:W-:Y:S01]  /*18620*/  IMAD.WIDE R218, R249.reuse, 0x4, R218 ;  /* 0x00000004f9da7825 */ /* 0x044fe200078e02da */
[----:B------:R2:W-:Y:S04]  /*18630*/  LDGSTS.E [R230+0x2f80], desc[UR20][R170.64], P3 ;  /* 0x02f80000aae67fae */ /* 0x0005e800099a1014 */
[----:B-1----:R-:W3:Y:S04]  /*18640*/  LDL.LU.64 R90, [R1+0xe38] ;  /* 0x000e3800015a7983 */ /* 0x002ee80000300a00 */
[----:B------:R1:W-:Y:S01]  /*18650*/  STL.64 [R1+0x970], R74 ;  /* 0x0009704a01007387 */ /* 0x0003e20000100a00 */
[----:B------:R-:W-:-:S04]  /*18660*/  IMAD.WIDE R216, R249, 0x4, R216 ;  /* 0x00000004f9d87825 */ /* 0x000fc800078e02d8 */
[C---:B------:R-:W-:Y:S01]  /*18670*/  IMAD.WIDE R214, R249.reuse, 0x4, R214 ;  /* 0x00000004f9d67825 */ /* 0x040fe200078e02d6 */
[----:B------:R2:W-:Y:S04]  /*18680*/  LDGSTS.E [R230+0x3380], desc[UR20][R154.64], P3 ;  /* 0x033800009ae67fae */ /* 0x0005e800099a1014 */
[----:B-1----:R-:W3:Y:S04]  /*18690*/  LDL.LU.64 R74, [R1+0xe30] ;  /* 0x000e3000014a7983 */ /* 0x002ee80000300a00 */
[----:B------:R1:W-:Y:S04]  /*186a0*/  STL.64 [R1+0xa00], R58 ;  /* 0x000a003a01007387 */ /* 0x0003e80000100a00 */
[----:B-1----:R-:W3:Y:S04]  /*186b0*/  LDL.LU.64 R58, [R1+0xe28] ;  /* 0x000e2800013a7983 */ /* 0x002ee80000300a00 */
[----:B------:R1:W-:Y:S04]  /*186c0*/  STL.64 [R1+0xa88], R42 ;  /* 0x000a882a01007387 */ /* 0x0003e80000100a00 */
[----:B-1----:R-:W3:Y:S04]  /*186d0*/  LDL.LU.64 R42, [R1+0xe20] ;  /* 0x000e2000012a7983 */ /* 0x002ee80000300a00 */
[----:B------:R1:W-:Y:S01]  /*186e0*/  STL.64 [R1+0xae8], R26 ;  /* 0x000ae81a01007387 */ /* 0x0003e20000100a00 */
[----:B------:R-:W-:-:S03]  /*186f0*/  IMAD.WIDE R212, R249, 0x4, R212 ;  /* 0x00000004f9d47825 */ /* 0x000fc600078e02d4 */
[----:B-1----:R-:W3:Y:S04]  /*18700*/  LDL.LU.64 R26, [R1+0xe18] ;  /* 0x000e1800011a7983 */ /* 0x002ee80000300a00 */
[----:B------:R1:W-:Y:S01]  /*18710*/  STL.64 [R1+0x760], R10 ;  /* 0x0007600a01007387 */ /* 0x0003e20000100a00 */
[----:B------:R-:W-:-:S04]  /*18720*/  IMAD.WIDE R210, R249, 0x4, R210 ;  /* 0x00000004f9d27825 */ /* 0x000fc800078e02d2 */
[C---:B------:R-:W-:Y:S01]  /*18730*/  IMAD.WIDE R208, R249.reuse, 0x4, R208 ;  /* 0x00000004f9d07825 */ /* 0x040fe200078e02d0 */
[----:B-1----:R-:W3:Y:S04]  /*18740*/  LDL.LU.64 R10, [R1+0xe10] ;  /* 0x000e1000010a7983 */ /* 0x002ee80000300a00 */
[----:B------:R-:W-:Y:S04]  /*18750*/  STL.64 [R1+0x7b0], R250 ;  /* 0x0007b0fa01007387 */ /* 0x000fe80000100a00 */
[----:B------:R-:W-:Y:S04]  /*18760*/  STL.64 [R1+0x808], R228 ;  /* 0x000808e401007387 */ /* 0x000fe80000100a00 */
[----:B------:R-:W-:Y:S04]  /*18770*/  STL.64 [R1+0x8a0], R226 ;  /* 0x0008a0e201007387 */ /* 0x000fe80000100a00 */
[----:B------:R-:W-:Y:S01]  /*18780*/  STL.64 [R1+0x948], R224 ;  /* 0x000948e001007387 */ /* 0x000fe20000100a00 */
[----:B------:R-:W-:-:S03]  /*18790*/  IMAD.WIDE R206, R249, 0x4, R206 ;  /* 0x00000004f9ce7825 */ /* 0x000fc600078e02ce */
[----:B------:R-:W-:Y:S01]  /*187a0*/  STL.64 [R1+0x9d8], R222 ;  /* 0x0009d8de01007387 */ /* 0x000fe20000100a00 */
[----:B------:R-:W-:-:S03]  /*187b0*/  IMAD.WIDE R204, R249, 0x4, R204 ;  /* 0x00000004f9cc7825 */ /* 0x000fc600078e02cc */
[----:B------:R-:W-:Y:S01]  /*187c0*/  STL.64 [R1+0xa70], R220 ;  /* 0x000a70dc01007387 */ /* 0x000fe20000100a00 */
[----:B----4-:R-:W-:-:S03]  /*187d0*/  IMAD.WIDE R202, R249, 0x4, R202 ;  /* 0x00000004f9ca7825 */ /* 0x010fc600078e02ca */
[----:B------:R-:W-:Y:S01]  /*187e0*/  STL.64 [R1+0xad8], R218 ;  /* 0x000ad8da01007387 */ /* 0x000fe20000100a00 */
[----:B------:R-:W-:-:S03]  /*187f0*/  IMAD.WIDE R200, R249, 0x4, R200 ;  /* 0x00000004f9c87825 */ /* 0x000fc600078e02c8 */
        /* <DEDUP_REMOVED lines=29> */
[----:B--2---:R-:W-:-:S03]  /*189d0*/  IMAD.WIDE R170, R249, 0x4, R170 ;  /* 0x00000004f9aa7825 */ /* 0x004fc600078e02aa */
        /* <DEDUP_REMOVED lines=18> */
[----:B------:R1:W-:Y:S01]  /*18b00*/  STL.64 [R1+0x600], R168 ;  /* 0x000600a801007387 */ /* 0x0003e20000100a00 */
[----:B------:R-:W-:-:S03]  /*18b10*/  IMAD.WIDE R150, R249, 0x4, R150 ;  /* 0x00000004f9967825 */ /* 0x000fc600078e0296 */
[----:B------:R-:W-:Y:S01]  /*18b20*/  STL.64 [R1+0x690], R166 ;  /* 0x000690a601007387 */ /* 0x000fe20000100a00 */
[----:B------:R-:W-:-:S03]  /*18b30*/  IMAD.WIDE R148, R249, 0x4, R148 ;  /* 0x00000004f9947825 */ /* 0x000fc600078e0294 */
[----:B------:R2:W-:Y:S01]  /*18b40*/  STL.64 [R1+0x748], R164 ;  /* 0x000748a401007387 */ /* 0x0005e20000100a00 */
[----:B------:R-:W-:-:S03]  /*18b50*/  IMAD.WIDE R146, R249, 0x4, R146 ;  /* 0x00000004f9927825 */ /* 0x000fc600078e0292 */
[----:B------:R-:W-:Y:S01]  /*18b60*/  STL.64 [R1+0x7c8], R162 ;  /* 0x0007c8a201007387 */ /* 0x000fe20000100a00 */
[C---:B------:R-:W-:Y:S01]  /*18b70*/  IMAD.WIDE R144, R249.reuse, 0x4, R144 ;  /* 0x00000004f9907825 */ /* 0x040fe200078e0290 */
[----:B------:R-:W-:Y:S01]  /*18b80*/  USHF.L.U32 UR11, UR12, 0x7, URZ ;  /* 0x000000070c0b7899 */ /* 0x000fe200080006ff */
[----:B-1----:R-:W1:Y:S01]  /*18b90*/  LDC R169, c[0x0][0x3a0] ;  /* 0x0000e800ffa97b82 */ /* 0x002e620000000800 */
[----:B------:R4:W-:Y:S01]  /*18ba0*/  STL.64 [R1+0x850], R160 ;  /* 0x000850a001007387 */ /* 0x0009e20000100a00 */
[----:B------:R-:W-:-:S03]  /*18bb0*/  IMAD.WIDE R142, R249, 0x4, R142 ;  /* 0x00000004f98e7825 */ /* 0x000fc600078e028e */
[----:B------:R-:W-:Y:S01]  /*18bc0*/  STL.64 [R1+0x928], R158 ;  /* 0x0009289e01007387 */ /* 0x000fe20000100a00 */
[----:B------:R-:W-:-:S03]  /*18bd0*/  IMAD.WIDE R140, R249, 0x4, R140 ;  /* 0x00000004f98c7825 */ /* 0x000fc600078e028c */
[----:B------:R-:W-:Y:S04]  /*18be0*/  STL.64 [R1+0x9e0], R156 ;  /* 0x0009e09c01007387 */ /* 0x000fe80000100a00 */
[----:B------:R-:W-:Y:S01]  /*18bf0*/  STL.64 [R1+0xa78], R154 ;  /* 0x000a789a01007387 */ /* 0x000fe20000100a00 */
[----:B------:R-:W-:-:S03]  /*18c00*/  IMAD.WIDE R136, R249, 0x4, R136 ;  /* 0x00000004f9887825 */ /* 0x000fc600078e0288 */
[----:B------:R-:W-:Y:S01]  /*18c10*/  STL.64 [R1+0x590], R152 ;  /* 0x0005909801007387 */ /* 0x000fe20000100a00 */
[----:B------:R-:W-:-:S03]  /*18c20*/  IMAD.WIDE R134, R249, 0x4, R134 ;  /* 0x00000004f9867825 */ /* 0x000fc600078e0286 */
[----:B------:R-:W-:Y:S01]  /*18c30*/  STL.64 [R1+0x628], R150 ;  /* 0x0006289601007387 */ /* 0x000fe20000100a00 */
[----:B------:R-:W-:-:S03]  /*18c40*/  IMAD.WIDE R132, R249, 0x4, R132 ;  /* 0x00000004f9847825 */ /* 0x000fc600078e0284 */
[----:B------:R-:W-:Y:S04]  /*18c50*/  STL.64 [R1+0x6d8], R148 ;  /* 0x0006d89401007387 */ /* 0x000fe80000100a00 */
[----:B---3--:R3:W-:Y:S01]  /*18c60*/  LDGSTS.E [R230+0x3780], desc[UR20][R138.64], P3 ;  /* 0x037800008ae67fae */ /* 0x0087e200099a1014 */
[----:B------:R-:W-:-:S03]  /*18c70*/  IMAD.WIDE R130, R249, 0x4, R130 ;  /* 0x00000004f9827825 */ /* 0x000fc600078e0282 */
[----:B------:R-:W-:Y:S01]  /*18c80*/  STL.64 [R1+0x798], R146 ;  /* 0x0007989201007387 */ /* 0x000fe20000100a00 */
[----:B------:R-:W-:-:S03]  /*18c90*/  IMAD.WIDE R128, R249, 0x4, R128 ;  /* 0x00000004f9807825 */ /* 0x000fc600078e0280 */
[----:B------:R-:W-:Y:S01]  /*18ca0*/  STL.64 [R1+0x828], R144 ;  /* 0x0008289001007387 */ /* 0x000fe20000100a00 */
[----:B---3--:R-:W-:-:S03]  /*18cb0*/  IMAD.WIDE R138, R249, 0x4, R138 ;  /* 0x00000004f98a7825 */ /* 0x008fc600078e028a */
[----:B------:R-:W-:Y:S04]  /*18cc0*/  STL.64 [R1+0x8f0], R142 ;  /* 0x0008f08e01007387 */ /* 0x000fe80000100a00 */
        /* <DEDUP_REMOVED lines=8> */
[----:B------:R3:W-:Y:S01]  /*18d50*/  LDGSTS.E [R230+0x3b80], desc[UR20][R122.64], P3 ;  /* 0x03b800007ae67fae */ /* 0x0007e200099a1014 */
        /* <DEDUP_REMOVED lines=38> */
[----:B-1----:R-:W-:-:S03]  /*18fc0*/  IMAD.WIDE R90, R249, 0x4, R90 ;  /* 0x00000004f95a7825 */ /* 0x002fc600078e025a */
        /* <DEDUP_REMOVED lines=43> */
[----:B------:R-:W-:Y:S04]  /*19280*/  STL.64 [R1+0x178], R54 ;  /* 0x0001783601007387 */ /* 0x000fe80000100a00 */
[----:B------:R1:W-:Y:S04]  /*19290*/  LDGSTS.E [R230+0x4f80], desc[UR20][R42.64], P3 ;  /* 0x04f800002ae67fae */ /* 0x0003e800099a1014 */
[----:B------:R-:W-:Y:S01]  /*192a0*/  STL.64 [R1+0x1a0], R52 ;  /* 0x0001a03401007387 */ /* 0x000fe20000100a00 */
[----:B------:R-:W-:-:S03]  /*192b0*/  IMAD.WIDE R38, R249, 0x4, R38 ;  /* 0x00000004f9267825 */ /* 0x000fc600078e0226 */
[----:B------:R-:W-:Y:S01]  /*192c0*/  STL.64 [R1+0x418], R50 ;  /* 0x0004183201007387 */ /* 0x000fe20000100a00 */
[----:B-1----:R-:W-:-:S03]  /*192d0*/  IMAD.WIDE R42, R249, 0x4, R42 ;  /* 0x00000004f92a7825 */ /* 0x002fc600078e022a */
[----:B------:R-:W-:Y:S04]  /*192e0*/  STL.64 [R1+0x508], R48 ;  /* 0x0005083001007387 */ /* 0x000fe80000100a00 */
[----:B------:R-:W-:Y:S04]  /*192f0*/  STL.64 [R1+0x740], R46 ;  /* 0x0007402e01007387 */ /* 0x000fe80000100a00 */
[----:B------:R-:W-:Y:S04]  /*19300*/  STL.64 [R1+0x810], R44 ;  /* 0x0008102c01007387 */ /* 0x000fe80000100a00 */
[----:B------:R-:W-:Y:S01]  /*19310*/  STL.64 [R1+0x940], R42 ;  /* 0x0009402a01007387 */ /* 0x000fe20000100a00 */
[----:B------:R-:W-:-:S03]  /*19320*/  IMAD.WIDE R36, R249, 0x4, R36 ;  /* 0x00000004f9247825 */ /* 0x000fc600078e0224 */
[----:B------:R-:W3:Y:S04]  /*19330*/  LDL.LU.64 R204, [R1+0x1d0] ;  /* 0x0001d00001cc7983 */ /* 0x000ee80000300a00 */
[----:B------:R-:W-:Y:S04]  /*19340*/  STL.64 [R1+0x140], R40 ;  /* 0x0001402801007387 */ /* 0x000fe80000100a00 */
[----:B------:R-:W4:Y:S04]  /*19350*/  LDL.LU.64 R206, [R1+0x1d8] ;  /* 0x0001d80001ce7983 */ /* 0x000f280000300a00 */
[----:B------:R-:W-:Y:S04]  /*19360*/  STL.64 [R1+0x150], R38 ;  /* 0x0001502601007387 */ /* 0x000fe80000100a00 */
[----:B------:R-:W3:Y:S04]  /*19370*/  LDL.LU.64 R226, [R1+0x1e0] ;  /* 0x0001e00001e27983 */ /* 0x000ee80000300a00 */
[----:B------:R-:W3:Y:S04]  /*19380*/  LDL.LU.64 R208, [R1+0x1e8] ;  /* 0x0001e80001d07983 */ /* 0x000ee80000300a00 */
[----:B------:R-:W3:Y:S04]  /*19390*/  LDL.LU.64 R210, [R1+0x208] ;  /* 0x0002080001d27983 */ /* 0x000ee80000300a00 */
[----:B------:R-:W-:Y:S04]  /*193a0*/  STL.64 [R1+0x160], R36 ;  /* 0x0001602401007387 */ /* 0x000fe80000100a00 */
[----:B------:R-:W3:Y:S01]  /*193b0*/  LDL.LU.64 R250, [R1+0x200] ;  /* 0x0002000001fa7983 */ /* 0x000ee20000300a00 */
[----:B------:R-:W-:-:S03]  /*193c0*/  IMAD.WIDE R34, R249, 0x4, R34 ;  /* 0x00000004f9227825 */ /* 0x000fc600078e0222 */
[----:B------:R1:W-:Y:S01]  /*193d0*/  LDGSTS.E [R230+0x5380], desc[UR20][R26.64], P3 ;  /* 0x053800001ae67fae */ /* 0x0003e200099a1014 */
[----:B------:R-:W-:-:S04]  /*193e0*/  IMAD.WIDE R32, R249, 0x4, R32 ;  /* 0x00000004f9207825 */ /* 0x000fc800078e0220 */
[C---:B------:R-:W-:Y:S01]  /*193f0*/  IMAD.WIDE R30, R249.reuse, 0x4, R30 ;  /* 0x00000004f91e7825 */ /* 0x040fe200078e021e */
[----:B------:R-:W-:Y:S03]  /*19400*/  STL.64 [R1+0x190], R34 ;  /* 0x0001902201007387 */ /* 0x000fe60000100a00 */
[C---:B------:R-:W-:Y:S01]  /*19410*/  IMAD.WIDE R28, R249.reuse, 0x4, R28 ;  /* 0x00000004f91c7825 */ /* 0x040fe200078e021c */
[----:B------:R-:W-:Y:S04]  /*19420*/  STL.64 [R1+0x1c8], R32 ;  /* 0x0001c82001007387 */ /* 0x000fe80000100a00 */
[----:B------:R-:W3:Y:S04]  /*19430*/  LDL.LU.64 R212, [R1+0x1f8] ;  /* 0x0001f80001d47983 */ /* 0x000ee80000300a00 */
[----:B------:R-:W-:Y:S04]  /*19440*/  STL.64 [R1+0x5c0], R30 ;  /* 0x0005c01e01007387 */ /* 0x000fe80000100a00 */
[----:B------:R-:W-:Y:S04]  /*19450*/  STL.64 [R1+0x7d0], R28 ;  /* 0x0007d01c01007387 */ /* 0x000fe80000100a00 */
[----:B------:R-:W3:Y:S01]  /*19460*/  LDL.LU.64 R220, [R1+0x1f0] ;  /* 0x0001f00001dc7983 */ /* 0x000ee20000300a00 */
[----:B-1----:R-:W-:-:S03]  /*19470*/  IMAD.WIDE R26, R249, 0x4, R26 ;  /* 0x00000004f91a7825 */ /* 0x002fc600078e021a */
[----:B------:R1:W-:Y:S01]  /*19480*/  LDGSTS.E [R230+0x5780], desc[UR20][R10.64], P3 ;  /* 0x057800000ae67fae */ /* 0x0003e200099a1014 */
[----:B------:R-:W-:-:S03]  /*19490*/  IMAD.WIDE R24, R249, 0x4, R24 ;  /* 0x00000004f9187825 */ /* 0x000fc600078e0218 */
[----:B------:R-:W-:Y:S01]  /*194a0*/  STL.64 [R1+0x8e8], R26 ;  /* 0x0008e81a01007387 */ /* 0x000fe20000100a00 */
[----:B------:R-:W-:-:S03]  /*194b0*/  IMAD.WIDE R22, R249, 0x4, R22 ;  /* 0x00000004f9167825 */ /* 0x000fc600078e0216 */
[----:B------:R-:W3:Y:S01]  /*194c0*/  LDL.LU.64 R214, [R1+0x210] ;  /* 0x0002100001d67983 */ /* 0x000ee20000300a00 */
[----:B------:R-:W-:-:S03]  /*194d0*/  IMAD.WIDE R20, R249, 0x4, R20 ;  /* 0x00000004f9147825 */ /* 0x000fc600078e0214 */
[----:B------:R-:W3:Y:S01]  /*194e0*/  LDL.LU.64 R228, [R1+0x218] ;  /* 0x0002180001e47983 */ /* 0x000ee20000300a00 */
[----:B------:R-:W-:-:S03]  /*194f0*/  IMAD.WIDE R18, R249, 0x4, R18 ;  /* 0x00000004f9127825 */ /* 0x000fc600078e0212 */
[----:B------:R-:W-:Y:S01]  /*19500*/  STL.64 [R1+0xe8], R24 ;  /* 0x0000e81801007387 */ /* 0x000fe20000100a00 */
[----:B------:R-:W-:-:S03]  /*19510*/  IMAD.WIDE R16, R249, 0x4, R16 ;  /* 0x00000004f9107825 */ /* 0x000fc600078e0210 */
[----:B------:R-:W-:Y:S01]  /*19520*/  STL.64 [R1+0xf0], R22 ;  /* 0x0000f01601007387 */ /* 0x000fe20000100a00 */
[----:B------:R-:W-:-:S03]  /*19530*/  IMAD.WIDE R14, R249, 0x4, R14 ;  /* 0x00000004f90e7825 */ /* 0x000fc600078e020e */
[----:B------:R-:W-:Y:S04]  /*19540*/  STL.64 [R1+0x108], R20 ;  /* 0x0001081401007387 */ /* 0x000fe80000100a00 */
[----:B------:R-:W-:Y:S04]  /*19550*/  STL.64 [R1+0x148], R18 ;  /* 0x0001481201007387 */ /* 0x000fe80000100a00 */
[----:B------:R-:W3:Y:S04]  /*19560*/  LDL.LU.64 R216, [R1+0x220] ;  /* 0x0002200001d87983 */ /* 0x000ee80000300a00 */
[----:B------:R-:W-:Y:S04]  /*19570*/  STL.64 [R1+0x180], R16 ;  /* 0x0001801001007387 */ /* 0x000fe80000100a00 */
[----:B------:R-:W3:Y:S01]  /*19580*/  LDL.LU.64 R224, [R1+0x228] ;  /* 0x0002280001e07983 */ /* 0x000ee20000300a00 */
[----:B------:R-:W-:-:S03]  /*19590*/  IMAD.WIDE R12, R249, 0x4, R12 ;  /* 0x00000004f90c7825 */ /* 0x000fc600078e020c */
[----:B------:R-:W-:Y:S04]  /*195a0*/  STL.64 [R1+0x478], R14 ;  /* 0x0004780e01007387 */ /* 0x000fe80000100a00 */
[----:B------:R-:W3:Y:S01]  /*195b0*/  LDL.LU.64 R218, [R1+0x230] ;  /* 0x0002300001da7983 */ /* 0x000ee20000300a00 */
[----:B-1----:R-:W-:-:S03]  /*195c0*/  IMAD.WIDE R10, R249, 0x4, R10 ;  /* 0x00000004f90a7825 */ /* 0x002fc600078e020a */
[----:B------:R1:W-:Y:S01]  /*195d0*/  STL.64 [R1+0x768], R12 ;  /* 0x0007680c01007387 */ /* 0x0003e20000100a00 */
[----:B--2---:R-:W-:-:S03]  /*195e0*/  IMAD.WIDE R164, R249, 0x4, R8 ;  /* 0x00000004f9a47825 */ /* 0x004fc600078e0208 */
[----:B------:R-:W2:Y:S04]  /*195f0*/  LDL.LU.64 R222, [R1+0x240] ;  /* 0x0002400001de7983 */ /* 0x000ea80000300a00 */
[----:B------:R1:W-:Y:S01]  /*19600*/  STL.64 [R1+0x888], R10 ;  /* 0x0008880a01007387 */ /* 0x0003e20000100a00 */
[----:B----4-:R-:W-:-:S04]  /*19610*/  IMAD.WIDE R160, R249, 0x4, R206 ;  /* 0x00000004f9a07825 */ /* 0x010fc800078e02ce */
[C---:B---3--:R-:W-:Y:S02]  /*19620*/  IMAD.WIDE R104, R249.reuse, 0x4, R226 ;  /* 0x00000004f9687825 */ /* 0x048fe400078e02e2 */
[----:B------:R-:W3:Y:S02]  /*19630*/  LDL.LU.64 R226, [R1+0x238] ;  /* 0x0002380001e27983 */ /* 0x000ee40000300a00 */
[----:B-1----:R-:W-:-:S04]  /*19640*/  IMAD.WIDE R12, R249, 0x4, R208 ;  /* 0x00000004f90c7825 */ /* 0x002fc800078e02d0 */
[C---:B------:R-:W-:Y:S01]  /*19650*/  IMAD.WIDE R10, R249.reuse, 0x4, R210 ;  /* 0x00000004f90a7825 */ /* 0x040fe200078e02d2 */
[----:B------:R-:W-:Y:S04]  /*19660*/  STL.64 [R1+0x8], R12 ;  /* 0x0000080c01007387 */ /* 0x000fe80000100a00 */
[----:B------:R-:W4:Y:S01]  /*19670*/  LDL.LU.64 R194, [R1+0x250] ;  /* 0x0002500001c27983 */ /* 0x000f220000300a00 */
[----:B------:R-:W-:-:S03]  /*19680*/  IMAD.WIDE R8, R249, 0x4, R250 ;  /* 0x00000004f9087825 */ /* 0x000fc600078e02fa */
[----:B------:R-:W-:Y:S04]  /*19690*/  STL.64 [R1+0x170], R10 ;  /* 0x0001700a01007387 */ /* 0x000fe80000100a00 */
[----:B------:R-:W4:Y:S04]  /*196a0*/  LDL.LU.64 R196, [R1+0x258] ;  /* 0x0002580001c47983 */ /* 0x000f280000300a00 */
[----:B------:R1:W-:Y:S04]  /*196b0*/  STL.64 [R1+0x548], R8 ;  /* 0x0005480801007387 */ /* 0x0003e80000100a00 */
[----:B------:R-:W4:Y:S04]  /*196c0*/  LDL.LU.64 R206, [R1+0x260] ;  /* 0x0002600001ce7983 */ /* 0x000f280000300a00 */
[----:B------:R-:W4:Y:S04]  /*196d0*/  LDL.LU.64 R250, [R1+0x268] ;  /* 0x0002680001fa7983 */ /* 0x000f280000300a00 */
[----:B------:R-:W4:Y:S01]  /*196e0*/  LDL.LU.64 R208, [R1+0x270] ;  /* 0x0002700001d07983 */ /* 0x000f220000300a00 */
[----:B------:R-:W-:-:S03]  /*196f0*/  IMAD.WIDE R158, R249, 0x4, R220 ;  /* 0x00000004f99e7825 */ /* 0x000fc600078e02dc */
[----:B------:R2:W-:Y:S04]  /*19700*/  LDGSTS.E [R230+0x5b80], desc[UR20][R212.64], P3 ;  /* 0x05b80000d4e67fae */ /* 0x0005e800099a1014 */
[----:B------:R-:W4:Y:S01]  /*19710*/  LDL.LU.64 R220, [R1+0x280] ;  /* 0x0002800001dc7983 */ /* 0x000f220000300a00 */
[----:B-1----:R-:W-:-:S05]  /*19720*/  IMAD.WIDE R8, R249, 0x4, R212 ;  /* 0x00000004f9087825 */ /* 0x002fca00078e02d4 */
[----:B------:R1:W-:Y:S04]  /*19730*/  STL.64 [R1+0x820], R8 ;  /* 0x0008200801007387 */ /* 0x0003e80000100a00 */
[----:B------:R-:W4:Y:S01]  /*19740*/  LDL.LU.64 R198, [R1+0x288] ;  /* 0x0002880001c67983 */ /* 0x000f220000300a00 */
[----:B------:R-:W-:-:S03]  /*19750*/  IMAD.WIDE R154, R249, 0x4, R228 ;  /* 0x00000004f99a7825 */ /* 0x000fc600078e02e4 */
[----:B------:R-:W4:Y:S04]  /*19760*/  LDL.LU.64 R200, [R1+0x290] ;  /* 0x0002900001c87983 */ /* 0x000f280000300a00 */
[----:B------:R-:W4:Y:S04]  /*19770*/  LDL.LU.64 R210, [R1+0x298] ;  /* 0x0002980001d27983 */ /* 0x000f280000300a00 */
[----:B------:R-:W4:Y:S04]  /*19780*/  LDL.LU.64 R212, [R1+0x2a0] ;  /* 0x0002a00001d47983 */ /* 0x000f280000300a00 */
[----:B------:R-:W4:Y:S01]  /*19790*/  LDL.LU.64 R228, [R1+0x2a8] ;  /* 0x0002a80001e47983 */ /* 0x000f220000300a00 */
[----:B------:R-:W-:-:S04]  /*197a0*/  IMAD.WIDE R156, R249, 0x4, R214 ;  /* 0x00000004f99c7825 */ /* 0x000fc800078e02d6 */
[C---:B-1----:R-:W-:Y:S02]  /*197b0*/  IMAD.WIDE R8, R249.reuse, 0x4, R224 ;  /* 0x00000004f9087825 */ /* 0x042fe400078e02e0 */
[----:B------:R-:W4:Y:S04]  /*197c0*/  LDL.LU.64 R224, [R1+0x2b0] ;  /* 0x0002b00001e07983 */ /* 0x000f280000300a00 */
[----:B------:R1:W-:Y:S01]  /*197d0*/  STL.64 [R1], R8 ;  /* 0x0000000801007387 */ /* 0x0003e20000100a00 */
[----:B------:R-:W-:-:S04]  /*197e0*/  IMAD.WIDE R10, R249, 0x4, R218 ;  /* 0x00000004f90a7825 */ /* 0x000fc800078e02da */
[----:B------:R-:W-:-:S04]  /*197f0*/  IMAD.WIDE R162, R249, 0x4, R204 ;  /* 0x00000004f9a27825 */ /* 0x000fc800078e02cc */
[C---:B------:R-:W-:Y:S01]  /*19800*/  IMAD.WIDE R102, R249.reuse, 0x4, R216 ;  /* 0x00000004f9667825 */ /* 0x040fe200078e02d8 */
[----:B--2---:R-:W-:Y:S03]  /*19810*/  LDGSTS.E [R230+0x5f80], desc[UR20][R222.64], P3 ;  /* 0x05f80000dee67fae */ /* 0x004fe600099a1014 */
[C---:B-1----:R-:W-:Y:S02]  /*19820*/  IMAD.WIDE R8, R249.reuse, 0x4, R234 ;  /* 0x00000004f9087825 */ /* 0x042fe400078e02ea */
[----:B------:R-:W2:Y:S04]  /*19830*/  LDL.LU R234, [R1+0xe08] ;  /* 0x000e080001ea7983 */ /* 0x000ea80000300800 */
[----:B------:R-:W-:Y:S04]  /*19840*/  STL.64 [R1+0x50], R10 ;  /* 0x0000500a01007387 */ /* 0x000fe80000100a00 */
[----:B------:R-:W2:Y:S04]  /*19850*/  LDL.LU.64 R202, [R1+0x2c0] ;  /* 0x0002c00001ca7983 */ /* 0x000ea80000300a00 */
[----:B------:R-:W2:Y:S04]  /*19860*/  LDL.LU.64 R214, [R1+0x2c8] ;  /* 0x0002c80001d67983 */ /* 0x000ea80000300a00 */
[----:B------:R1:W-:Y:S04]  /*19870*/  STL.64 [R1+0x138], R8 ;  /* 0x0001380801007387 */ /* 0x0003e80000100a00 */
[----:B------:R-:W2:Y:S04]  /*19880*/  LDL.LU.64 R204, [R1+0x2d0] ;  /* 0x0002d00001cc7983 */ /* 0x000ea80000300a00 */
[----:B------:R-:W2:Y:S01]  /*19890*/  LDL.LU.64 R218, [R1+0x2d8] ;  /* 0x0002d80001da7983 */ /* 0x000ea20000300a00 */
[----:B-1----:R-:W-:-:S05]  /*198a0*/  IMAD.WIDE R8, R249, 0x4, R222 ;  /* 0x00000004f9087825 */ /* 0x002fca00078e02de */
[----:B------:R1:W-:Y:S04]  /*198b0*/  STL.64 [R1+0x7a0], R8 ;  /* 0x0007a00801007387 */ /* 0x0003e80000100a00 */
[----:B------:R-:W2:Y:S01]  /*198c0*/  LDL.LU.64 R216, [R1+0x2e0] ;  /* 0x0002e00001d87983 */ /* 0x000ea20000300a00 */
[----:B-1----:R-:W-:-:S04]  /*198d0*/  IMAD.WIDE R8, R249, 0x4, R244 ;  /* 0x00000004f9087825 */ /* 0x002fc800078e02f4 */
[C---:B---3--:R-:W-:Y:S02]  /*198e0*/  IMAD.WIDE R152, R249.reuse, 0x4, R226 ;  /* 0x00000004f9987825 */ /* 0x048fe400078e02e2 */
[----:B------:R-:W3:Y:S04]  /*198f0*/  LDL.LU.64 R226, [R1+0x2e8] ;  /* 0x0002e80001e27983 */ /* 0x000ee80000300a00 */
[----:B------:R-:W3:Y:S04]  /*19900*/  LDL.LU.64 R222, [R1+0x2f0] ;  /* 0x0002f00001de7983 */ /* 0x000ee80000300a00 */
[----:B------:R-:W3:Y:S01]  /*19910*/  LDL.LU.64 R244, [R1+0xe00] ;  /* 0x000e000001f47983 */ /* 0x000ee20000300a00 */
[----:B----4-:R-:W-:-:S04]  /*19920*/  IMAD.WIDE R92, R249, 0x4, R206 ;  /* 0x00000004f95c7825 */ /* 0x010fc800078e02ce */
[----:B------:R-:W-:-:S05]  /*19930*/  IMAD.WIDE R10, R249, 0x4, R208 ;  /* 0x00000004f90a7825 */ /* 0x000fca00078e02d0 */
[----:B------:R-:W-:Y:S04]  /*19940*/  STL.64 [R1+0x48], R10 ;  /* 0x0000480a01007387 */ /* 0x000fe80000100a00 */
[----:B------:R-:W4:Y:S04]  /*19950*/  LDL.LU.64 R206, [R1+0x300] ;  /* 0x0003000001ce7983 */ /* 0x000f280000300a00 */
[----:B------:R-:W4:Y:S04]  /*19960*/  LDL.LU.64 R208, [R1+0x308] ;  /* 0x0003080001d07983 */ /* 0x000f280000300a00 */
[----:B------:R1:W-:Y:S04]  /*19970*/  STL.64 [R1+0x90], R8 ;  /* 0x0000900801007387 */ /* 0x0003e80000100a00 */
[----:B------:R-:W-:Y:S01]  /*19980*/  LDGSTS.E [R230+0x6380], desc[UR20][R220.64], P3 ;  /* 0x06380000dce67fae */ /* 0x000fe200099a1014 */
[----:B-1----:R-:W-:-:S03]  /*19990*/  IMAD.WIDE R8, R249, 0x4, R220 ;  /* 0x00000004f9087825 */ /* 0x002fc600078e02dc */
[----:B------:R-:W4:Y:S01]  /*199a0*/  LDL.LU.64 R220, [R1+0x310] ;  /* 0x0003100001dc7983 */ /* 0x000f220000300a00 */
[----:B------:R-:W-:-:S03]  /*199b0*/  IMAD.WIDE R142, R249, 0x4, R210 ;  /* 0x00000004f98e7825 */ /* 0x000fc600078e02d2 */
[----:B------:R1:W-:Y:S01]  /*199c0*/  STL.64 [R1+0xd0], R8 ;  /* 0x0000d00801007387 */ /* 0x0003e20000100a00 */
[----:B------:R-:W-:-:S03]  /*199d0*/  IMAD.WIDE R88, R249, 0x4, R212 ;  /* 0x00000004f9587825 */ /* 0x000fc600078e02d4 */
[----:B------:R-:W4:Y:S01]  /*199e0*/  LDL.LU.64 R210, [R1+0x318] ;  /* 0x0003180001d27983 */ /* 0x000f220000300a00 */
[----:B------:R-:W-:-:S03]  /*199f0*/  IMAD.WIDE R10, R249, 0x4, R240 ;  /* 0x00000004f90a7825 */ /* 0x000fc600078e02f0 */
[----:B------:R-:W4:Y:S01]  /*19a00*/  LDL.LU.64 R212, [R1+0x320] ;  /* 0x0003200001d47983 */ /* 0x000f220000300a00 */
[----:B-1----:R-:W-:-:S03]  /*19a10*/  IMAD.WIDE R8, R249, 0x4, R224 ;  /* 0x00000004f9087825 */ /* 0x002fc600078e02e0 */
[----:B------:R-:W4:Y:S04]  /*19a20*/  LDL.LU.64 R224, [R1+0x328] ;  /* 0x0003280001e07983 */ /* 0x000f280000300a00 */
[----:B------:R2:W-:Y:S04]  /*19a30*/  STL.64 [R1+0x40], R8 ;  /* 0x0000400801007387 */ /* 0x0005e80000100a00 */
[----:B------:R-:W4:Y:S04]  /*19a40*/  LDL.LU.64 R240, [R1+0xdf8] ;  /* 0x000df80001f07983 */ /* 0x000f280000300a00 */
[----:B------:R-:W-:Y:S01]  /*19a50*/  STL.64 [R1+0x88], R10 ;  /* 0x0000880a01007387 */ /* 0x000fe20000100a00 */
[----:B--2---:R-:W-:-:S03]  /*19a60*/  IMAD.WIDE R8, R249, 0x4, R202 ;  /* 0x00000004f9087825 */ /* 0x004fc600078e02ca */
[----:B------:R-:W-:Y:S01]  /*19a70*/  LDGSTS.E [R230+0x6780], desc[UR20][R202.64], P3 ;  /* 0x06780000cae67fae */ /* 0x000fe200099a1014 */
[----:B------:R-:W-:-:S03]  /*19a80*/  IMAD.WIDE R140, R249, 0x4, R214 ;  /* 0x00000004f98c7825 */ /* 0x000fc600078e02d6 */
[----:B------:R-:W2:Y:S04]  /*19a90*/  LDL.LU.64 R214, [R1+0x330] ;  /* 0x0003300001d67983 */ /* 0x000ea80000300a00 */
[----:B------:R1:W-:Y:S01]  /*19aa0*/  STL.64 [R1+0xc8], R8 ;  /* 0x0000c80801007387 */ /* 0x0003e20000100a00 */
[----:B------:R-:W-:-:S03]  /*19ab0*/  IMAD.WIDE R136, R249, 0x4, R218 ;  /* 0x00000004f9887825 */ /* 0x000fc600078e02da */
[----:B------:R-:W2:Y:S01]  /*19ac0*/  LDL.LU.64 R218, [R1+0x340] ;  /* 0x0003400001da7983 */ /* 0x000ea20000300a00 */
[----:B-1----:R-:W-:-:S03]  /*19ad0*/  IMAD.WIDE R8, R249, 0x4, R6 ;  /* 0x00000004f9087825 */ /* 0x002fc600078e0206 */
[----:B------:R-:W2:Y:S01]  /*19ae0*/  LDL.LU.64 R6, [R1+0xdf0] ;  /* 0x000df00001067983 */ /* 0x000ea20000300a00 */
[----:B------:R-:W-:-:S04]  /*19af0*/  IMAD.WIDE R86, R249, 0x4, R216 ;  /* 0x00000004f9567825 */ /* 0x000fc800078e02d8 */
[----:B------:R-:W-:-:S04]  /*19b00*/  IMAD.WIDE R150, R249, 0x4, R194 ;  /* 0x00000004f9967825 */ /* 0x000fc800078e02c2 */
[----:B------:R-:W-:-:S04]  /*19b10*/  IMAD.WIDE R148, R249, 0x4, R196 ;  /* 0x00000004f9947825 */ /* 0x000fc800078e02c4 */
[----:B------:R-:W-:-:S04]  /*19b20*/  IMAD.WIDE R146, R249, 0x4, R198 ;  /* 0x00000004f9927825 */ /* 0x000fc800078e02c6 */
[----:B------:R-:W-:-:S04]  /*19b30*/  IMAD.WIDE R144, R249, 0x4, R200 ;  /* 0x00000004f9907825 */ /* 0x000fc800078e02c8 */
[----:B------:R-:W-:-:S04]  /*19b40*/  IMAD.WIDE R138, R249, 0x4, R204 ;  /* 0x00000004f98a7825 */ /* 0x000fc800078e02cc */
[----:B---3--:R-:W-:-:S05]  /*19b50*/  IMAD.WIDE R10, R249, 0x4, R222 ;  /* 0x00000004f90a7825 */ /* 0x008fca00078e02de */
[----:B------:R-:W-:Y:S04]  /*19b60*/  STL.64 [R1+0x38], R10 ;  /* 0x0000380a01007387 */ /* 0x000fe80000100a00 */
[----:B------:R-:W3:Y:S04]  /*19b70*/  LDL.LU.64 R184, [R1+0x348] ;  /* 0x0003480001b87983 */ /* 0x000ee80000300a00 */
[----:B------:R-:W3:Y:S04]  /*19b80*/  LDL.LU.64 R186, [R1+0x350] ;  /* 0x0003500001ba7983 */ /* 0x000ee80000300a00 */
[----:B------:R4:W-:Y:S04]  /*19b90*/  STL.64 [R1+0x80], R8 ;  /* 0x0000800801007387 */ /* 0x0009e80000100a00 */
[----:B------:R-:W3:Y:S04]  /*19ba0*/  LDL.LU.64 R188, [R1+0x358] ;  /* 0x0003580001bc7983 */ /* 0x000ee80000300a00 */
[----:B------:R-:W3:Y:S04]  /*19bb0*/  LDL.LU.64 R216, [R1+0x360] ;  /* 0x0003600001d87983 */ /* 0x000ee80000300a00 */
[----:B------:R-:W3:Y:S04]  /*19bc0*/  LDL.LU.64 R222, [R1+0x368] ;  /* 0x0003680001de7983 */ /* 0x000ee80000300a00 */
[----:B------:R-:W3:Y:S01]  /*19bd0*/  LDL.LU.64 R190, [R1+0x380] ;  /* 0x0003800001be7983 */ /* 0x000ee20000300a00 */
[----:B----4-:R-:W-:-:S03]  /*19be0*/  IMAD.WIDE R8, R249, 0x4, R206 ;  /* 0x00000004f9087825 */ /* 0x010fc600078e02ce */
[----:B------:R-:W-:Y:S04]  /*19bf0*/  LDGSTS.E [R230+0x6b80], desc[UR20][R206.64], P3 ;  /* 0x06b80000cee67fae */ /* 0x000fe800099a1014 */
[----:B------:R1:W-:Y:S04]  /*19c00*/  STL.64 [R1+0xc0], R8 ;  /* 0x0000c00801007387 */ /* 0x0003e80000100a00 */
[----:B------:R-:W4:Y:S04]  /*19c10*/  LDL.LU.64 R192, [R1+0x388] ;  /* 0x0003880001c07983 */ /* 0x000f280000300a00 */
[----:B------:R-:W4:Y:S04]  /*19c20*/  LDL.LU.64 R194, [R1+0x390] ;  /* 0x0003900001c27983 */ /* 0x000f280000300a00 */
[----:B------:R-:W4:Y:S04]  /*19c30*/  LDL.LU.64 R196, [R1+0x398] ;  /* 0x0003980001c47983 */ /* 0x000f280000300a00 */
[----:B------:R-:W4:Y:S01]  /*19c40*/  LDL.LU.64 R198, [R1+0x3a0] ;  /* 0x0003a00001c67983 */ /* 0x000f220000300a00 */
[----:B------:R-:W-:-:S03]  /*19c50*/  IMAD.WIDE R132, R249, 0x4, R220 ;  /* 0x00000004f9847825 */ /* 0x000fc600078e02dc */
[----:B------:R-:W4:Y:S04]  /*19c60*/  LDL.LU.64 R220, [R1+0x3a8] ;  /* 0x0003a80001dc7983 */ /* 0x000f280000300a00 */
[----:B------:R-:W4:Y:S01]  /*19c70*/  LDL.LU.64 R200, [R1+0x3c0] ;  /* 0x0003c00001c87983 */ /* 0x000f220000300a00 */
[----:B------:R-:W-:-:S03]  /*19c80*/  IMAD.WIDE R134, R249, 0x4, R208 ;  /* 0x00000004f9867825 */ /* 0x000fc600078e02d0 */
[----:B------:R-:W4:Y:S01]  /*19c90*/  LDL.LU.64 R202, [R1+0x3c8] ;  /* 0x0003c80001ca7983 */ /* 0x000f220000300a00 */
[----:B-1----:R-:W-:-:S03]  /*19ca0*/  IMAD.WIDE R8, R249, 0x4, R236 ;  /* 0x00000004f9087825 */ /* 0x002fc600078e02ec */
[----:B------:R-:W4:Y:S04]  /*19cb0*/  LDL.LU.64 R204, [R1+0x3d0] ;  /* 0x0003d00001cc7983 */ /* 0x000f280000300a00 */
[----:B------:R-:W4:Y:S04]  /*19cc0*/  LDL.LU.64 R206, [R1+0x3d8] ;  /* 0x0003d80001ce7983 */ /* 0x000f280000300a00 */
[----:B------:R-:W4:Y:S04]  /*19cd0*/  LDL.LU.64 R208, [R1+0x3e0] ;  /* 0x0003e00001d07983 */ /* 0x000f280000300a00 */
[----:B------:R-:W4:Y:S01]  /*19ce0*/  LDL.LU.64 R236, [R1+0xde8] ;  /* 0x000de80001ec7983 */ /* 0x000f220000300a00 */
[----:B------:R-:W-:-:S04]  /*19cf0*/  IMAD.WIDE R130, R249, 0x4, R210 ;  /* 0x00000004f9827825 */ /* 0x000fc800078e02d2 */
[----:B------:R-:W-:-:S04]  /*19d00*/  IMAD.WIDE R84, R249, 0x4, R212 ;  /* 0x00000004f9547825 */ /* 0x000fc800078e02d4 */
[----:B--2---:R-:W-:-:S05]  /*19d10*/  IMAD.WIDE R10, R249, 0x4, R214 ;  /* 0x00000004f90a7825 */ /* 0x004fca00078e02d6 */
[----:B------:R-:W-:Y:S04]  /*19d20*/  STL.64 [R1+0x30], R10 ;  /* 0x0000300a01007387 */ /* 0x000fe80000100a00 */
[----:B------:R-:W2:Y:S04]  /*19d30*/  LDL.LU.64 R210, [R1+0x400] ;  /* 0x0004000001d27983 */ /* 0x000ea80000300a00 */
[----:B------:R1:W-:Y:S04]  /*19d40*/  STL.64 [R1+0x78], R8 ;  /* 0x0000780801007387 */ /* 0x0003e80000100a00 */
[----:B------:R-:W2:Y:S04]  /*19d50*/  LDL.LU.64 R212, [R1+0x408] ;  /* 0x0004080001d47983 */ /* 0x000ea80000300a00 */
[----:B------:R-:W2:Y:S01]  /*19d60*/  LDL.LU.64 R214, [R1+0x410] ;  /* 0x0004100001d67983 */ /* 0x000ea20000300a00 */
[----:B-1----:R-:W-:-:S03]  /*19d70*/  IMAD.WIDE R8, R249, 0x4, R218 ;  /* 0x00000004f9087825 */ /* 0x002fc600078e02da */
[----:B------:R-:W-:Y:S04]  /*19d80*/  LDGSTS.E [R230+0x6f80], desc[UR20][R218.64], P3 ;  /* 0x06f80000dae67fae */ /* 0x000fe800099a1014 */
[----:B------:R1:W-:Y:S01]  /*19d90*/  STL.64 [R1+0xb8], R8 ;  /* 0x0000b80801007387 */ /* 0x0003e20000100a00 */
[----:B------:R-:W-:-:S03]  /*19da0*/  IMAD.WIDE R10, R249, 0x4, R2 ;  /* 0x00000004f90a7825 */ /* 0x000fc600078e0202 */
[----:B------:R-:W2:Y:S01]  /*19db0*/  LDL.LU.64 R218, [R1+0x420] ;  /* 0x0004200001da7983 */ /* 0x000ea20000300a00 */
[----:B---3--:R-:W-:-:S04]  /*19dc0*/  IMAD.WIDE R82, R249, 0x4, R216 ;  /* 0x00000004f9527825 */ /* 0x008fc800078e02d8 */
[----:B------:R-:W-:Y:S01]  /*19dd0*/  IMAD.U32 R168, RZ, RZ, UR11 ;  /* 0x0000000bffa87e24 */ /* 0x000fe2000f8e00ff */
[----:B------:R-:W-:Y:S04]  /*19de0*/  LDGSTS.E [R230+0x7380], desc[UR20][R190.64], P3 ;  /* 0x07380000bee67fae */ /* 0x000fe800099a1014 */
[----:B----4-:R-:W-:Y:S01]  /*19df0*/  LDGSTS.E [R230+0x7780], desc[UR20][R200.64], P3 ;  /* 0x07780000c8e67fae */ /* 0x010fe200099a1014 */
[----:B-1----:R-:W-:-:S03]  /*19e00*/  IMAD.WIDE R8, R249, 0x4, R236 ;  /* 0x00000004f9087825 */ /* 0x002fc600078e02ec */
[----:B------:R-:W3:Y:S04]  /*19e10*/  LDL.LU R236, [R1+0xde0] ;  /* 0x000de00001ec7983 */ /* 0x000ee80000300800 */
[----:B------:R-:W4:Y:S04]  /*19e20*/  LDL.LU.64 R216, [R1+0x460] ;  /* 0x0004600001d87983 */ /* 0x000f280000300a00 */
[----:B------:R1:W-:Y:S04]  /*19e30*/  STL.64 [R1+0x28], R8 ;  /* 0x0000280801007387 */ /* 0x0003e80000100a00 */
[----:B------:R-:W3:Y:S04]  /*19e40*/  LDL.LU.64 R2, [R1+0xdd8] ;  /* 0x000dd80001027983 */ /* 0x000ee80000300a00 */
[----:B------:R-:W-:Y:S01]  /*19e50*/  STL.64 [R1+0x70], R10 ;  /* 0x0000700a01007387 */ /* 0x000fe20000100a00 */
[----:B-1----:R-:W-:-:S05]  /*19e60*/  IMAD.WIDE R8, R249, 0x4, R190 ;  /* 0x00000004f9087825 */ /* 0x002fca00078e02be */
[----:B------:R1:W-:Y:S02]  /*19e70*/  STL.64 [R1+0xb0], R8 ;  /* 0x0000b00801007387 */ /* 0x0003e40000100a00 */
[C---:B-1----:R-:W-:Y:S02]  /*19e80*/  IMAD.WIDE R8, R249.reuse, 0x4, R6 ;  /* 0x00000004f9087825 */ /* 0x042fe400078e0206 */
[----:B--2---:R-:W-:Y:S04]  /*19e90*/  LDGSTS.E [R230+0x7b80], desc[UR20][R210.64], P3 ;  /* 0x07b80000d2e67fae */ /* 0x004fe800099a1014 */
[----:B------:R-:W2:Y:S01]  /*19ea0*/  LDL.LU.64 R6, [R1+0xdd0] ;  /* 0x000dd00001067983 */ /* 0x000ea20000300a00 */
[----:B------:R-:W-:-:S03]  /*19eb0*/  IMAD.WIDE R10, R249, 0x4, R238 ;  /* 0x00000004f90a7825 */ /* 0x000fc600078e02ee */
[----:B------:R-:W3:Y:S04]  /*19ec0*/  LDL.LU R238, [R1+0xdc8] ;  /* 0x000dc80001ee7983 */ /* 0x000ee80000300800 */
[----:B------:R1:W-:Y:S04]  /*19ed0*/  STL.64 [R1+0x20], R8 ;  /* 0x0000200801007387 */ /* 0x0003e80000100a00 */
[----:B------:R-:W-:Y:S01]  /*19ee0*/  STL.64 [R1+0x68], R10 ;  /* 0x0000680a01007387 */ /* 0x000fe20000100a00 */
[----:B-1----:R-:W-:-:S05]  /*19ef0*/  IMAD.WIDE R8, R249, 0x4, R200 ;  /* 0x00000004f9087825 */ /* 0x002fca00078e02c8 */
[----:B------:R1:W-:Y:S01]  /*19f00*/  STL.64 [R1+0xa8], R8 ;  /* 0x0000a80801007387 */ /* 0x0003e20000100a00 */
[----:B------:R-:W-:-:S04]  /*19f10*/  IMAD.WIDE R106, R249, 0x4, R218 ;  /* 0x00000004f96a7825 */ /* 0x000fc800078e02da */
[----:B------:R-:W-:-:S04]  /*19f20*/  IMAD.WIDE R110, R249, 0x4, R212 ;  /* 0x00000004f96e7825 */ /* 0x000fc800078e02d4 */
[C---:B------:R-:W-:Y:S01]  /*19f30*/  IMAD.WIDE R108, R249.reuse, 0x4, R214 ;  /* 0x00000004f96c7825 */ /* 0x040fe200078e02d6 */
[----:B----4-:R4:W-:Y:S03]  /*19f40*/  LDGSTS.E [R230+0x7f80], desc[UR20][R216.64], P3 ;  /* 0x07f80000d8e67fae */ /* 0x0109e600099a1014 */
[C---:B--2---:R-:W-:Y:S01]  /*19f50*/  IMAD.WIDE R74, R249.reuse, 0x4, R6 ;  /* 0x00000004f94a7825 */ /* 0x044fe200078e0206 */
[----:B------:R-:W-:Y:S01]  /*19f60*/  UIADD3 UR4, UPT, UPT, UR14, -0x80, URZ ;  /* 0xffffff800e047890 */ /* 0x000fe2000fffe0ff */
[----:B------:R-:W2:Y:S02]  /*19f70*/  LDL.LU.64 R6, [R1+0xdc0] ;  /* 0x000dc00001067983 */ /* 0x000ea40000300a00 */
[C---:B-1----:R-:W-:Y:S02]  /*19f80*/  IMAD.WIDE R8, R249.reuse, 0x4, R240 ;  /* 0x00000004f9087825 */ /* 0x042fe400078e02f0 */
[----:B------:R-:W4:Y:S02]  /*19f90*/  LDL.LU R240, [R1+0xdbc] ;  /* 0x000dbc0001f07983 */ /* 0x000f240000300800 */
[----:B------:R-:W-:-:S02]  /*19fa0*/  IMAD.WIDE R10, R249, 0x4, R242 ;  /* 0x00000004f90a7825 */ /* 0x000fc400078e02f2 */
[----:B------:R-:W4:Y:S04]  /*19fb0*/  LDL.LU R242, [R1+0xdb8] ;  /* 0x000db80001f27983 */ /* 0x000f280000300800 */
[----:B------:R1:W-:Y:S01]  /*19fc0*/  STL.64 [R1+0x18], R8 ;  /* 0x0000180801007387 */ /* 0x0003e20000100a00 */
[----:B---3--:R-:W-:-:S03]  /*19fd0*/  IMAD.WIDE R72, R249, 0x4, R2 ;  /* 0x00000004f9487825 */ /* 0x008fc600078e0202 */
[----:B------:R3:W-:Y:S01]  /*19fe0*/  STL.64 [R1+0x60], R10 ;  /* 0x0000600a01007387 */ /* 0x0007e20000100a00 */
[----:B------:R-:W-:-:S03]  /*19ff0*/  VIADD R169, R169, 0x7f ;  /* 0x0000007fa9a97836 */ /* 0x000fc60000000000 */
[----:B------:R-:W0:Y:S01]  /*1a000*/  LDGDEPBAR ;  /* 0x00000000000079af */ /* 0x000e220000000000 */
[----:B-1----:R-:W-:-:S04]  /*1a010*/  IMAD.WIDE R8, R249, 0x4, R210 ;  /* 0x00000004f9087825 */ /* 0x002fc800078e02d2 */
[C---:B---3--:R-:W-:Y:S01]  /*1a020*/  IMAD.WIDE R10, R249.reuse, 0x4, R244 ;  /* 0x00000004f90a7825 */ /* 0x048fe200078e02f4 */
[----:B------:R1:W-:Y:S03]  /*1a030*/  STL.64 [R1+0xa0], R8 ;  /* 0x0000a00801007387 */ /* 0x0003e60000100a00 */
[----:B-1----:R-:W-:-:S04]  /*1a040*/  IMAD.WIDE R8, R249, 0x4, R246 ;  /* 0x00000004f9087825 */ /* 0x002fc800078e02f6 */
[C---:B--2---:R-:W-:Y:S02]  /*1a050*/  IMAD.WIDE R76, R249.reuse, 0x4, R6 ;  /* 0x00000004f94c7825 */ /* 0x044fe400078e0206 */
[----:B------:R-:W2:Y:S04]  /*1a060*/  LDL.LU.64 R6, [R1+0xdb0] ;  /* 0x000db00001067983 */ /* 0x000ea80000300a00 */
[----:B------:R-:W3:Y:S04]  /*1a070*/  LDL.LU.64 R2, [R1+0xda8] ;  /* 0x000da80001027983 */ /* 0x000ee80000300a00 */
[----:B------:R-:W2:Y:S04]  /*1a080*/  LDL.LU.64 R244, [R1+0xda0] ;  /* 0x000da00001f47983 */ /* 0x000ea80000300a00 */
[----:B------:R-:W2:Y:S04]  /*1a090*/  LDL.LU.64 R246, [R1+0xd98] ;  /* 0x000d980001f67983 */ /* 0x000ea80000300a00 */
[----:B------:R-:W-:Y:S04]  /*1a0a0*/  STL.64 [R1+0x10], R10 ;  /* 0x0000100a01007387 */ /* 0x000fe80000100a00 */
[----:B------:R-:W2:Y:S04]  /*1a0b0*/  LDL.LU.64 R218, [R1+0x458] ;  /* 0x0004580001da7983 */ /* 0x000ea80000300a00 */
[----:B------:R1:W-:Y:S04]  /*1a0c0*/  STL.64 [R1+0x58], R8 ;  /* 0x0000580801007387 */ /* 0x0003e80000100a00 */
[----:B------:R-:W4:Y:S04]  /*1a0d0*/  LDL.LU.64 R212, [R1+0x468] ;  /* 0x0004680001d47983 */ /* 0x000f280000300a00 */
[----:B------:R-:W4:Y:S01]  /*1a0e0*/  LDL.LU.64 R214, [R1+0x470] ;  /* 0x0004700001d67983 */ /* 0x000f220000300a00 */
[----:B-1----:R-:W-:-:S05]  /*1a0f0*/  IMAD.WIDE R8, R249, 0x4, R216 ;  /* 0x00000004f9087825 */ /* 0x002fca00078e02d8 */
[----:B------:R1:W-:Y:S04]  /*1a100*/  STL.64 [R1+0x98], R8 ;  /* 0x0000980801007387 */ /* 0x0003e80000100a00 */
[----:B------:R-:W4:Y:S01]  /*1a110*/  LDL.LU.64 R216, [R1+0x480] ;  /* 0x0004800001d87983 */ /* 0x000f220000300a00 */
[----:B------:R-:W1:Y:S01]  /*1a120*/  S2R R243, SR_TID.X ;  /* 0x0000000000f37919 */ /* 0x000e620000002100 */
[----:B------:R-:W-:Y:S02]  /*1a130*/  ISETP.GT.AND P1, PT, R169, 0xff, PT ;  /* 0x000000ffa900780c */ /* 0x000fe40003f24270 */
[----:B-1----:R-:W-:Y:S01]  /*1a140*/  LOP3.LUT R243, R243, 0x7f, RZ, 0xc0, !PT ;  /* 0x0000007ff3f37812 */ /* 0x002fe200078ec0ff */
[----:B------:R-:W-:-:S04]  /*1a150*/  IMAD.WIDE R114, R249, 0x4, R204 ;  /* 0x00000004f9727825 */ /* 0x000fc800078e02cc */
[----:B------:R-:W-:Y:S01]  /*1a160*/  IMAD.WIDE R112, R249, 0x4, R206 ;  /* 0x00000004f9707825 */ /* 0x000fe200078e02ce */
[----:B------:R-:W-:Y:S03]  /*1a170*/  BAR.SYNC.DEFER_BLOCKING 0x0 ;  /* 0x0000000000007b1d */ /* 0x000fe60000010000 */
[----:B--2---:R-:W-:-:S03]  /*1a180*/  IMAD.WIDE R70, R168, 0x4, R218 ;  /* 0x00000004a8467825 */ /* 0x004fc600078e02da */
[----:B------:R-:W2:Y:S01]  /*1a190*/  LDL.LU.64 R218, [R1+0x488] ;  /* 0x0004880001da7983 */ /* 0x000ea20000300a00 */
[----:B------:R-:W-:Y:S02]  /*1a1a0*/  ISETP.GE.AND P3, PT, R243, UR4, PT ;  /* 0x00000004f3007c0c */ /* 0x000fe4000bf66270 */
[C---:B---3--:R-:W-:Y:S02]  /*1a1b0*/  ISETP.GE.AND P0, PT, R3.reuse, UR4, PT ;  /* 0x0000000403007c0c */ /* 0x048fe4000bf06270 */
[----:B------:R-:W-:Y:S02]  /*1a1c0*/  SEL R8, RZ, 0x4, P3 ;  /* 0x00000004ff087807 */ /* 0x000fe40001800000 */
[----:B------:R-:W-:Y:S02]  /*1a1d0*/  LOP3.LUT R241, R3, 0x20, RZ, 0xfc, !PT ;  /* 0x0000002003f17812 */ /* 0x000fe400078efcff */
[----:B------:R-:W-:Y:S02]  /*1a1e0*/  SEL R9, RZ, 0x4, P0 ;  /* 0x00000004ff097807 */ /* 0x000fe40000000000 */
[----:B------:R-:W-:-:S02]  /*1a1f0*/  SEL R8, R8, RZ, P1 ;  /* 0x000000ff08087207 */ /* 0x000fc40000800000 */
[----:B------:R-:W-:Y:S02]  /*1a200*/  ISETP.GE.AND P5, PT, R241, UR4, PT ;  /* 0x00000004f1007c0c */ /* 0x000fe4000bfa6270 */
[----:B------:R-:W-:Y:S02]  /*1a210*/  SEL R9, R9, RZ, P1 ;  /* 0x000000ff09097207 */ /* 0x000fe40000800000 */
[----:B------:R-:W-:Y:S02]  /*1a220*/  ISETP.NE.U32.AND P3, PT, R8, RZ, PT ;  /* 0x000000ff0800720c */ /* 0x000fe40003f65070 */
[----:B------:R-:W-:Y:S02]  /*1a230*/  SEL R8, RZ, 0x4, P5 ;  /* 0x00000004ff087807 */ /* 0x000fe40002800000 */
[----:B------:R-:W-:Y:S02]  /*1a240*/  LOP3.LUT R241, R3, 0x22, RZ, 0xfc, !PT ;  /* 0x0000002203f17812 */ /* 0x000fe400078efcff */
[----:B------:R-:W-:-:S02]  /*1a250*/  ISETP.NE.U32.AND P4, PT, R9, RZ, PT ;  /* 0x000000ff0900720c */ /* 0x000fc40003f85070 */
[----:B------:R-:W-:Y:S02]  /*1a260*/  SEL R8, R8, RZ, P1 ;  /* 0x000000ff08087207 */ /* 0x000fe40000800000 */
[----:B------:R-:W-:Y:S02]  /*1a270*/  ISETP.GE.AND P5, PT, R241, UR4, PT ;  /* 0x00000004f1007c0c */ /* 0x000fe4000bfa6270 */
[----:B------:R-:W-:Y:S02]  /*1a280*/  ISETP.NE.U32.AND P6, PT, R8, RZ, PT ;  /* 0x000000ff0800720c */ /* 0x000fe40003fc5070 */
[C---:B------:R-:W-:Y:S02]  /*1a290*/  LOP3.LUT R239, R3.reuse, 0x2, RZ, 0xfc, !PT ;  /* 0x0000000203ef7812 */ /* 0x040fe400078efcff */
[----:B------:R-:W-:Y:S02]  /*1a2a0*/  SEL R8, RZ, 0x4, P5 ;  /* 0x00000004ff087807 */ /* 0x000fe40002800000 */
[----:B------:R-:W-:Y:S01]  /*1a2b0*/  LOP3.LUT R233, R3, 0x40, RZ, 0xfc, !PT ;  /* 0x0000004003e97812 */ /* 0x000fe200078efcff */
[----:B------:R-:W-:Y:S01]  /*1a2c0*/  @!PT LDS RZ, [RZ] ;  /* 0x00000000fffff984 */ /* 0x000fe20000000800 */
[----:B------:R-:W-:Y:S01]  /*1a2d0*/  @!PT LDS RZ, [RZ] ;  /* 0x00000000fffff984 */ /* 0x000fe20000000800 */
[----:B------:R-:W-:Y:S01]  /*1a2e0*/  @!PT LDS RZ, [RZ] ;  /* 0x00000000fffff984 */ /* 0x000fe20000000800 */
[----:B------:R-:W-:Y:S01]  /*1a2f0*/  LDGSTS.E [R252+0x68000], desc[UR20][R70.64], P4 ;  /* 0x6800000046fc7fae */ /* 0x000fe2000a1a1014 */
[----:B------:R-:W-:-:S02]  /*1a300*/  ISETP.GE.AND P0, PT, R239, UR4, PT ;  /* 0x00000004ef007c0c */ /* 0x000fc4000bf06270 */
[----:B------:R-:W-:Y:S02]  /*1a310*/  SEL R8, R8, RZ, P1 ;  /* 0x000000ff08087207 */ /* 0x000fe40000800000 */
[----:B------:R-:W-:Y:S02]  /*1a320*/  ISETP.GE.AND P5, PT, R233, UR4, PT ;  /* 0x00000004e9007c0c */ /* 0x000fe4000bfa6270 */
[----:B------:R-:W-:Y:S02]  /*1a330*/  SEL R9, RZ, 0x4, P0 ;  /* 0x00000004ff097807 */ /* 0x000fe40000000000 */
[----:B------:R-:W-:Y:S02]  /*1a340*/  LOP3.LUT R241, R3, 0x42, RZ, 0xfc, !PT ;  /* 0x0000004203f17812 */ /* 0x000fe400078efcff */
[----:B------:R-:W-:Y:S02]  /*1a350*/  ISETP.NE.U32.AND P4, PT, R8, RZ, PT ;  /* 0x000000ff0800720c */ /* 0x000fe40003f85070 */
[----:B------:R-:W-:-:S02]  /*1a360*/  SEL R8, RZ, 0x4, P5 ;  /* 0x00000004ff087807 */ /* 0x000fc40002800000 */
[----:B------:R-:W-:Y:S02]  /*1a370*/  SEL R9, R9, RZ, P1 ;  /* 0x000000ff09097207 */ /* 0x000fe40000800000 */
[----:B------:R-:W-:Y:S02]  /*1a380*/  ISETP.GE.AND P5, PT, R241, UR4, PT ;  /* 0x00000004f1007c0c */ /* 0x000fe4000bfa6270 */
[----:B------:R-:W-:Y:S02]  /*1a390*/  SEL R8, R8, RZ, P1 ;  /* 0x000000ff08087207 */ /* 0x000fe40000800000 */
[----:B------:R-:W-:Y:S02]  /*1a3a0*/  ISETP.NE.U32.AND P0, PT, R9, RZ, PT ;  /* 0x000000ff0900720c */ /* 0x000fe40003f05070 */
[----:B------:R-:W-:Y:S01]  /*1a3b0*/  SEL R10, RZ, 0x4, P5 ;  /* 0x00000004ff0a7807 */ /* 0x000fe20002800000 */
[----:B------:R-:W-:Y:S01]  /*1a3c0*/  STL.64 [R1+0xca0], R70 ;  /* 0x000ca04601007387 */ /* 0x000fe20000100a00 */
[----:B------:R-:W-:Y:S01]  /*1a3d0*/  ISETP.NE.U32.AND P5, PT, R8, RZ, PT ;  /* 0x000000ff0800720c */ /* 0x000fe20003fa5070 */
[----:B----4-:R-:W-:-:S02]  /*1a3e0*/  IMAD.WIDE R8, R168, 0x4, R212 ;  /* 0x00000004a8087825 */ /* 0x010fc400078e02d4 */
[----:B------:R-:W3:Y:S02]  /*1a3f0*/  LDL.LU.64 R212, [R1+0x490] ;  /* 0x0004900001d47983 */ /* 0x000ee40000300a00 */
[----:B------:R-:W-:Y:S02]  /*1a400*/  IMAD.WIDE R38, R168, 0x4, R214 ;  /* 0x00000004a8267825 */ /* 0x000fe400078e02d6 */
[----:B------:R-:W4:Y:S01]  /*1a410*/  LDL.LU.64 R214, [R1+0x498] ;  /* 0x0004980001d67983 */ /* 0x000f220000300a00 */
[----:B------:R-:W-:Y:S02]  /*1a420*/  LOP3.LUT R241, R3, 0x60, RZ, 0xfc, !PT ;  /* 0x0000006003f17812 */ /* 0x000fe400078efcff */
[----:B------:R-:W-:Y:S01]  /*1a430*/  SEL R10, R10, RZ, P1 ;  /* 0x000000ff0a0a7207 */ /* 0x000fe20000800000 */
[----:B------:R-:W-:Y:S01]  /*1a440*/  LDGSTS.E [R252+0x68008], desc[UR20][R8.64], P0 ;  /* 0x6800800008fc7fae */ /* 0x000fe200081a1014 */
[----:B------:R-:W-:Y:S02]  /*1a450*/  ISETP.GE.AND P0, PT, R241, UR4, PT ;  /* 0x00000004f1007c0c */ /* 0x000fe4000bf06270 */
[----:B------:R-:W-:Y:S01]  /*1a460*/  LOP3.LUT R241, R3, 0x62, RZ, 0xfc, !PT ;  /* 0x0000006203f17812 */ /* 0x000fe200078efcff */
[----:B------:R-:W-:Y:S01]  /*1a470*/  LDGSTS.E [R252+0x6a000], desc[UR20][R38.64], P6 ;  /* 0x6a00000026fc7fae */ /* 0x000fe2000b1a1014 */
[----:B------:R-:W-:-:S02]  /*1a480*/  ISETP.NE.U32.AND P6, PT, R10, RZ, PT ;  /* 0x000000ff0a00720c */ /* 0x000fc40003fc5070 */
[----:B------:R-:W-:Y:S02]  /*1a490*/  SEL R10, RZ, 0x4, P0 ;  /* 0x00000004ff0a7807 */ /* 0x000fe40000000000 */
[----:B------:R-:W-:Y:S01]  /*1a4a0*/  ISETP.GE.AND P0, PT, R241, UR4, PT ;  /* 0x00000004f1007c0c */ /* 0x000fe2000bf06270 */
[----:B------:R1:W-:Y:S01]  /*1a4b0*/  STL.64 [R1+0xca8], R8 ;  /* 0x000ca80801007387 */ /* 0x0003e20000100a00 */
[----:B------:R-:W-:Y:S01]  /*1a4c0*/  SEL R10, R10, RZ, P1 ;  /* 0x000000ff0a0a7207 */ /* 0x000fe20000800000 */
[----:B------:R-:W-:Y:S01]  /*1a4d0*/  IMAD.WIDE R40, R168, 0x4, R216 ;  /* 0x00000004a8287825 */ /* 0x000fe200078e02d8 */
[----:B------:R-:W-:Y:S01]  /*1a4e0*/  SEL R12, RZ, 0x4, P0 ;  /* 0x00000004ff0c7807 */ /* 0x000fe20000000000 */
[----:B------:R-:W-:Y:S01]  /*1a4f0*/  STL.64 [R1+0xcb0], R38 ;  /* 0x000cb02601007387 */ /* 0x000fe20000100a00 */
[----:B------:R-:W-:-:S03]  /*1a500*/  ISETP.NE.U32.AND P0, PT, R10, RZ, PT ;  /* 0x000000ff0a00720c */ /* 0x000fc60003f05070 */
[----:B------:R-:W4:Y:S01]  /*1a510*/  LDL.LU.64 R216, [R1+0x4a0] ;  /* 0x0004a00001d87983 */ /* 0x000f220000300a00 */
[----:B------:R-:W-:-:S03]  /*1a520*/  LOP3.LUT R241, R3, 0x4, RZ, 0xfc, !PT ;  /* 0x0000000403f17812 */ /* 0x000fc600078efcff */
[----:B------:R-:W-:Y:S01]  /*1a530*/  LDGSTS.E [R252+0x6a008], desc[UR20][R40.64], P4 ;  /* 0x6a00800028fc7fae */ /* 0x000fe2000a1a1014 */
[----:B--2---:R-:W-:-:S03]  /*1a540*/  IMAD.WIDE R10, R168, 0x4, R218 ;  /* 0x00000004a80a7825 */ /* 0x004fc600078e02da */
[----:B------:R-:W2:Y:S04]  /*1a550*/  LDL.LU.64 R218, [R1+0x4b0] ;  /* 0x0004b00001da7983 */ /* 0x000ea80000300a00 */
[----:B------:R-:W-:Y:S04]  /*1a560*/  STL.64 [R1+0xcb8], R40 ;  /* 0x000cb82801007387 */ /* 0x000fe80000100a00 */
[----:B------:R-:W-:Y:S04]  /*1a570*/  STL.64 [R1+0xcc0], R10 ;  /* 0x000cc00a01007387 */ /* 0x000fe80000100a00 */
[----:B------:R-:W2:Y:S04]  /*1a580*/  LDL.LU.64 R204, [R1+0x4b8] ;  /* 0x0004b80001cc7983 */ /* 0x000ea80000300a00 */
[----:B------:R-:W2:Y:S01]  /*1a590*/  LDL.LU.64 R206, [R1+0x4c8] ;  /* 0x0004c80001ce7983 */ /* 0x000ea20000300a00 */
[----:B------:R-:W-:-:S02]  /*1a5a0*/  SEL R12, R12, RZ, P1 ;  /* 0x000000ff0c0c7207 */ /* 0x000fc40000800000 */
[----:B------:R-:W-:Y:S01]  /*1a5b0*/  ISETP.GE.AND P4, PT, R241, UR4, PT ;  /* 0x00000004f1007c0c */ /* 0x000fe2000bf86270 */
[----:B------:R-:W-:Y:S01]  /*1a5c0*/  LDGSTS.E [R252+0x6c000], desc[UR20][R10.64], P5 ;  /* 0x6c0000000afc7fae */ /* 0x000fe2000a9a1014 */
[----:B------:R-:W-:Y:S02]  /*1a5d0*/  LOP3.LUT R241, R3, 0x6, RZ, 0xfc, !PT ;  /* 0x0000000603f17812 */ /* 0x000fe400078efcff */
[----:B------:R-:W-:Y:S02]  /*1a5e0*/  ISETP.NE.U32.AND P5, PT, R12, RZ, PT ;  /* 0x000000ff0c00720c */ /* 0x000fe40003fa5070 */
[----:B------:R-:W-:Y:S01]  /*1a5f0*/  SEL R12, RZ, 0x4, P4 ;  /* 0x00000004ff0c7807 */ /* 0x000fe20002000000 */
[----:B------:R-:W-:Y:S01]  /*1a600*/  IMAD.WIDE R78, R249, 0x4, R208 ;  /* 0x00000004f94e7825 */ /* 0x000fe200078e02d0 */
[----:B------:R-:W-:Y:S02]  /*1a610*/  ISETP.GE.AND P4, PT, R241, UR4, PT ;  /* 0x00000004f1007c0c */ /* 0x000fe4000bf86270 */
[----:B------:R-:W-:-:S02]  /*1a620*/  SEL R12, R12, RZ, P1 ;  /* 0x000000ff0c0c7207 */ /* 0x000fc40000800000 */
[----:B------:R-:W-:Y:S02]  /*1a630*/  SEL R13, RZ, 0x4, P4 ;  /* 0x00000004ff0d7807 */ /* 0x000fe40002000000 */
[----:B------:R-:W-:Y:S02]  /*1a640*/  LOP3.LUT R241, R3, 0x24, RZ, 0xfc, !PT ;  /* 0x0000002403f17812 */ /* 0x000fe400078efcff */
[----:B------:R-:W-:Y:S02]  /*1a650*/  ISETP.NE.U32.AND P4, PT, R12, RZ, PT ;  /* 0x000000ff0c00720c */ /* 0x000fe40003f85070 */
[----:B------:R-:W-:Y:S01]  /*1a660*/  SEL R12, R13, RZ, P1 ;  /* 0x000000ff0d0c7207 */ /* 0x000fe20000800000 */
[----:B---3--:R-:W-:-:S04]  /*1a670*/  IMAD.WIDE R212, R168, 0x4, R212 ;  /* 0x00000004a8d47825 */ /* 0x008fc800078e02d4 */
[----:B----4-:R-:W-:Y:S01]  /*1a680*/  IMAD.WIDE R214, R168, 0x4, R214 ;  /* 0x00000004a8d67825 */ /* 0x010fe200078e02d6 */
[----:B------:R-:W-:Y:S04]  /*1a690*/  STL.64 [R1+0xcc8], R212 ;  /* 0x000cc8d401007387 */ /* 0x000fe80000100a00 */
[----:B------:R-:W-:Y:S04]  /*1a6a0*/  STL.64 [R1+0xcd0], R214 ;  /* 0x000cd0d601007387 */ /* 0x000fe80000100a00 */
[----:B------:R-:W3:Y:S04]  /*1a6b0*/  LDL.LU.64 R208, [R1+0x4d8] ;  /* 0x0004d80001d07983 */ /* 0x000ee80000300a00 */
[----:B------:R-:W4:Y:S04]  /*1a6c0*/  LDL.LU.64 R210, [R1+0x4e0] ;  /* 0x0004e00001d27983 */ /* 0x000f280000300a00 */
[----:B------:R-:W-:Y:S01]  /*1a6d0*/  LDGSTS.E [R252+0x6c008], desc[UR20][R212.64], P6 ;  /* 0x6c008000d4fc7fae */ /* 0x000fe2000b1a1014 */
[----:B------:R-:W-:-:S02]  /*1a6e0*/  ISETP.GE.AND P6, PT, R241, UR4, PT ;  /* 0x00000004f1007c0c */ /* 0x000fc4000bfc6270 */
[----:B------:R-:W-:Y:S01]  /*1a6f0*/  LOP3.LUT R241, R3, 0x26, RZ, 0xfc, !PT ;  /* 0x0000002603f17812 */ /* 0x000fe200078efcff */
[----:B------:R-:W-:Y:S01]  /*1a700*/  LDGSTS.E [R252+0x6e000], desc[UR20][R214.64], P0 ;  /* 0x6e000000d6fc7fae */ /* 0x000fe200081a1014 */
[----:B------:R-:W-:Y:S02]  /*1a710*/  ISETP.NE.U32.AND P0, PT, R12, RZ, PT ;  /* 0x000000ff0c00720c */ /* 0x000fe40003f05070 */
[----:B------:R-:W-:Y:S02]  /*1a720*/  SEL R12, RZ, 0x4, P6 ;  /* 0x00000004ff0c7807 */ /* 0x000fe40003000000 */
[----:B------:R-:W-:Y:S01]  /*1a730*/  ISETP.GE.AND P6, PT, R241, UR4, PT ;  /* 0x00000004f1007c0c */ /* 0x000fe2000bfc6270 */
[----:B------:R-:W-:Y:S01]  /*1a740*/  IMAD.WIDE R216, R168, 0x4, R216 ;  /* 0x00000004a8d87825 */ /* 0x000fe200078e02d8 */
[----:B------:R-:W-:Y:S02]  /*1a750*/  SEL R12, R12, RZ, P1 ;  /* 0x000000ff0c0c7207 */ /* 0x000fe40000800000 */
[----:B------:R-:W-:-:S02]  /*1a760*/  SEL R13, RZ, 0x4, P6 ;  /* 0x00000004ff0d7807 */ /* 0x000fc40003000000 */
[----:B------:R-:W-:Y:S01]  /*1a770*/  LOP3.LUT R241, R3, 0x44, RZ, 0xfc, !PT ;  /* 0x0000004403f17812 */ /* 0x000fe200078efcff */
[----:B------:R-:W-:Y:S01]  /*1a780*/  LDGSTS.E [R252+0x6e008], desc[UR20][R216.64], P5 ;  /* 0x6e008000d8fc7fae */ /* 0x000fe2000a9a1014 */
[----:B------:R-:W-:Y:S02]  /*1a790*/  ISETP.NE.U32.AND P6, PT, R12, RZ, PT ;  /* 0x000000ff0c00720c */ /* 0x000fe40003fc5070 */
[----:B------:R-:W-:Y:S02]  /*1a7a0*/  SEL R12, R13, RZ, P1 ;  /* 0x000000ff0d0c7207 */ /* 0x000fe40000800000 */
[----:B------:R-:W-:Y:S02]  /*1a7b0*/  ISETP.GE.AND P5, PT, R241, UR4, PT ;  /* 0x00000004f1007c0c */ /* 0x000fe4000bfa6270 */
[----:B------:R-:W-:Y:S01]  /*1a7c0*/  LOP3.LUT R241, R3, 0x46, RZ, 0xfc, !PT ;  /* 0x0000004603f17812 */ /* 0x000fe200078efcff */
[----:B------:R-:W-:Y:S01]  /*1a7d0*/  STL.64 [R1+0xcd8], R216 ;  /* 0x000cd8d801007387 */ /* 0x000fe20000100a00 */
[----:B--2---:R-:W-:-:S05]  /*1a7e0*/  IMAD.WIDE R218, R168, 0x4, R218 ;  /* 0x00000004a8da7825 */ /* 0x004fca00078e02da */
[----:B------:R-:W-:Y:S01]  /*1a7f0*/  LDGSTS.E [R248+0x68000], desc[UR20][R218.64], P4 ;  /* 0x68000000daf87fae */ /* 0x000fe2000a1a1014 */
[----:B------:R-:W-:Y:S02]  /*1a800*/  ISETP.NE.U32.AND P4, PT, R12, RZ, PT ;  /* 0x000000ff0c00720c */ /* 0x000fe40003f85070 */
[----:B------:R-:W-:Y:S02]  /*1a810*/  SEL R12, RZ, 0x4, P5 ;  /* 0x00000004ff0c7807 */ /* 0x000fe40002800000 */
[----:B------:R-:W-:Y:S02]  /*1a820*/  ISETP.GE.AND P5, PT, R241, UR4, PT ;  /* 0x00000004f1007c0c */ /* 0x000fe4000bfa6270 */
[----:B------:R-:W-:Y:S02]  /*1a830*/  SEL R12, R12, RZ, P1 ;  /* 0x000000ff0c0c7207 */ /* 0x000fe40000800000 */
[----:B------:R-:W-:Y:S01]  /*1a840*/  SEL R14, RZ, 0x4, P5 ;  /* 0x00000004ff0e7807 */ /* 0x000fe20002800000 */
[----:B------:R-:W-:Y:S01]  /*1a850*/  STL.64 [R1+0xce0], R218 ;  /* 0x000ce0da01007387 */ /* 0x000fe20000100a00 */
[----:B------:R-:W-:Y:S01]  /*1a860*/  ISETP.NE.U32.AND P5, PT, R12, RZ, PT ;  /* 0x000000ff0c00720c */ /* 0x000fe20003fa5070 */
[----:B------:R-:W-:-:S02]  /*1a870*/  IMAD.WIDE R12, R168, 0x4, R204 ;  /* 0x00000004a80c7825 */ /* 0x000fc400078e02cc */
[----:B------:R-:W2:Y:S02]  /*1a880*/  LDL.LU.64 R204, [R1+0x4f0] ;  /* 0x0004f00001cc7983 */ /* 0x000ea40000300a00 */
[----:B------:R-:W-:Y:S02]  /*1a890*/  IMAD.WIDE R42, R168, 0x4, R206 ;  /* 0x00000004a82a7825 */ /* 0x000fe400078e02ce */
[----:B------:R-:W2:Y:S01]  /*1a8a0*/  LDL.LU.64 R206, [R1+0x4f8] ;  /* 0x0004f80001ce7983 */ /* 0x000ea20000300a00 */
        /* <DEDUP_REMOVED lines=9> */
[----:B------:R-:W-:Y:S01]  /*1a940*/  STL.64 [R1+0xce8], R12 ;  /* 0x000ce80c01007387 */ /* 0x000fe20000100a00 */
[----:B------:R-:W-:Y:S02]  /*1a950*/  SEL R14, R14, RZ, P1 ;  /* 0x000000ff0e0e7207 */ /* 0x000fe40000800000 */
[----:B------:R-:W-:Y:S01]  /*1a960*/  SEL R16, RZ, 0x4, P0 ;  /* 0x00000004ff107807 */ /* 0x000fe20000000000 */
[----:B------:R-:W-:Y:S01]  /*1a970*/  STL.64 [R1+0xcf0], R42 ;  /* 0x000cf02a01007387 */ /* 0x000fe20000100a00 */
[----:B------:R-:W-:Y:S01]  /*1a980*/  ISETP.NE.U32.AND P0, PT, R14, RZ, PT ;  /* 0x000000ff0e00720c */ /* 0x000fe20003f05070 */
[----:B------:R-:W-:-:S04]  /*1a990*/  IMAD.WIDE R80, R249, 0x4, R198 ;  /* 0x00000004f9507825 */ /* 0x000fc800078e02c6 */
[C---:B---3--:R-:W-:Y:S02]  /*1a9a0*/  IMAD.WIDE R44, R168.reuse, 0x4, R208 ;  /* 0x00000004a82c7825 */ /* 0x048fe400078e02d0 */
[----:B------:R-:W3:Y:S02]  /*1a9b0*/  LDL.LU.64 R208, [R1+0x500] ;  /* 0x0005000001d07983 */ /* 0x000ee40000300a00 */
[----:B----4-:R-:W-:Y:S02]  /*1a9c0*/  IMAD.WIDE R14, R168, 0x4, R210 ;  /* 0x00000004a80e7825 */ /* 0x010fe400078e02d2 */
[----:B------:R-:W4:Y:S04]  /*1a9d0*/  LDL.LU.64 R210, [R1+0x510] ;  /* 0x0005100001d27983 */ /* 0x000f280000300a00 */
[----:B------:R-:W-:Y:S04]  /*1a9e0*/  STL.64 [R1+0xcf8], R44 ;  /* 0x000cf82c01007387 */ /* 0x000fe80000100a00 */
[----:B------:R-:W-:Y:S04]  /*1a9f0*/  STL.64 [R1+0xd00], R14 ;  /* 0x000d000e01007387 */ /* 0x000fe80000100a00 */
[----:B------:R-:W4:Y:S04]  /*1aa00*/  LDL.LU.64 R198, [R1+0x518] ;  /* 0x0005180001c67983 */ /* 0x000f280000300a00 */
[----:B------:R-:W4:Y:S01]  /*1aa10*/  LDL.LU.64 R200, [R1+0x528] ;  /* 0x0005280001c87983 */ /* 0x000f220000300a00 */
[----:B------:R-:W-:-:S04]  /*1aa20*/  IMAD.WIDE R116, R249, 0x4, R202 ;  /* 0x00000004f9747825 */ /* 0x000fc800078e02ca */
[----:B------:R-:W-:-:S04]  /*1aa30*/  IMAD.WIDE R120, R249, 0x4, R194 ;  /* 0x00000004f9787825 */ /* 0x000fc800078e02c2 */
[----:B--2---:R-:W-:-:S04]  /*1aa40*/  IMAD.WIDE R204, R168, 0x4, R204 ;  /* 0x00000004a8cc7825 */ /* 0x004fc800078e02cc */
[----:B------:R-:W-:Y:S01]  /*1aa50*/  IMAD.WIDE R206, R168, 0x4, R206 ;  /* 0x00000004a8ce7825 */ /* 0x000fe200078e02ce */
[----:B------:R-:W-:Y:S04]  /*1aa60*/  STL.64 [R1+0xd08], R204 ;  /* 0x000d08cc01007387 */ /* 0x000fe80000100a00 */
[----:B------:R-:W-:Y:S04]  /*1aa70*/  STL.64 [R1+0xd10], R206 ;  /* 0x000d10ce01007387 */ /* 0x000fe80000100a00 */
[----:B------:R-:W2:Y:S04]  /*1aa80*/  LDL.LU.64 R202, [R1+0x530] ;  /* 0x0005300001ca7983 */ /* 0x000ea80000300a00 */
[----:B------:R-:W2:Y:S01]  /*1aa90*/  LDL.LU.64 R194, [R1+0x540] ;  /* 0x0005400001c27983 */ /* 0x000ea20000300a00 */
[----:B------:R-:W-:-:S02]  /*1aaa0*/  LOP3.LUT R241, R3, 0x8, RZ, 0xfc, !PT ;  /* 0x0000000803f17812 */ /* 0x000fc400078efcff */
[----:B------:R-:W-:Y:S01]  /*1aab0*/  SEL R16, R16, RZ, P1 ;  /* 0x000000ff10107207 */ /* 0x000fe20000800000 */
[----:B------:R-:W-:Y:S01]  /*1aac0*/  LDGSTS.E [R248+0x6a008], desc[UR20][R44.64], P4 ;  /* 0x6a0080002cf87fae */ /* 0x000fe2000a1a1014 */
[----:B------:R-:W-:Y:S02]  /*1aad0*/  ISETP.GE.AND P4, PT, R241, UR4, PT ;  /* 0x00000004f1007c0c */ /* 0x000fe4000bf86270 */
[----:B------:R-:W-:Y:S01]  /*1aae0*/  LOP3.LUT R241, R3, 0xa, RZ, 0xfc, !PT ;  /* 0x0000000a03f17812 */ /* 0x000fe200078efcff */
[----:B------:R-:W-:Y:S01]  /*1aaf0*/  LDGSTS.E [R248+0x6c000], desc[UR20][R14.64], P5 ;  /* 0x6c0000000ef87fae */ /* 0x000fe2000a9a1014 */
[----:B------:R-:W-:Y:S02]  /*1ab00*/  ISETP.NE.U32.AND P5, PT, R16, RZ, PT ;  /* 0x000000ff1000720c */ /* 0x000fe40003fa5070 */
[----:B------:R-:W-:Y:S01]  /*1ab10*/  SEL R16, RZ, 0x4, P4 ;  /* 0x00000004ff107807 */ /* 0x000fe20002000000 */
[----:B------:R-:W-:Y:S01]  /*1ab20*/  LDGSTS.E [R248+0x6c008], desc[UR20][R204.64], P6 ;  /* 0x6c008000ccf87fae */ /* 0x000fe2000b1a1014 */
[----:B------:R-:W-:-:S02]  /*1ab30*/  ISETP.GE.AND P4, PT, R241, UR4, PT ;  /* 0x00000004f1007c0c */ /* 0x000fc4000bf86270 */
[----:B------:R-:W-:Y:S01]  /*1ab40*/  SEL R16, R16, RZ, P1 ;  /* 0x000000ff10107207 */ /* 0x000fe20000800000 */
[----:B------:R-:W-:Y:S01]  /*1ab50*/  LDGSTS.E [R248+0x6e000], desc[UR20][R206.64], P0 ;  /* 0x6e000000cef87fae */ /* 0x000fe200081a1014 */
[----:B------:R-:W-:Y:S02]  /*1ab60*/  SEL R17, RZ, 0x4, P4 ;  /* 0x00000004ff117807 */ /* 0x000fe40002000000 */
[----:B------:R-:W-:Y:S02]  /*1ab70*/  LOP3.LUT R241, R3, 0x28, RZ, 0xfc, !PT ;  /* 0x0000002803f17812 */ /* 0x000fe400078efcff */
[----:B------:R-:W-:Y:S02]  /*1ab80*/  ISETP.NE.U32.AND P4, PT, R16, RZ, PT ;  /* 0x000000ff1000720c */ /* 0x000fe40003f85070 */
[----:B------:R-:W-:Y:S02]  /*1ab90*/  SEL R16, R17, RZ, P1 ;  /* 0x000000ff11107207 */ /* 0x000fe40000800000 */
[----:B------:R-:W-:-:S02]  /*1aba0*/  ISETP.GE.AND P6, PT, R241, UR4, PT ;  /* 0x00000004f1007c0c */ /* 0x000fc4000bfc6270 */
[----:B------:R-:W-:Y:S02]  /*1abb0*/  LOP3.LUT R241, R3, 0x2a, RZ, 0xfc, !PT ;  /* 0x0000002a03f17812 */ /* 0x000fe400078efcff */
[----:B------:R-:W-:Y:S02]  /*1abc0*/  ISETP.NE.U32.AND P0, PT, R16, RZ, PT ;  /* 0x000000ff1000720c */ /* 0x000fe40003f05070 */
[----:B------:R-:W-:Y:S02]  /*1abd0*/  SEL R16, RZ, 0x4, P6 ;  /* 0x00000004ff107807 */ /* 0x000fe40003000000 */
[----:B------:R-:W-:Y:S02]  /*1abe0*/  ISETP.GE.AND P6, PT, R241, UR4, PT ;  /* 0x00000004f1007c0c */ /* 0x000fe4000bfc6270 */
[----:B------:R-:W-:Y:S02]  /*1abf0*/  SEL R16, R16, RZ, P1 ;  /* 0x000000ff10107207 */ /* 0x000fe40000800000 */
[----:B------:R-:W-:-:S02]  /*1ac00*/  SEL R17, RZ, 0x4, P6 ;  /* 0x00000004ff117807 */ /* 0x000fc40003000000 */
[----:B------:R-:W-:Y:S01]  /*1ac10*/  LOP3.LUT R241, R3, 0x48, RZ, 0xfc, !PT ;  /* 0x0000004803f17812 */ /* 0x000fe200078efcff */
[----:B---3--:R-:W-:Y:S01]  /*1ac20*/  IMAD.WIDE R208, R168, 0x4, R208 ;  /* 0x00000004a8d07825 */ /* 0x008fe200078e02d0 */
[----:B------:R-:W-:-:S03]  /*1ac30*/  ISETP.NE.U32.AND P6, PT, R16, RZ, PT ;  /* 0x000000ff1000720c */ /* 0x000fc60003fc5070 */
[----:B----4-:R-:W-:Y:S01]  /*1ac40*/  IMAD.WIDE R210, R168, 0x4, R210 ;  /* 0x00000004a8d27825 */ /* 0x010fe200078e02d2 */
[----:B------:R-:W-:Y:S01]  /*1ac50*/  SEL R16, R17, RZ, P1 ;  /* 0x000000ff11107207 */ /* 0x000fe20000800000 */
[----:B------:R-:W-:Y:S01]  /*1ac60*/  LDGSTS.E [R248+0x6e008], desc[UR20][R208.64], P5 ;  /* 0x6e008000d0f87fae */ /* 0x000fe2000a9a1014 */
[----:B------:R-:W-:Y:S02]  /*1ac70*/  ISETP.GE.AND P5, PT, R241, UR4, PT ;  /* 0x00000004f1007c0c */ /* 0x000fe4000bfa6270 */
[----:B------:R-:W-:Y:S01]  /*1ac80*/  LOP3.LUT R241, R3, 0x4a, RZ, 0xfc, !PT ;  /* 0x0000004a03f17812 */ /* 0x000fe200078efcff */
[----:B------:R-:W-:Y:S01]  /*1ac90*/  LDGSTS.E [R247+0x68000], desc[UR20][R210.64], P4 ;  /* 0x68000000d2f77fae */ /* 0x000fe2000a1a1014 */
[----:B------:R-:W-:Y:S02]  /*1aca0*/  ISETP.NE.U32.AND P4, PT, R16, RZ, PT ;  /* 0x000000ff1000720c */ /* 0x000fe40003f85070 */
[----:B------:R-:W-:Y:S02]  /*1acb0*/  SEL R16, RZ, 0x4, P5 ;  /* 0x00000004ff107807 */ /* 0x000fe40002800000 */
[----:B------:R-:W-:-:S02]  /*1acc0*/  ISETP.GE.AND P5, PT, R241, UR4, PT ;  /* 0x00000004f1007c0c */ /* 0x000fc4000bfa6270 */
[----:B------:R-:W-:Y:S01]  /*1acd0*/  SEL R16, R16, RZ, P1 ;  /* 0x000000ff10107207 */ /* 0x000fe20000800000 */
[----:B------:R-:W-:Y:S01]  /*1ace0*/  STL.64 [R1+0xd18], R208 ;  /* 0x000d18d001007387 */ /* 0x000fe20000100a00 */
[----:B------:R-:W-:Y:S01]  /*1acf0*/  SEL R18, RZ, 0x4, P5 ;  /* 0x00000004ff127807 */ /* 0x000fe20002800000 */
[----:B------:R-:W-:Y:S01]  /*1ad00*/  IMAD.WIDE R118, R249, 0x4, R196 ;  /* 0x00000004f9767825 */ /* 0x000fe200078e02c4 */
[----:B------:R-:W-:Y:S01]  /*1ad10*/  ISETP.NE.U32.AND P5, PT, R16, RZ, PT ;  /* 0x000000ff1000720c */ /* 0x000fe20003fa5070 */
[----:B------:R-:W-:Y:S02]  /*1ad20*/  STL.64 [R1+0xd20], R210 ;  /* 0x000d20d201007387 */ /* 0x000fe40000100a00 */
[C---:B------:R-:W-:Y:S02]  /*1ad30*/  IMAD.WIDE R16, R168.reuse, 0x4, R198 ;  /* 0x00000004a8107825 */ /* 0x040fe400078e02c6 */
[----:B------:R-:W3:Y:S04]  /*1ad40*/  LDL.LU.64 R196, [R1+0x550] ;  /* 0x0005500001c47983 */ /* 0x000ee80000300a00 */
[----:B------:R-:W4:Y:S01]  /*1ad50*/  LDL.LU.64 R198, [R1+0x560] ;  /* 0x0005600001c67983 */ /* 0x000f220000300a00 */
[----:B------:R-:W-:Y:S01]  /*1ad60*/  IMAD.WIDE R46, R168, 0x4, R200 ;  /* 0x00000004a82e7825 */ /* 0x000fe200078e02c8 */
[----:B------:R-:W-:-:S02]  /*1ad70*/  LOP3.LUT R241, R3, 0x68, RZ, 0xfc, !PT ;  /* 0x0000006803f17812 */ /* 0x000fc400078efcff */
[----:B------:R-:W-:Y:S01]  /*1ad80*/  STL.64 [R1+0xd28], R16 ;  /* 0x000d281001007387 */ /* 0x000fe20000100a00 */
[----:B------:R-:W-:-:S03]  /*1ad90*/  SEL R18, R18, RZ, P1 ;  /* 0x000000ff12127207 */ /* 0x000fc60000800000 */
[----:B------:R-:W-:Y:S01]  /*1ada0*/  LDGSTS.E [R247+0x68008], desc[UR20][R16.64], P0 ;  /* 0x6800800010f77fae */ /* 0x000fe200081a1014 */
[----:B------:R-:W-:-:S03]  /*1adb0*/  ISETP.GE.AND P0, PT, R241, UR4, PT ;  /* 0x00000004f1007c0c */ /* 0x000fc6000bf06270 */
[----:B------:R-:W-:Y:S01]  /*1adc0*/  STL.64 [R1+0xd30], R46 ;  /* 0x000d302e01007387 */ /* 0x000fe20000100a00 */
[----:B------:R-:W-:-:S03]  /*1add0*/  LOP3.LUT R241, R3, 0x6a, RZ, 0xfc, !PT ;  /* 0x0000006a03f17812 */ /* 0x000fc600078efcff */
[----:B------:R-:W4:Y:S04]  /*1ade0*/  LDL.LU.64 R200, [R1+0x568] ;  /* 0x0005680001c87983 */ /* 0x000f280000300a00 */
[----:B------:R-:W-:Y:S01]  /*1adf0*/  LDGSTS.E [R247+0x6a000], desc[UR20][R46.64], P6 ;  /* 0x6a0000002ef77fae */ /* 0x000fe2000b1a1014 */
[----:B------:R-:W-:Y:S02]  /*1ae00*/  ISETP.NE.U32.AND P6, PT, R18, RZ, PT ;  /* 0x000000ff1200720c */ /* 0x000fe40003fc5070 */
[----:B------:R-:W-:Y:S02]  /*1ae10*/  SEL R18, RZ, 0x4, P0 ;  /* 0x00000004ff127807 */ /* 0x000fe40000000000 */
[----:B------:R-:W-:Y:S02]  /*1ae20*/  ISETP.GE.AND P0, PT, R241, UR4, PT ;  /* 0x00000004f1007c0c */ /* 0x000fe4000bf06270 */
[----:B------:R-:W-:-:S02]  /*1ae30*/  SEL R18, R18, RZ, P1 ;  /* 0x000000ff12127207 */ /* 0x000fc40000800000 */
[----:B------:R-:W-:Y:S02]  /*1ae40*/  SEL R20, RZ, 0x4, P0 ;  /* 0x00000004ff147807 */ /* 0x000fe40000000000 */
[----:B------:R-:W-:Y:S01]  /*1ae50*/  ISETP.NE.U32.AND P0, PT, R18, RZ, PT ;  /* 0x000000ff1200720c */ /* 0x000fe20003f05070 */
[----:B------:R-:W-:-:S04]  /*1ae60*/  IMAD.WIDE R124, R249, 0x4, R188 ;  /* 0x00000004f97c7825 */ /* 0x000fc800078e02bc */
[C---:B--2---:R-:W-:Y:S02]  /*1ae70*/  IMAD.WIDE R48, R168.reuse, 0x4, R202 ;  /* 0x00000004a8307825 */ /* 0x044fe400078e02ca */
[----:B------:R-:W2:Y:S02]  /*1ae80*/  LDL.LU.64 R202, [R1+0x570] ;  /* 0x0005700001ca7983 */ /* 0x000ea40000300a00 */
[----:B------:R-:W-:Y:S02]  /*1ae90*/  IMAD.WIDE R18, R168, 0x4, R194 ;  /* 0x00000004a8127825 */ /* 0x000fe400078e02c2 */
[----:B------:R-:W-:Y:S04]  /*1aea0*/  STL.64 [R1+0xd38], R48 ;  /* 0x000d383001007387 */ /* 0x000fe80000100a00 */
[----:B------:R-:W-:Y:S04]  /*1aeb0*/  STL.64 [R1+0xd40], R18 ;  /* 0x000d401201007387 */ /* 0x000fe80000100a00 */
[----:B------:R-:W2:Y:S01]  /*1aec0*/  LDL.LU.64 R188, [R1+0x580] ;  /* 0x0005800001bc7983 */ /* 0x000ea20000300a00 */
[----:B------:R-:W-:-:S03]  /*1aed0*/  LOP3.LUT R241, R3, 0xc, RZ, 0xfc, !PT ;  /* 0x0000000c03f17812 */ /* 0x000fc600078efcff */
[----:B------:R-:W2:Y:S01]  /*1aee0*/  LDL.LU.64 R190, [R1+0x588] ;  /* 0x0005880001be7983 */ /* 0x000ea20000300a00 */
[----:B------:R-:W-:-:S03]  /*1aef0*/  SEL R20, R20, RZ, P1 ;  /* 0x000000ff14147207 */ /* 0x000fc60000800000 */
[----:B------:R-:W-:Y:S01]  /*1af00*/  LDGSTS.E [R247+0x6a008], desc[UR20][R48.64], P4 ;  /* 0x6a00800030f77fae */ /* 0x000fe2000a1a1014 */
[----:B------:R-:W-:Y:S02]  /*1af10*/  ISETP.GE.AND P4, PT, R241, UR4, PT ;  /* 0x00000004f1007c0c */ /* 0x000fe4000bf86270 */
[----:B------:R-:W-:Y:S01]  /*1af20*/  LOP3.LUT R241, R3, 0xe, RZ, 0xfc, !PT ;  /* 0x0000000e03f17812 */ /* 0x000fe200078efcff */
[----:B------:R-:W-:Y:S01]  /*1af30*/  LDGSTS.E [R247+0x6c000], desc[UR20][R18.64], P5 ;  /* 0x6c00000012f77fae */ /* 0x000fe2000a9a1014 */
[----:B------:R-:W-:Y:S02]  /*1af40*/  ISETP.NE.U32.AND P5, PT, R20, RZ, PT ;  /* 0x000000ff1400720c */ /* 0x000fe40003fa5070 */
[----:B------:R-:W-:Y:S02]  /*1af50*/  SEL R20, RZ, 0x4, P4 ;  /* 0x00000004ff147807 */ /* 0x000fe40002000000 */
[----:B------:R-:W-:Y:S01]  /*1af60*/  ISETP.GE.AND P4, PT, R241, UR4, PT ;  /* 0x00000004f1007c0c */ /* 0x000fe2000bf86270 */
[----:B------:R-:W-:Y:S01]  /*1af70*/  IMAD.WIDE R122, R249, 0x4, R192 ;  /* 0x00000004f97a7825 */ /* 0x000fe200078e02c0 */
        /* <DEDUP_REMOVED lines=8> */
[----:B------:R3:W-:Y:S04]  /*1b000*/  STL.64 [R1+0xd50], R198 ;  /* 0x000d50c601007387 */ /* 0x0007e80000100a00 */
[----:B------:R-:W4:Y:S04]  /*1b010*/  LDL.LU.64 R192, [R1+0x598] ;  /* 0x0005980001c07983 */ /* 0x000f280000300a00 */
[----:B------:R-:W3:Y:S04]  /*1b020*/  LDL.LU.64 R194, [R1+0x5a0] ;  /* 0x0005a00001c27983 */ /* 0x000ee80000300a00 */
[----:B------:R-:W-:Y:S01]  /*1b030*/  LDGSTS.E [R247+0x6c008], desc[UR20][R196.64], P6 ;  /* 0x6c008000c4f77fae */ /* 0x000fe2000b1a1014 */
[----:B------:R-:W-:-:S02]  /*1b040*/  ISETP.GE.AND P6, PT, R241, UR4, PT ;  /* 0x00000004f1007c0c */ /* 0x000fc4000bfc6270 */
[----:B------:R-:W-:Y:S01]  /*1b050*/  LOP3.LUT R241, R3, 0x2e, RZ, 0xfc, !PT ;  /* 0x0000002e03f17812 */ /* 0x000fe200078efcff */
[----:B------:R1:W-:Y:S01]  /*1b060*/  LDGSTS.E [R247+0x6e000], desc[UR20][R198.64], P0 ;  /* 0x6e000000c6f77fae */ /* 0x0003e200081a1014 */
        /* <DEDUP_REMOVED lines=12> */
[----:B------:R1:W-:Y:S01]  /*1b130*/  STL.64 [R1+0xd58], R200 ;  /* 0x000d58c801007387 */ /* 0x0003e20000100a00 */
        /* <DEDUP_REMOVED lines=10> */
[----:B------:R-:W2:Y:S01]  /*1b1e0*/  LDL.LU.64 R188, [R1+0x5a8] ;  /* 0x0005a80001bc7983 */ /* 0x000ea20000300a00 */
[----:B------:R-:W-:Y:S01]  /*1b1f0*/  LOP3.LUT R241, R3, 0x6c, RZ, 0xfc, !PT ;  /* 0x0000006c03f17812 */ /* 0x000fe200078efcff */
[----:B------:R-:W-:Y:S01]  /*1b200*/  IMAD.WIDE R50, R168, 0x4, R190 ;  /* 0x00000004a8327825 */ /* 0x000fe200078e02be */
[----:B------:R-:W-:Y:S01]  /*1b210*/  SEL R22, R22, RZ, P1 ;  /* 0x000000ff16167207 */ /* 0x000fe20000800000 */
[----:B------:R-:W-:Y:S01]  /*1b220*/  LDGSTS.E [R246+0x68008], desc[UR20][R20.64], P0 ;  /* 0x6800800014f67fae */ /* 0x000fe200081a1014 */
[----:B------:R-:W-:Y:S01]  /*1b230*/  ISETP.GE.AND P0, PT, R241, UR4, PT ;  /* 0x00000004f1007c0c */ /* 0x000fe2000bf06270 */
[C---:B------:R-:W-:Y:S02]  /*1b240*/  IMAD.WIDE R250, R249.reuse, 0x4, R250 ;  /* 0x00000004f9fa7825 */ /* 0x040fe400078e02fa */
[----:B------:R-:W2:Y:S02]  /*1b250*/  LDL.LU.64 R190, [R1+0x5b8] ;  /* 0x0005b80001be7983 */ /* 0x000ea40000300a00 */
[----:B------:R-:W-:-:S02]  /*1b260*/  IMAD.WIDE R228, R249, 0x4, R228 ;  /* 0x00000004f9e47825 */ /* 0x000fc400078e02e4 */
[----:B------:R-:W-:Y:S01]  /*1b270*/  LDGSTS.E [R246+0x6a000], desc[UR20][R50.64], P6 ;  /* 0x6a00000032f67fae */ /* 0x000fe2000b1a1014 */
[----:B------:R-:W-:Y:S01]  /*1b280*/  ISETP.NE.U32.AND P6, PT, R22, RZ, PT ;  /* 0x000000ff1600720c */ /* 0x000fe20003fc5070 */
[----:B------:R-:W-:Y:S01]  /*1b290*/  IMAD.WIDE R226, R249, 0x4, R226 ;  /* 0x00000004f9e27825 */ /* 0x000fe200078e02e2 */
[----:B------:R-:W-:-:S03]  /*1b2a0*/  SEL R22, RZ, 0x4, P0 ;  /* 0x00000004ff167807 */ /* 0x000fc60000000000 */
[----:B------:R-:W-:-:S04]  /*1b2b0*/  IMAD.WIDE R224, R249, 0x4, R224 ;  /* 0x00000004f9e07825 */ /* 0x000fc800078e02e0 */
[----:B------:R-:W-:-:S04]  /*1b2c0*/  IMAD.WIDE R128, R249, 0x4, R184 ;  /* 0x00000004f9807825 */ /* 0x000fc800078e02b8 */
[----:B------:R-:W-:-:S04]  /*1b2d0*/  IMAD.WIDE R126, R249, 0x4, R186 ;  /* 0x00000004f97e7825 */ /* 0x000fc800078e02ba */
[----:B------:R-:W-:-:S04]  /*1b2e0*/  IMAD.WIDE R222, R249, 0x4, R222 ;  /* 0x00000004f9de7825 */ /* 0x000fc800078e02de */
[----:B------:R-:W-:Y:S01]  /*1b2f0*/  IMAD.WIDE R220, R249, 0x4, R220 ;  /* 0x00000004f9dc7825 */ /* 0x000fe200078e02dc */
[----:B------:R-:W-:Y:S01]  /*1b300*/  LOP3.LUT R249, R3, 0x6e, RZ, 0xfc, !PT ;  /* 0x0000006e03f97812 */ /* 0x000fe200078efcff */
[----:B------:R-:W-:Y:S01]  /*1b310*/  STL.64 [R1+0xd68], R20 ;  /* 0x000d681401007387 */ /* 0x000fe20000100a00 */
[----:B------:R-:W-:Y:S02]  /*1b320*/  SEL R22, R22, RZ, P1 ;  /* 0x000000ff16167207 */ /* 0x000fe40000800000 */
[----:B------:R-:W-:Y:S01]  /*1b330*/  ISETP.GE.AND P0, PT, R249, UR4, PT ;  /* 0x00000004f9007c0c */ /* 0x000fe2000bf06270 */
[----:B------:R-:W-:Y:S03]  /*1b340*/  STL.64 [R1+0xd70], R50 ;  /* 0x000d703201007387 */ /* 0x000fe60000100a00 */
[----:B------:R-:W-:Y:S01]  /*1b350*/  SEL R24, RZ, 0x4, P0 ;  /* 0x00000004ff187807 */ /* 0x000fe20000000000 */
[----:B------:R-:W-:Y:S01]  /*1b360*/  STL.64 [R1+0xd78], R248 ;  /* 0x000d78f801007387 */ /* 0x000fe20000100a00 */
[----:B------:R-:W-:Y:S01]  /*1b370*/  ISETP.NE.U32.AND P0, PT, R22, RZ, PT ;  /* 0x000000ff1600720c */ /* 0x000fe20003f05070 */
[----:B----4-:R-:W-:-:S02]  /*1b380*/  IMAD.WIDE R52, R168, 0x4, R192 ;  /* 0x00000004a8347825 */ /* 0x010fc400078e02c0 */
[----:B------:R-:W4:Y:S02]  /*1b390*/  LDL.LU.64 R192, [R1+0x5c8] ;  /* 0x0005c80001c07983 */ /* 0x000f240000300a00 */
[C---:B---3--:R-:W-:Y:S02]  /*1b3a0*/  IMAD.WIDE R22, R168.reuse, 0x4, R194 ;  /* 0x00000004a8167825 */ /* 0x048fe400078e02c2 */
[----:B------:R-:W3:Y:S04]  /*1b3b0*/  LDL.LU.64 R194, [R1+0x5d0] ;  /* 0x0005d00001c27983 */ /* 0x000ee80000300a00 */
[----:B------:R-:W-:Y:S04]  /*1b3c0*/  STL.64 [R1+0xd80], R52 ;  /* 0x000d803401007387 */ /* 0x000fe80000100a00 */
[----:B------:R-:W-:Y:S04]  /*1b3d0*/  STL.64 [R1+0xd88], R22 ;  /* 0x000d881601007387 */ /* 0x000fe80000100a00 */
[----:B------:R-:W3:Y:S04]  /*1b3e0*/  LDL.LU.64 R184, [R1+0x5e0] ;  /* 0x0005e00001b87983 */ /* 0x000ee80000300a00 */
[----:B------:R-:W3:Y:S01]  /*1b3f0*/  LDL.LU.64 R186, [R1+0x5f0] ;  /* 0x0005f00001ba7983 */ /* 0x000ee20000300a00 */
[----:B--2---:R-:W-:Y:S01]  /*1b400*/  IMAD.WIDE R188, R168, 0x4, R188 ;  /* 0x00000004a8bc7825 */ /* 0x004fe200078e02bc */
[----:B------:R-:W-:-:S02]  /*1b410*/  LOP3.LUT R241, R3, 0x10, RZ, 0xfc, !PT ;  /* 0x0000001003f17812 */ /* 0x000fc400078efcff */
[----:B------:R-:W-:Y:S04]  /*1b420*/  LDGSTS.E [R246+0x6a008], desc[UR20][R52.64], P4 ;  /* 0x6a00800034f67fae */ /* 0x000fe8000a1a1014 */
[----:B------:R2:W-:Y:S04]  /*1b430*/  STL.64 [R1+0xd90], R188 ;  /* 0x000d90bc01007387 */ /* 0x0005e80000100a00 */
[----:B------:R-:W2:Y:S04]  /*1b440*/  LDL.LU.64 R176, [R1+0x5f8] ;  /* 0x0005f80001b07983 */ /* 0x000ea80000300a00 */
[----:B------:R-:W2:Y:S01]  /*1b450*/  LDL.LU.64 R178, [R1+0x608] ;  /* 0x0006080001b27983 */ /* 0x000ea20000300a00 */
[----:B------:R-:W-:-:S02]  /*1b460*/  SEL R24, R24, RZ, P1 ;  /* 0x000000ff18187207 */ /* 0x000fc40000800000 */
[----:B------:R-:W-:Y:S01]  /*1b470*/  ISETP.GE.AND P4, PT, R241, UR4, PT ;  /* 0x00000004f1007c0c */ /* 0x000fe2000bf86270 */
[----:B------:R-:W-:Y:S01]  /*1b480*/  LDGSTS.E [R246+0x6c000], desc[UR20][R22.64], P5 ;  /* 0x6c00000016f67fae */ /* 0x000fe2000a9a1014 */
[----:B------:R-:W-:Y:S02]  /*1b490*/  LOP3.LUT R241, R3, 0x12, RZ, 0xfc, !PT ;  /* 0x0000001203f17812 */ /* 0x000fe400078efcff */
[----:B------:R-:W-:Y:S01]  /*1b4a0*/  ISETP.NE.U32.AND P5, PT, R24, RZ, PT ;  /* 0x000000ff1800720c */ /* 0x000fe20003fa5070 */
[----:B------:R-:W-:Y:S01]  /*1b4b0*/  IMAD.WIDE R190, R168, 0x4, R190 ;  /* 0x00000004a8be7825 */ /* 0x000fe200078e02be */
[----:B------:R-:W-:Y:S01]  /*1b4c0*/  SEL R24, RZ, 0x4, P4 ;  /* 0x00000004ff187807 */ /* 0x000fe20002000000 */
[----:B------:R-:W-:Y:S01]  /*1b4d0*/  LDGSTS.E [R246+0x6c008], desc[UR20][R188.64], P6 ;  /* 0x6c008000bcf67fae */ /* 0x000fe2000b1a1014 */
[----:B------:R-:W-:Y:S02]  /*1b4e0*/  ISETP.GE.AND P4, PT, R241, UR4, PT ;  /* 0x00000004f1007c0c */ /* 0x000fe4000bf86270 */
[----:B------:R-:W-:Y:S01]  /*1b4f0*/  SEL R24, R24, RZ, P1 ;  /* 0x000000ff18187207 */ /* 0x000fe20000800000 */
[----:B------:R-:W-:Y:S01]  /*1b500*/  LDGSTS.E [R246+0x6e000], desc[UR20][R190.64], P0 ;  /* 0x6e000000bef67fae */ /* 0x000fe200081a1014 */
[----:B------:R-:W-:-:S02]  /*1b510*/  SEL R25, RZ, 0x4, P4 ;  /* 0x00000004ff197807 */ /* 0x000fc40002000000 */
[----:B------:R-:W-:Y:S01]  /*1b520*/  LOP3.LUT R241, R3, 0x30, RZ, 0xfc, !PT ;  /* 0x0000003003f17812 */ /* 0x000fe200078efcff */
[----:B------:R-:W2:Y:S01]  /*1b530*/  LDL.LU.64 R180, [R1+0x610] ;  /* 0x0006100001b47983 */ /* 0x000ea20000300a00 */
[----:B------:R-:W-:Y:S02]  /*1b540*/  ISETP.NE.U32.AND P4, PT, R24, RZ, PT ;  /* 0x000000ff1800720c */ /* 0x000fe40003f85070 */
[----:B------:R-:W-:Y:S01]  /*1b550*/  SEL R24, R25, RZ, P1 ;  /* 0x000000ff19187207 */ /* 0x000fe20000800000 */
[----:B------:R-:W2:Y:S01]  /*1b560*/  LDL.LU.64 R182, [R1+0x618] ;  /* 0x0006180001b67983 */ /* 0x000ea20000300a00 */
[----:B------:R-:W-:Y:S02]  /*1b570*/  ISETP.GE.AND P6, PT, R241, UR4, PT ;  /* 0x00000004f1007c0c */ /* 0x000fe4000bfc6270 */
[----:B------:R-:W-:Y:S02]  /*1b580*/  LOP3.LUT R241, R3, 0x32, RZ, 0xfc, !PT ;  /* 0x0000003203f17812 */ /* 0x000fe400078efcff */
[----:B------:R-:W-:-:S02]  /*1b590*/  ISETP.NE.U32.AND P0, PT, R24, RZ, PT ;  /* 0x000000ff1800720c */ /* 0x000fc40003f05070 */
[----:B------:R-:W-:Y:S02]  /*1b5a0*/  SEL R24, RZ, 0x4, P6 ;  /* 0x00000004ff187807 */ /* 0x000fe40003000000 */
[----:B------:R-:W-:Y:S02]  /*1b5b0*/  ISETP.GE.AND P6, PT, R241, UR4, PT ;  /* 0x00000004f1007c0c */ /* 0x000fe4000bfc6270 */
[----:B------:R-:W-:Y:S02]  /*1b5c0*/  SEL R24, R24, RZ, P1 ;  /* 0x000000ff18187207 */ /* 0x000fe40000800000 */
[----:B------:R-:W-:Y:S02]  /*1b5d0*/  SEL R25, RZ, 0x4, P6 ;  /* 0x00000004ff197807 */ /* 0x000fe40003000000 */
[----:B------:R-:W-:Y:S02]  /*1b5e0*/  LOP3.LUT R241, R3, 0x50, RZ, 0xfc, !PT ;  /* 0x0000005003f17812 */ /* 0x000fe400078efcff */
[----:B------:R-:W-:-:S02]  /*1b5f0*/  ISETP.NE.U32.AND P6, PT, R24, RZ, PT ;  /* 0x000000ff1800720c */ /* 0x000fc40003fc5070 */
[----:B------:R-:W-:Y:S01]  /*1b600*/  SEL R24, R25, RZ, P1 ;  /* 0x000000ff19187207 */ /* 0x000fe20000800000 */
[----:B----4-:R-:W-:-:S04]  /*1b610*/  IMAD.WIDE R192, R168, 0x4, R192 ;  /* 0x00000004a8c07825 */ /* 0x010fc800078e02c0 */
[----:B---3--:R-:W-:Y:S01]  /*1b620*/  IMAD.WIDE R194, R168, 0x4, R194 ;  /* 0x00000004a8c27825 */ /* 0x008fe200078e02c2 */
[----:B------:R-:W-:Y:S01]  /*1b630*/  LDGSTS.E [R246+0x6e008], desc[UR20][R192.64], P5 ;  /* 0x6e008000c0f67fae */ /* 0x000fe2000a9a1014 */
[----:B------:R-:W-:Y:S02]  /*1b640*/  ISETP.GE.AND P5, PT, R241, UR4, PT ;  /* 0x00000004f1007c0c */ /* 0x000fe4000bfa6270 */
[----:B------:R-:W-:Y:S01]  /*1b650*/  LOP3.LUT R241, R3, 0x52, RZ, 0xfc, !PT ;  /* 0x0000005203f17812 */ /* 0x000fe200078efcff */
[----:B------:R-:W-:Y:S01]  /*1b660*/  LDGSTS.E [R245+0x68000], desc[UR20][R194.64], P4 ;  /* 0x68000000c2f57fae */ /* 0x000fe2000a1a1014 */
[----:B------:R-:W-:Y:S02]  /*1b670*/  ISETP.NE.U32.AND P4, PT, R24, RZ, PT ;  /* 0x000000ff1800720c */ /* 0x000fe40003f85070 */
[----:B------:R-:W-:Y:S02]  /*1b680*/  SEL R24, RZ, 0x4, P5 ;  /* 0x00000004ff187807 */ /* 0x000fe40002800000 */
[----:B------:R-:W-:-:S02]  /*1b690*/  ISETP.GE.AND P5, PT, R241, UR4, PT ;  /* 0x00000004f1007c0c */ /* 0x000fc4000bfa6270 */
[----:B------:R-:W-:Y:S02]  /*1b6a0*/  SEL R24, R24, RZ, P1 ;  /* 0x000000ff18187207 */ /* 0x000fe40000800000 */
[----:B------:R-:W-:Y:S02]  /*1b6b0*/  SEL R26, RZ, 0x4, P5 ;  /* 0x00000004ff1a7807 */ /* 0x000fe40002800000 */
[----:B------:R-:W-:Y:S01]  /*1b6c0*/  ISETP.NE.U32.AND P5, PT, R24, RZ, PT ;  /* 0x000000ff1800720c */ /* 0x000fe20003fa5070 */
[C---:B------:R-:W-:Y:S02]  /*1b6d0*/  IMAD.WIDE R24, R168.reuse, 0x4, R184 ;  /* 0x00000004a8187825 */ /* 0x040fe400078e02b8 */
[----:B------:R-:W3:Y:S02]  /*1b6e0*/  LDL.LU.64 R184, [R1+0x620] ;  /* 0x0006200001b87983 */ /* 0x000ee40000300a00 */
[----:B------:R-:W-:Y:S01]  /*1b6f0*/  IMAD.WIDE R54, R168, 0x4, R186 ;  /* 0x00000004a8367825 */ /* 0x000fe200078e02ba */
[----:B------:R-:W-:Y:S01]  /*1b700*/  LOP3.LUT R241, R3, 0x70, RZ, 0xfc, !PT ;  /* 0x0000007003f17812 */ /* 0x000fe200078efcff */
[----:B------:R-:W4:Y:S01]  /*1b710*/  LDL.LU.64 R186, [R1+0x630] ;  /* 0x0006300001ba7983 */ /* 0x000f220000300a00 */
[----:B------:R-:W-:-:S03]  /*1b720*/  SEL R26, R26, RZ, P1 ;  /* 0x000000ff1a1a7207 */ /* 0x000fc60000800000 */
[----:B------:R-:W-:Y:S01]  /*1b730*/  LDGSTS.E [R245+0x68008], desc[UR20][R24.64], P0 ;  /* 0x6800800018f57fae */ /* 0x000fe200081a1014 */
[----:B------:R-:W-:Y:S02]  /*1b740*/  ISETP.GE.AND P0, PT, R241, UR4, PT ;  /* 0x00000004f1007c0c */ /* 0x000fe4000bf06270 */
[----:B------:R-:W-:Y:S01]  /*1b750*/  LOP3.LUT R241, R3, 0x72, RZ, 0xfc, !PT ;  /* 0x0000007203f17812 */ /* 0x000fe200078efcff */
[----:B------:R-:W-:Y:S01]  /*1b760*/  LDGSTS.E [R245+0x6a000], desc[UR20][R54.64], P6 ;  /* 0x6a00000036f57fae */ /* 0x000fe2000b1a1014 */
[----:B------:R-:W-:Y:S02]  /*1b770*/  ISETP.NE.U32.AND P6, PT, R26, RZ, PT ;  /* 0x000000ff1a00720c */ /* 0x000fe40003fc5070 */
[----:B------:R-:W-:Y:S02]  /*1b780*/  SEL R26, RZ, 0x4, P0 ;  /* 0x00000004ff1a7807 */ /* 0x000fe40000000000 */
[----:B------:R-:W-:Y:S02]  /*1b790*/  ISETP.GE.AND P0, PT, R241, UR4, PT ;  /* 0x00000004f1007c0c */ /* 0x000fe4000bf06270 */
[----:B------:R-:W-:-:S02]  /*1b7a0*/  SEL R26, R26, RZ, P1 ;  /* 0x000000ff1a1a7207 */ /* 0x000fc40000800000 */
[----:B------:R-:W-:Y:S02]  /*1b7b0*/  SEL R28, RZ, 0x4, P0 ;  /* 0x00000004ff1c7807 */ /* 0x000fe40000000000 */
[----:B------:R-:W-:Y:S01]  /*1b7c0*/  ISETP.NE.U32.AND P0, PT, R26, RZ, PT ;  /* 0x000000ff1a00720c */ /* 0x000fe20003f05070 */
[C---:B--2---:R-:W-:Y:S02]  /*1b7d0*/  IMAD.WIDE R56, R168.reuse, 0x4, R176 ;  /* 0x00000004a8387825 */ /* 0x044fe400078e02b0 */
[----:B------:R-:W2:Y:S02]  /*1b7e0*/  LDL.LU.64 R176, [R1+0x640] ;  /* 0x0006400001b07983 */ /* 0x000ea40000300a00 */
[----:B------:R-:W-:Y:S02]  /*1b7f0*/  IMAD.WIDE R26, R168, 0x4, R178 ;  /* 0x00000004a81a7825 */ /* 0x000fe400078e02b2 */
[----:B------:R-:W2:Y:S04]  /*1b800*/  LDL.LU.64 R178, [R1+0x648] ;  /* 0x0006480001b27983 */ /* 0x000ea80000300a00 */
        /* <DEDUP_REMOVED lines=10> */
[----:B------:R-:W-:Y:S01]  /*1b8b0*/  IMAD.WIDE R180, R168, 0x4, R180 ;  /* 0x00000004a8b47825 */ /* 0x000fe200078e02b4 */
[----:B------:R-:W-:Y:S01]  /*1b8c0*/  ISETP.GE.AND P4, PT, R241, UR4, PT ;  /* 0x00000004f1007c0c */ /* 0x000fe2000bf86270 */
[----:B------:R-:W2:Y:S01]  /*1b8d0*/  LDL.LU.64 R166, [R1+0x670] ;  /* 0x0006700001a67983 */ /* 0x000ea20000300a00 */
[----:B------:R-:W-:-:S02]  /*1b8e0*/  SEL R28, R28, RZ, P1 ;  /* 0x000000ff1c1c7207 */ /* 0x000fc40000800000 */
[----:B------:R-:W-:Y:S01]  /*1b8f0*/  SEL R29, RZ, 0x4, P4 ;  /* 0x00000004ff1d7807 */ /* 0x000fe20002000000 */
[----:B------:R-:W-:Y:S01]  /*1b900*/  IMAD.WIDE R182, R168, 0x4, R182 ;  /* 0x00000004a8b67825 */ /* 0x000fe200078e02b6 */
[----:B------:R-:W-:Y:S01]  /*1b910*/  LOP3.LUT R241, R3, 0x34, RZ, 0xfc, !PT ;  /* 0x0000003403f17812 */ /* 0x000fe200078efcff */
[----:B------:R-:W-:Y:S01]  /*1b920*/  LDGSTS.E [R245+0x6c008], desc[UR20][R180.64], P6 ;  /* 0x6c008000b4f57fae */ /* 0x000fe2000b1a1014 */
[----:B------:R-:W-:Y:S02]  /*1b930*/  ISETP.NE.U32.AND P4, PT, R28, RZ, PT ;  /* 0x000000ff1c00720c */ /* 0x000fe40003f85070 */
[----:B------:R-:W-:Y:S01]  /*1b940*/  SEL R28, R29, RZ, P1 ;  /* 0x000000ff1d1c7207 */ /* 0x000fe20000800000 */
[----:B------:R-:W-:Y:S01]  /*1b950*/  LDGSTS.E [R245+0x6e000], desc[UR20][R182.64], P0 ;  /* 0x6e000000b6f57fae */ /* 0x000fe200081a1014 */
[----:B------:R-:W-:Y:S02]  /*1b960*/  ISETP.GE.AND P6, PT, R241, UR4, PT ;  /* 0x00000004f1007c0c */ /* 0x000fe4000bfc6270 */
[----:B------:R-:W-:Y:S01]  /*1b970*/  LOP3.LUT R241, R3, 0x36, RZ, 0xfc, !PT ;  /* 0x0000003603f17812 */ /* 0x000fe200078efcff */
[----:B------:R-:W2:Y:S01]  /*1b980*/  LDL.LU.64 R174, [R1+0x678] ;  /* 0x0006780001ae7983 */ /* 0x000ea20000300a00 */
        /* <DEDUP_REMOVED lines=8> */
[----:B---3--:R-:W-:-:S04]  /*1ba10*/  IMAD.WIDE R184, R168, 0x4, R184 ;  /* 0x00000004a8b87825 */ /* 0x008fc800078e02b8 */
[----:B----4-:R-:W-:Y:S01]  /*1ba20*/  IMAD.WIDE R186, R168, 0x4, R186 ;  /* 0x00000004a8ba7825 */ /* 0x010fe200078e02ba */
        /* <DEDUP_REMOVED lines=10> */
[C---:B--2---:R-:W-:Y:S02]  /*1bad0*/  IMAD.WIDE R28, R168.reuse, 0x4, R176 ;  /* 0x00000004a81c7825 */ /* 0x044fe400078e02b0 */
[----:B------:R-:W2:Y:S02]  /*1bae0*/  LDL.LU.64 R176, [R1+0x680] ;  /* 0x0006800001b07983 */ /* 0x000ea40000300a00 */
[C---:B------:R-:W-:Y:S02]  /*1baf0*/  IMAD.WIDE R58, R168.reuse, 0x4, R178 ;  /* 0x00000004a83a7825 */ /* 0x040fe400078e02b2 */
[----:B------:R-:W3:Y:S02]  /*1bb00*/  LDL.LU.64 R178, [R1+0x688] ;  /* 0x0006880001b27983 */ /* 0x000ee40000300a00 */
[----:B------:R-:W-:-:S02]  /*1bb10*/  IMAD.WIDE R60, R168, 0x4, R170 ;  /* 0x00000004a83c7825 */ /* 0x000fc400078e02aa */
[----:B------:R-:W4:Y:S02]  /*1bb20*/  LDL.LU.64 R170, [R1+0x698] ;  /* 0x0006980001aa7983 */ /* 0x000f240000300a00 */
[----:B------:R-:W-:Y:S02]  /*1bb30*/  IMAD.WIDE R90, R168, 0x4, R172 ;  /* 0x00000004a85a7825 */ /* 0x000fe400078e02ac */
[----:B------:R-:W4:Y:S04]  /*1bb40*/  LDL.LU.64 R172, [R1+0x6a0] ;  /* 0x0006a00001ac7983 */ /* 0x000f280000300a00 */
[----:B------:R-:W4:Y:S04]  /*1bb50*/  LDL.LU.64 R96, [R1+0x6a8] ;  /* 0x0006a80001607983 */ /* 0x000f280000300a00 */
[----:B------:R-:W4:Y:S01]  /*1bb60*/  LDL.LU.64 R98, [R1+0x6b8] ;  /* 0x0006b80001627983 */ /* 0x000f220000300a00 */
        /* <DEDUP_REMOVED lines=13> */
[----:B------:R-:W-:Y:S01]  /*1bc40*/  LOP3.LUT R241, R3, 0x18, RZ, 0xfc, !PT ;  /* 0x0000001803f17812 */ /* 0x000fe200078efcff */
[----:B------:R-:W-:Y:S01]  /*1bc50*/  IMAD.WIDE R174, R168, 0x4, R174 ;  /* 0x00000004a8ae7825 */ /* 0x000fe200078e02ae */
[----:B------:R-:W-:Y:S01]  /*1bc60*/  ISETP.NE.U32.AND P0, PT, R30, RZ, PT ;  /* 0x000000ff1e00720c */ /* 0x000fe20003f05070 */
[----:B------:R-:W4:Y:S01]  /*1bc70*/  LDL.LU.64 R100, [R1+0x6c0] ;  /* 0x0006c00001647983 */ /* 0x000f220000300a00 */
        /* <DEDUP_REMOVED lines=8> */
[----:B------:R-:W-:Y:S01]  /*1bd00*/  ISETP.NE.U32.AND P4, PT, R30, RZ, PT ;  /* 0x000000ff1e00720c */ /* 0x000fe20003f85070 */
        /* <DEDUP_REMOVED lines=13> */
[----:B------:R-:W-:Y:S02]  /*1bde0*/  LOP3.LUT R241, R3, 0x58, RZ, 0xfc, !PT ;  /* 0x0000005803f17812 */ /* 0x000fe400078efcff */
[----:B------:R-:W-:Y:S02]  /*1bdf0*/  ISETP.NE.U32.AND P6, PT, R32, RZ, PT ;  /* 0x000000ff2000720c */ /* 0x000fe40003fc5070 */
[----:B------:R-:W-:Y:S01]  /*1be00*/  SEL R32, R33, RZ, P1 ;  /* 0x000000ff21207207 */ /* 0x000fe20000800000 */
[----:B--2---:R-:W-:-:S04]  /*1be10*/  IMAD.WIDE R176, R168, 0x4, R176 ;  /* 0x00000004a8b07825 */ /* 0x004fc800078e02b0 */
        /* <DEDUP_REMOVED lines=11> */
[C---:B----4-:R-:W-:Y:S02]  /*1bed0*/  IMAD.WIDE R32, R168.reuse, 0x4, R170 ;  /* 0x00000004a8207825 */ /* 0x050fe400078e02aa */
[----:B------:R-:W2:Y:S02]  /*1bee0*/  LDL.LU.64 R170, [R1+0x6e0] ;  /* 0x0006e00001aa7983 */ /* 0x000ea40000300a00 */
[C---:B------:R-:W-:Y:S02]  /*1bef0*/  IMAD.WIDE R62, R168.reuse, 0x4, R172 ;  /* 0x00000004a83e7825 */ /* 0x040fe400078e02ac */
[----:B------:R-:W3:Y:S02]  /*1bf00*/  LDL.LU.64 R172, [R1+0x6f8] ;  /* 0x0006f80001ac7983 */ /* 0x000ee40000300a00 */
[----:B------:R-:W-:-:S02]  /*1bf10*/  IMAD.WIDE R94, R168, 0x4, R98 ;  /* 0x00000004a85e7825 */ /* 0x000fc400078e0262 */
[----:B------:R-:W4:Y:S04]  /*1bf20*/  LDL.LU.64 R66, [R1+0x700] ;  /* 0x0007000001427983 */ /* 0x000f280000300a00 */
[----:B------:R-:W4:Y:S04]  /*1bf30*/  LDL.LU.64 R98, [R1+0x708] ;  /* 0x0007080001627983 */ /* 0x000f280000300a00 */
[----:B-1----:R-:W4:Y:S04]  /*1bf40*/  LDL.LU.64 R8, [R1+0x718] ;  /* 0x0007180001087983 */ /* 0x002f280000300a00 */
        /* <DEDUP_REMOVED lines=13> */
[----:B------:R-:W-:Y:S01]  /*1c020*/  LOP3.LUT R241, R3, 0x1c, RZ, 0xfc, !PT ;  /* 0x0000001c03f17812 */ /* 0x000fe200078efcff */
[----:B------:R-:W-:Y:S01]  /*1c030*/  LDGSTS.E [R7+0x6a008], desc[UR20][R64.64], P4 ;  /* 0x6a00800040077fae */ /* 0x000fe2000a1a1014 */
[----:B------:R-:W-:Y:S02]  /*1c040*/  ISETP.NE.U32.AND P0, PT, R34, RZ, PT ;  /* 0x000000ff2200720c */ /* 0x000fe40003f05070 */
[----:B------:R-:W-:Y:S01]  /*1c050*/  SEL R34, R35, RZ, P1 ;  /* 0x000000ff23227207 */ /* 0x000fe20000800000 */
[----:B------:R-:W-:Y:S01]  /*1c060*/  LDGSTS.E [R7+0x6c000], desc[UR20][R94.64], P5 ;  /* 0x6c0000005e077fae */ /* 0x000fe2000a9a1014 */
[----:B------:R-:W-:Y:S02]  /*1c070*/  ISETP.GE.AND P4, PT, R241, UR4, PT ;  /* 0x00000004f1007c0c */ /* 0x000fe4000bf86270 */
[----:B------:R-:W-:-:S02]  /*1c080*/  LOP3.LUT R241, R3, 0x1e, RZ, 0xfc, !PT ;  /* 0x0000001e03f17812 */ /* 0x000fc400078efcff */
[----:B------:R-:W-:Y:S02]  /*1c090*/  ISETP.NE.U32.AND P5, PT, R34, RZ, PT ;  /* 0x000000ff2200720c */ /* 0x000fe40003fa5070 */
[----:B------:R-:W-:Y:S02]  /*1c0a0*/  SEL R34, RZ, 0x4, P4 ;  /* 0x00000004ff227807 */ /* 0x000fe40002000000 */
[----:B------:R-:W-:Y:S02]  /*1c0b0*/  ISETP.GE.AND P4, PT, R241, UR4, PT ;  /* 0x00000004f1007c0c */ /* 0x000fe4000bf86270 */
[----:B------:R-:W-:Y:S01]  /*1c0c0*/  SEL R34, R34, RZ, P1 ;  /* 0x000000ff22227207 */ /* 0x000fe20000800000 */
[----:B------:R-:W-:Y:S01]  /*1c0d0*/  IMAD.WIDE R96, R168, 0x4, R100 ;  /* 0x00000004a8607825 */ /* 0x000fe200078e0264 */
[----:B------:R-:W-:Y:S01]  /*1c0e0*/  SEL R36, RZ, 0x4, P4 ;  /* 0x00000004ff247807 */ /* 0x000fe20002000000 */
[----:B------:R-:W4:Y:S01]  /*1c0f0*/  LDL.LU.64 R100, [R1+0x738] ;  /* 0x0007380001647983 */ /* 0x000f220000300a00 */
[----:B------:R-:W-:Y:S01]  /*1c100*/  ISETP.NE.U32.AND P4, PT, R34, RZ, PT ;  /* 0x000000ff2200720c */ /* 0x000fe20003f85070 */
[----:B------:R-:W-:Y:S01]  /*1c110*/  IMAD.WIDE R34, R168, 0x4, R166 ;  /* 0x00000004a8227825 */ /* 0x000fe200078e02a6 */
[----:B------:R-:W-:Y:S01]  /*1c120*/  LOP3.LUT R241, R3, 0x3c, RZ, 0xfc, !PT ;  /* 0x0000003c03f17812 */ /* 0x000fe200078efcff */
[----:B------:R-:W-:Y:S01]  /*1c130*/  LDGSTS.E [R7+0x6c008], desc[UR20][R96.64], P6 ;  /* 0x6c00800060077fae */ /* 0x000fe2000b1a1014 */
[----:B------:R-:W-:-:S02]  /*1c140*/  SEL R36, R36, RZ, P1 ;  /* 0x000000ff24247207 */ /* 0x000fc40000800000 */
[----:B------:R-:W-:Y:S01]  /*1c150*/  ISETP.GE.AND P6, PT, R241, UR4, PT ;  /* 0x00000004f1007c0c */ /* 0x000fe2000bfc6270 */
[----:B------:R-:W-:Y:S01]  /*1c160*/  LDGSTS.E [R7+0x6e000], desc[UR20][R34.64], P0 ;  /* 0x6e00000022077fae */ /* 0x000fe200081a1014 */
[----:B------:R-:W-:Y:S02]  /*1c170*/  LOP3.LUT R241, R3, 0x3e, RZ, 0xfc, !PT ;  /* 0x0000003e03f17812 */ /* 0x000fe400078efcff */
[----:B------:R-:W-:Y:S01]  /*1c180*/  ISETP.NE.U32.AND P0, PT, R36, RZ, PT ;  /* 0x000000ff2400720c */ /* 0x000fe20003f05070 */
[----:B------:R-:W4:Y:S01]  /*1c190*/  LDL.LU.64 R166, [R1+0x730] ;  /* 0x0007300001a67983 */ /* 0x000f220000300a00 */
[----:B------:R-:W-:Y:S02]  /*1c1a0*/  SEL R36, RZ, 0x4, P6 ;  /* 0x00000004ff247807 */ /* 0x000fe40003000000 */
[----:B------:R-:W-:Y:S01]  /*1c1b0*/  ISETP.GE.AND P6, PT, R241, UR4, PT ;  /* 0x00000004f1007c0c */ /* 0x000fe2000bfc6270 */
[----:B------:R-:W4:Y:S01]  /*1c1c0*/  LDL.LU.64 R198, [R1+0x728] ;  /* 0x0007280001c67983 */ /* 0x000f220000300a00 */
[----:B------:R-:W-:-:S02]  /*1c1d0*/  SEL R36, R36, RZ, P1 ;  /* 0x000000ff24247207 */ /* 0x000fc40000800000 */
[----:B------:R-:W-:Y:S01]  /*1c1e0*/  SEL R37, RZ, 0x4, P6 ;  /* 0x00000004ff257807 */ /* 0x000fe20003000000 */
[----:B------:R-:W4:Y:S01]  /*1c1f0*/  LDL.64 R196, [R1+0x8b8] ;  /* 0x0008b80001c47983 */ /* 0x000f220000100a00 */
[----:B------:R-:W-:Y:S02]  /*1c200*/  LOP3.LUT R235, R3, 0x5c, RZ, 0xfc, !PT ;  /* 0x0000005c03eb7812 */ /* 0x000fe400078efcff */
[----:B------:R-:W-:Y:S01]  /*1c210*/  ISETP.NE.U32.AND P6, PT, R36, RZ, PT ;  /* 0x000000ff2400720c */ /* 0x000fe20003fc5070 */
[----:B------:R-:W4:Y:S01]  /*1c220*/  LDL.64 R18, [R1+0x880] ;  /* 0x0008800001127983 */ /* 0x000f220000100a00 */
[----:B------:R-:W-:Y:S02]  /*1c230*/  SEL R36, R37, RZ, P1 ;  /* 0x000000ff25247207 */ /* 0x000fe40000800000 */
[C---:B------:R-:W-:Y:S01]  /*1c240*/  LOP3.LUT R237, R3.reuse, 0x5e, RZ, 0xfc, !PT ;  /* 0x0000005e03ed7812 */ /* 0x040fe200078efcff */
[----:B------:R-:W4:Y:S01]  /*1c250*/  LDL.64 R48, [R1+0x858] ;  /* 0x0008580001307983 */ /* 0x000f220000100a00 */
[----:B------:R-:W-:-:S02]  /*1c260*/  LOP3.LUT R239, R3, 0x7c, RZ, 0xfc, !PT ;  /* 0x0000007c03ef7812 */ /* 0x000fc400078efcff */
[----:B------:R-:W-:Y:S01]  /*1c270*/  LOP3.LUT R241, R3, 0x7e, RZ, 0xfc, !PT ;  /* 0x0000007e03f17812 */ /* 0x000fe200078efcff */
[----:B------:R-:W4:Y:S04]  /*1c280*/  LDL.64 R46, [R1+0x158] ;  /* 0x00015800012e7983 */ /* 0x000f280000100a00 */
        /* <DEDUP_REMOVED lines=23> */
[----:B------:R-:W4:Y:S01]  /*1c400*/  LDL.64 R202, [R1+0x9b8] ;  /* 0x0009b80001ca7983 */ /* 0x000f220000100a00 */
[----:B--2---:R-:W-:-:S04]  /*1c410*/  IMAD.WIDE R170, R168, 0x4, R170 ;  /* 0x00000004a8aa7825 */ /* 0x004fc800078e02aa */
[----:B---3--:R-:W-:Y:S01]  /*1c420*/  IMAD.WIDE R172, R168, 0x4, R172 ;  /* 0x00000004a8ac7825 */ /* 0x008fe200078e02ac */
[----:B------:R-:W-:Y:S01]  /*1c430*/  LDGSTS.E [R7+0x6e008], desc[UR20][R170.64], P5 ;  /* 0x6e008000aa077fae */ /* 0x000fe2000a9a1014 */
[----:B------:R-:W-:-:S03]  /*1c440*/  ISETP.GE.AND P5, PT, R235, UR4, PT ;  /* 0x00000004eb007c0c */ /* 0x000fc6000bfa6270 */
[----:B------:R-:W-:Y:S01]  /*1c450*/  LDGSTS.E [R6+0x68000], desc[UR20][R172.64], P4 ;  /* 0x68000000ac067fae */ /* 0x000fe2000a1a1014 */
[----:B------:R-:W-:Y:S02]  /*1c460*/  ISETP.NE.U32.AND P4, PT, R36, RZ, PT ;  /* 0x000000ff2400720c */ /* 0x000fe40003f85070 */
[----:B------:R-:W-:Y:S02]  /*1c470*/  SEL R36, RZ, 0x4, P5 ;  /* 0x00000004ff247807 */ /* 0x000fe40002800000 */
[----:B------:R-:W-:Y:S02]  /*1c480*/  ISETP.GE.AND P5, PT, R237, UR4, PT ;  /* 0x00000004ed007c0c */ /* 0x000fe4000bfa6270 */
[----:B------:R-:W-:Y:S02]  /*1c490*/  SEL R36, R36, RZ, P1 ;  /* 0x000000ff24247207 */ /* 0x000fe40000800000 */
[----:B------:R-:W-:Y:S02]  /*1c4a0*/  SEL R68, RZ, 0x4, P5 ;  /* 0x00000004ff447807 */ /* 0x000fe40002800000 */
[----:B------:R-:W-:Y:S01]  /*1c4b0*/  ISETP.NE.U32.AND P5, PT, R36, RZ, PT ;  /* 0x000000ff2400720c */ /* 0x000fe20003fa5070 */
[----:B----4-:R-:W-:Y:S01]  /*1c4c0*/  IMAD.WIDE R36, R168, 0x4, R66 ;  /* 0x00000004a8247825 */ /* 0x010fe200078e0242 */
[----:B------:R-:W-:-:S03]  /*1c4d0*/  SEL R68, R68, RZ, P1 ;  /* 0x000000ff44447207 */ /* 0x000fc60000800000 */
[----:B------:R-:W-:Y:S01]  /*1c4e0*/  IMAD.WIDE R66, R168, 0x4, R98 ;  /* 0x00000004a8427825 */ /* 0x000fe200078e0262 */
[----:B------:R-:W-:Y:S01]  /*1c4f0*/  LDGSTS.E [R6+0x68008], desc[UR20][R36.64], P0 ;  /* 0x6800800024067fae */ /* 0x000fe200081a1014 */
[----:B------:R-:W-:-:S03]  /*1c500*/  ISETP.GE.AND P0, PT, R239, UR4, PT ;  /* 0x00000004ef007c0c */ /* 0x000fc6000bf06270 */
[----:B------:R-:W-:Y:S01]  /*1c510*/  LDGSTS.E [R6+0x6a000], desc[UR20][R66.64], P6 ;  /* 0x6a00000042067fae */ /* 0x000fe2000b1a1014 */
[----:B------:R-:W-:Y:S02]  /*1c520*/  ISETP.NE.U32.AND P6, PT, R68, RZ, PT ;  /* 0x000000ff4400720c */ /* 0x000fe40003fc5070 */
[----:B------:R-:W-:Y:S02]  /*1c530*/  SEL R68, RZ, 0x4, P0 ;  /* 0x00000004ff447807 */ /* 0x000fe40000000000 */
[----:B------:R-:W-:Y:S02]  /*1c540*/  ISETP.GE.AND P0, PT, R241, UR4, PT ;  /* 0x00000004f1007c0c */ /* 0x000fe4000bf06270 */
[----:B------:R-:W-:Y:S02]  /*1c550*/  SEL R99, R68, RZ, P1 ;  /* 0x000000ff44637207 */ /* 0x000fe40000800000 */
[----:B------:R-:W-:Y:S01]  /*1c560*/  SEL R98, RZ, 0x4, P0 ;  /* 0x00000004ff627807 */ /* 0x000fe20000000000 */
[----:B------:R-:W-:Y:S01]  /*1c570*/  IMAD.WIDE R68, R168, 0x4, R8 ;  /* 0x00000004a8447825 */ /* 0x000fe200078e0208 */
[----:B------:R-:W-:Y:S01]  /*1c580*/  ISETP.NE.U32.AND P0, PT, R99, RZ, PT ;  /* 0x000000ff6300720c */ /* 0x000fe20003f05070 */
[----:B------:R-:W2:Y:S01]  /*1c590*/  LDL.64 R8, [R1+0x140] ;  /* 0x0001400001087983 */ /* 0x000ea20000100a00 */
[----:B------:R-:W-:-:S03]  /*1c5a0*/  SEL R98, R98, RZ, P1 ;  /* 0x000000ff62627207 */ /* 0x000fc60000800000 */
[----:B------:R-:W-:Y:S01]  /*1c5b0*/  LDGSTS.E [R6+0x6a008], desc[UR20][R68.64], P4 ;  /* 0x6a00800044067fae */ /* 0x000fe2000a1a1014 */
[----:B------:R-:W-:Y:S01]  /*1c5c0*/  ISETP.NE.U32.AND P4, PT, R98, RZ, PT ;  /* 0x000000ff6200720c */ /* 0x000fe20003f85070 */
[----:B------:R-:W-:Y:S02]  /*1c5d0*/  IMAD.WIDE R98, R168, 0x4, R70 ;  /* 0x00000004a8627825 */ /* 0x000fe400078e0246 */
[----:B------:R-:W3:Y:S01]  /*1c5e0*/  LDL.64 R70, [R1+0xe8] ;  /* 0x0000e80001467983 */ /* 0x000ee20000100a00 */
[----:B------:R-:W-:-:S03]  /*1c5f0*/  UIADD3 UR4, UPT, UPT, UR14, -0x100, URZ ;  /* 0xffffff000e047890 */ /* 0x000fc6000fffe0ff */
[----:B------:R-:W-:Y:S03]  /*1c600*/  LDGSTS.E [R6+0x6c000], desc[UR20][R98.64], P5 ;  /* 0x6c00000062067fae */ /* 0x000fe6000a9a1014 */
[----:B------:R-:W-:Y:S01]  /*1c610*/  ISETP.GE.AND P1, PT, R3, UR4, PT ;  /* 0x0000000403007c0c */ /* 0x000fe2000bf26270 */
[----:B------:R-:W-:-:S03]  /*1c620*/  IMAD.WIDE R100, R168, 0x4, R100 ;  /* 0x00000004a8647825 */ /* 0x000fc600078e0264 */
[----:B------:R-:W-:Y:S02]  /*1c630*/  SEL R231, RZ, 0x4, P1 ;  /* 0x00000004ffe77807 */ /* 0x000fe40000800000 */
[----:B------:R-:W-:Y:S01]  /*1c640*/  ISETP.GT.AND P1, PT, R169, 0x17f, PT ;  /* 0x0000017fa900780c */ /* 0x000fe20003f24270 */
[----:B------:R-:W-:Y:S01]  /*1c650*/  LDGSTS.E [R6+0x6c008], desc[UR20][R100.64], P6 ;  /* 0x6c00800064067fae */ /* 0x000fe2000b1a1014 */
[----:B------:R-:W-:-:S04]  /*1c660*/  IMAD.WIDE R166, R168, 0x4, R166 ;  /* 0x00000004a8a67825 */ /* 0x000fc800078e02a6 */
[----:B------:R-:W-:Y:S01]  /*1c670*/  IMAD.WIDE R168, R168, 0x4, R198 ;  /* 0x00000004a8a87825 */ /* 0x000fe200078e02c6 */
[----:B------:R-:W-:Y:S04]  /*1c680*/  LDGSTS.E [R6+0x6e000], desc[UR20][R166.64], P0 ;  /* 0x6e000000a6067fae */ /* 0x000fe800081a1014 */
[----:B------:R-:W-:Y:S04]  /*1c690*/  LDGSTS.E [R6+0x6e008], desc[UR20][R168.64], P4 ;  /* 0x6e008000a8067fae */ /* 0x000fe8000a1a1014 */
[----:B------:R-:W0:Y:S04]  /*1c6a0*/  LDGDEPBAR ;  /* 0x00000000000079af */ /* 0x000e280000000000 */
[----:B------:R-:W-:Y:S04]  /*1c6b0*/  LDGSTS.E [R5+0x20000], desc[UR20][R196.64], P3 ;  /* 0x20000000c4057fae */ /* 0x000fe800099a1014 */
[----:B------:R-:W-:Y:S04]  /*1c6c0*/  LDGSTS.E [R5+0x20400], desc[UR20][R18.64], P3 ;  /* 0x2040000012057fae */ /* 0x000fe800099a1014 */
[----:B------:R-:W-:Y:S04]  /*1c6d0*/  LDGSTS.E [R5+0x20800], desc[UR20][R48.64], P3 ;  /* 0x2080000030057fae */ /* 0x000fe800099a1014 */
[----:B------:R-:W4:Y:S04]  /*1c6e0*/  LDL.64 R196, [R1+0x920] ;  /* 0x0009200001c47983 */ /* 0x000f280000100a00 */
[----:B------:R-:W4:Y:S04]  /*1c6f0*/  LDL.64 R18, [R1+0x8f8] ;  /* 0x0008f80001127983 */ /* 0x000f280000100a00 */
[----:B------:R-:W-:Y:S04]  /*1c700*/  LDGSTS.E [R5+0x20c00], desc[UR20][R46.64], P3 ;  /* 0x20c000002e057fae */ /* 0x000fe800099a1014 */
        /* <DEDUP_REMOVED lines=33> */
[----:B------:R-:W4:Y:S04]  /*1c920*/  LDL.64 R38, [R1+0x178] ;  /* 0x0001780001267983 */ /* 0x000f280000100a00 */
[----:B--2---:R-:W-:Y:S04]  /*1c930*/  LDGSTS.E [R5+0x25000], desc[UR20][R8.64], P3 ;  /* 0x2500000008057fae */ /* 0x004fe800099a1014 */
[----:B---3--:R-:W-:Y:S04]  /*1c940*/  LDGSTS.E [R5+0x25400], desc[UR20][R70.64], P3 ;  /* 0x2540000046057fae */ /* 0x008fe800099a1014 */
[----:B------:R-:W2:Y:S04]  /*1c950*/  LDL.64 R8, [R1+0x150] ;  /* 0x0001500001087983 */ /* 0x000ea80000100a00 */
[----:B------:R-:W-:Y:S04]  /*1c960*/  LDGSTS.E [R5+0x25800], desc[UR20][R164.64], P3 ;  /* 0x25800000a4057fae */ /* 0x000fe800099a1014 */
[----:B------:R-:W3:Y:S04]  /*1c970*/  LDL.64 R70, [R1+0xf0] ;  /* 0x0000f00001467983 */ /* 0x000ee80000100a00 */
        /* <DEDUP_REMOVED lines=9> */
[----:B----4-:R-:W-:Y:S04]  /*1ca10*/  LDGSTS.E [R242+0x20080], desc[UR20][R196.64], P3 ;  /* 0x20080000c4f27fae */ /* 0x010fe800099a1014 */
        /* <DEDUP_REMOVED lines=108> */
[----:B------:R-:W-:Y:S01]  /*1d0e0*/  LDGSTS.E [R238+0x20580], desc[UR20][R18.64], P3 ;  /* 0x2058000012ee7fae */ /* 0x000fe200099a1014 */
[----:B------:R-:W-:-:S03]  /*1d0f0*/  LOP3.LUT R199, R3, 0x2, RZ, 0xfc, !PT ;  /* 0x0000000203c77812 */ /* 0x000fc600078efcff */
[----:B------:R-:W4:Y:S04]  /*1d100*/  LDL.64 R196, [R1+0x9c8] ;  /* 0x0009c80001c47983 */ /* 0x000f280000100a00 */
[----:B------:R-:W-:Y:S04]  /*1d110*/  LDGSTS.E [R238+0x20980], desc[UR20][R48.64], P3 ;  /* 0x2098000030ee7fae */ /* 0x000fe800099a1014 */
[----:B------:R-:W4:Y:S04]  /*1d120*/  LDL.64 R18, [R1+0x9a0] ;  /* 0x0009a00001127983 */ /* 0x000f280000100a00 */
[----:B------:R-:W-:Y:S01]  /*1d130*/  LDGSTS.E [R238+0x20d80], desc[UR20][R46.64], P3 ;  /* 0x20d800002eee7fae */ /* 0x000fe200099a1014 */
[----:B------:R-:W-:-:S03]  /*1d140*/  ISETP.GE.AND P6, PT, R199, UR4, PT ;  /* 0x00000004c7007c0c */ /* 0x000fc6000bfc6270 */
        /* <DEDUP_REMOVED lines=33> */
[----:B------:R-:W4:Y:S04]  /*1d360*/  LDL.64 R40, [R1] ;  /* 0x0000000001287983 */ /* 0x000f280000100a00 */
        /* <DEDUP_REMOVED lines=16> */
[----:B------:R-:W3:Y:S04]  /*1d470*/  LDL.64 R200, [R1+0x998] ;  /* 0x0009980001c87983 */ /* 0x000ee80000100a00 */
[----:B----4-:R-:W-:Y:S04]  /*1d480*/  LDGSTS.E [R236+0x20600], desc[UR20][R38.64], P3 ;  /* 0x2060000026ec7fae */ /* 0x010fe800099a1014 */
        /* <DEDUP_REMOVED lines=185> */
[----:B------:R-:W5:Y:S04]  /*1e020*/  LDL.LU.64 R188, [R1+0xd90] ;  /* 0x000d900001bc7983 */ /* 0x000f680000300a00 */
        /* <DEDUP_REMOVED lines=48> */
[----:B----4-:R-:W-:Y:S04]  /*1e330*/  LDGSTS.E [R230+0x26f80], desc[UR20][R10.64], P3 ;  /* 0x26f800000ae67fae */ /* 0x010fe800099a1014 */
[----:B------:R-:W5:Y:S04]  /*1e340*/  LDL.LU.64 R212, [R1+0xcc8] ;  /* 0x000cc80001d47983 */ /* 0x000f680000300a00 */
[----:B------:R-:W-:Y:S04]  /*1e350*/  LDGSTS.E [R230+0x27380], desc[UR20][R40.64], P3 ;  /* 0x2738000028e67fae */ /* 0x000fe800099a1014 */
[----:B------:R-:W5:Y:S04]  /*1e360*/  LDL.LU.64 R10, [R1+0xcc0] ;  /* 0x000cc000010a7983 */ /* 0x000f680000300a00 */
[----:B------:R-:W-:Y:S04]  /*1e370*/  LDGSTS.E [R230+0x27780], desc[UR20][R38.64], P3 ;  /* 0x2778000026e67fae */ /* 0x000fe800099a1014 */
[----:B------:R-:W5:Y:S04]  /*1e380*/  LDL.LU.64 R40, [R1+0xcb8] ;  /* 0x000cb80001287983 */ /* 0x000f680000300a00 */
[----:B------:R-:W5:Y:S04]  /*1e390*/  LDL.LU.64 R38, [R1+0xcb0] ;  /* 0x000cb00001267983 */ /* 0x000f680000300a00 */
[----:B--2---:R-:W-:Y:S04]  /*1e3a0*/  LDGSTS.E [R230+0x27b80], desc[UR20][R8.64], P3 ;  /* 0x27b8000008e67fae */ /* 0x004fe800099a1014 */
[----:B---3--:R1:W-:Y:S04]  /*1e3b0*/  LDGSTS.E [R230+0x27f80], desc[UR20][R70.64], P3 ;  /* 0x27f8000046e67fae */ /* 0x0083e800099a1014 */
[----:B------:R-:W2:Y:S01]  /*1e3c0*/  LDL.LU.64 R8, [R1+0xca8] ;  /* 0x000ca80001087983 */ /* 0x000ea20000300a00 */
[----:B------:R-:W-:Y:S01]  /*1e3d0*/  SEL R231, R231, RZ, P1 ;  /* 0x000000ffe7e77207 */ /* 0x000fe20000800000 */
[----:B------:R-:W-:-:S02]  /*1e3e0*/  USHF.R.S32.HI UR5, URZ, 0x1f, UR11 ;  /* 0x0000001fff057899 */ /* 0x000fc4000801140b */
[----:B------:R-:W0:Y:S04]  /*1e3f0*/  LDGDEPBAR ;  /* 0x00000000000079af */ /* 0x000e280000000000 */
[----:B------:R-:W1:Y:S01]  /*1e400*/  LDL.LU.64 R70, [R1+0xca0] ;  /* 0x000ca00001467983 */ /* 0x000e620000300a00 */
[----:B------:R-:W-:Y:S02]  /*1e410*/  ISETP.NE.U32.AND P5, PT, R231, RZ, PT ;  /* 0x000000ffe700720c */ /* 0x000fe40003fa5070 */
[----:B------:R-:W-:-:S04]  /*1e420*/  SEL R231, RZ, 0x4, P6 ;  /* 0x00000004ffe77807 */ /* 0x000fc80003000000 */
[----:B------:R-:W-:-:S04]  /*1e430*/  SEL R231, R231, RZ, P1 ;  /* 0x000000ffe7e77207 */ /* 0x000fc80000800000 */
[----:B------:R-:W-:Y:S02]  /*1e440*/  ISETP.NE.U32.AND P3, PT, R231, RZ, PT ;  /* 0x000000ffe700720c */ /* 0x000fe40003f65070 */
[----:B------:R-:W3:Y:S01]  /*1e450*/  LDC R231, c[0x0][0x3a0] ;  /* 0x0000e800ffe77b82 */ /* 0x000ee20000000800 */
[----:B------:R-:W-:Y:S02]  /*1e460*/  USHF.L.U32 UR10, UR11, 0x2, URZ ;  /* 0x000000020b0a7899 */ /* 0x000fe400080006ff */
[----:B------:R-:W-:Y:S01]  /*1e470*/  USHF.L.U64.HI UR11, UR11, 0x2, UR5 ;  /* 0x000000020b0b7899 */ /* 0x000fe20008010205 */
[----:B------:R-:W-:Y:S01]  /*1e480*/  ISETP.NE.U32.AND P0, PT, RZ, UR22, PT ;  /* 0x00000016ff007c0c */ /* 0x000fe2000bf05070 */
[----:B------:R-:W-:-:S04]  /*1e490*/  DEPBAR.LE SB0, 0x2 ;  /* 0x000080800000791a */ /* 0x000fc80000000000 */
[----:B---3--:R-:W-:Y:S01]  /*1e4a0*/  VIADD R231, R231, 0x7f ;  /* 0x0000007fe7e77836 */ /* 0x008fe20000000000 */
[----:B------:R-:W-:Y:S01]  /*1e4b0*/  BAR.SYNC.DEFER_BLOCKING 0x0 ;  /* 0x0000000000007b1d */ /* 0x000fe20000010000 */
[----:B-1----:R-:W-:-:S04]  /*1e4c0*/  IADD3 R70, P4, PT, R70, UR10, RZ ;  /* 0x0000000a46467c10 */ /* 0x002fc8000ff9e0ff */
[----:B------:R-:W-:Y:S02]  /*1e4d0*/  IADD3.X R71, PT, PT, R71, UR11, RZ, P4, !PT ;  /* 0x0000000b47477c10 */ /* 0x000fe4000a7fe4ff */
[----:B------:R-:W-:Y:S02]  /*1e4e0*/  ISETP.LT.OR P4, PT, R231, 0x80, P0 ;  /* 0x00000080e700780c */ /* 0x000fe40000781670 */
[----:B--2---:R-:W-:-:S04]  /*1e4f0*/  IADD3 R8, P6, PT, R8, UR10, RZ ;  /* 0x0000000a08087c10 */ /* 0x004fc8000ffde0ff */
[----:B------:R-:W-:-:S07]  /*1e500*/  IADD3.X R9, PT, PT, R9, UR11, RZ, P6, !PT ;  /* 0x0000000b09097c10 */ /* 0x000fce000b7fe4ff */
[----:B------:R-:W-:Y:S05]  /*1e510*/  @P4 BRA `(.L_x_6) ;  /* 0x0000000400704947 */ /* 0x000fea0003800000 */
[----:B------:R-:W-:Y:S02]  /*1e520*/  USHF.R.U32.HI UR72, URZ, 0x4, UR7 ;  /* 0x00000004ff487899 */ /* 0x000fe40008011607 */
[----:B------:R-:W-:Y:S02]  /*1e530*/  UIADD3 UR12, UPT, UPT, UR7, 0x60000, URZ ;  /* 0x00060000070c7890 */ /* 0x000fe4000fffe0ff */
[----:B------:R-:W-:Y:S02]  /*1e540*/  USGXT.U32 UR72, UR72, 0xe ;  /* 0x0000000e4848789a */ /* 0x000fe40008000000 */
[----:B------:R-:W-:Y:S02]  /*1e550*/  USHF.R.U32.HI UR12, URZ, 0x4, UR12 ;  /* 0x00000004ff0c7899 */ /* 0x000fe4000801160c */
[----:B------:R-:W-:Y:S02]  /*1e560*/  UIADD3 UR76, UP1, UPT, UR72, 0x2, URZ ;  /* 0x00000002484c7890 */ /* 0x000fe4000ff3e0ff */
[----:B------:R-:W-:Y:S01]  /*1e570*/  USGXT.U32 UR74, UR12, 0xe ;  /* 0x0000000e0c4a789a */ /* 0x000fe20008000000 */
[----:B------:R-:W-:Y:S01]  /*1e580*/  UMOV UR5, URZ ;  /* 0x000000ff00057c82 */ /* 0x000fe20008000000 */
[----:B------:R-:W-:Y:S01]  /*1e590*/  UMOV UR6, URZ ;  /* 0x000000ff00067c82 */ /* 0x000fe20008000000 */
[----:B------:R-:W-:-:S02]  /*1e5a0*/  UIADD3.X UR77, UPT, UPT, UR5, 0x40004040, URZ, UP1, !UPT ;  /* 0x40004040054d7890 */ /* 0x000fc40008ffe4ff */
[----:B------:R-:W-:Y:S01]  /*1e5b0*/  UIADD3 UR24, UP1, UPT, UR74, 0x2, URZ ;  /* 0x000000024a187890 */ /* 0x000fe2000ff3e0ff */
[----:B------:R-:W-:Y:S01]  /*1e5c0*/  UMOV UR26, UR15 ;  /* 0x0000000f001a7c82 */ /* 0x000fe20008000000 */
[----:B------:R-:W-:Y:S02]  /*1e5d0*/  UMOV UR27, URZ ;  /* 0x000000ff001b7c82 */ /* 0x000fe40008000000 */
[----:B------:R-:W-:Y:S01]  /*1e5e0*/  UIADD3.X UR25, UPT, UPT, UR6, 0x40004040, URZ, UP1, !UPT ;  /* 0x4000404006197890 */ /* 0x000fe20008ffe4ff */
[----:B------:R-:W-:Y:S01]  /*1e5f0*/  UMOV UR5, UR26 ;  /* 0x0000001a00057c82 */ /* 0x000fe20008000000 */
[----:B------:R-:W-:Y:S02]  /*1e600*/  UIADD3.64 UR26, UPT, UPT, UR76, 0x2, URZ ;  /* 0x000000024c1a7897 */ /* 0x000fe4000fffe0ff */
[----:B------:R-:W-:Y:S01]  /*1e610*/  UIADD3.64 UR50, UPT, UPT, UR24, 0x2, URZ ;  /* 0x0000000218327897 */ /* 0x000fe2000fffe0ff */
[----:B------:R-:W-:Y:S01]  /*1e620*/  UMOV UR70, 0x0 ;  /* 0x0000000000467882 */ /* 0x000fe20000000000 */
[----:B------:R-:W-:Y:S01]  /*1e630*/  UMOV UR71, 0x4400910 ;  /* 0x0440091000477882 */ /* 0x000fe20000000000 */
[----:B------:R-:W-:Y:S01]  /*1e640*/  UMOV UR73, 0x40004040 ;  /* 0x4000404000497882 */ /* 0x000fe20000000000 */
[----:B------:R-:W-:Y:S01]  /*1e650*/  UMOV UR75, 0x40004040 ;  /* 0x40004040004b7882 */ /* 0x000fe20000000000 */
[----:B------:R-:W-:Y:S01]  /*1e660*/  UMOV UR32, 0x0 ;  /* 0x0000000000207882 */ /* 0x000fe20000000000 */
[----:B------:R-:W-:Y:S01]  /*1e670*/  UMOV UR33, 0x4400910 ;  /* 0x0440091000217882 */ /* 0x000fe20000000000 */
[----:B------:R-:W-:Y:S01]  /*1e680*/  UIADD3.64 UR66, UPT, UPT, UR76, 0x4, URZ ;  /* 0x000000044c427897 */ /* 0x000fe2000fffe0ff */
[----:B------:R-:W-:Y:S01]  /*1e690*/  UTCHMMA gdesc[UR74], gdesc[UR72], tmem[UR8], tmem[UR70], idesc[UR71], !UPT ;  /* 0x00ff46484a0075ea */ /* 0x000fe2000f800008 */
[----:B------:R-:W-:-:S02]  /*1e6a0*/  UIADD3.64 UR68, UPT, UPT, UR24, 0x4, URZ ;  /* 0x0000000418447897 */ /* 0x000fc4000fffe0ff */
[----:B------:R-:W-:Y:S01]  /*1e6b0*/  UTCHMMA gdesc[UR24], gdesc[UR76], tmem[UR8], tmem[UR32], idesc[UR33], UPT ;  /* 0x00ff204c180075ea */ /* 0x000fe2000b800008 */
[----:B------:R-:W-:Y:S01]  /*1e6c0*/  UMOV UR16, 0x0 ;  /* 0x0000000000107882 */ /* 0x000fe20000000000 */
[----:B------:R-:W-:Y:S01]  /*1e6d0*/  UMOV UR17, 0x4400910 ;  /* 0x0440091000117882 */ /* 0x000fe20000000000 */
[----:B------:R-:W-:Y:S01]  /*1e6e0*/  UIADD3.64 UR58, UPT, UPT, UR76, 0x7fe, URZ ;  /* 0x000007fe4c3a7897 */ /* 0x000fe2000fffe0ff */
[----:B------:R1:W-:Y:S01]  /*1e6f0*/  UTCHMMA gdesc[UR50], gdesc[UR26], tmem[UR8], tmem[UR16], idesc[UR17], UPT ;  /* 0x00ff101a320075ea */ /* 0x0003e2000b800008 */
[----:B------:R-:W-:Y:S02]  /*1e700*/  UIADD3.64 UR62, UPT, UPT, UR24, 0x1fe, URZ ;  /* 0x000001fe183e7897 */ /* 0x000fe4000fffe0ff */
[----:B------:R-:W-:Y:S01]  /*1e710*/  UIADD3.64 UR46, UPT, UPT, UR76, 0x800, URZ ;  /* 0x000008004c2e7897 */ /* 0x000fe2000fffe0ff */
[----:B------:R-:W-:Y:S01]  /*1e720*/  UMOV UR64, 0x0 ;  /* 0x0000000000407882 */ /* 0x000fe20000000000 */
[----:B------:R-:W-:Y:S01]  /*1e730*/  UMOV UR65, 0x4400910 ;  /* 0x0440091000417882 */ /* 0x000fe20000000000 */
[----:B------:R-:W-:Y:S01]  /*1e740*/  UMOV UR54, 0x0 ;  /* 0x0000000000367882 */ /* 0x000fe20000000000 */
[----:B------:R-:W-:Y:S01]  /*1e750*/  UMOV UR55, 0x4400910 ;  /* 0x0440091000377882 */ /* 0x000fe20000000000 */
[----:B------:R-:W-:Y:S01]  /*1e760*/  UIADD3.64 UR30, UPT, UPT, UR76, 0x802, URZ ;  /* 0x000008024c1e7897 */ /* 0x000fe2000fffe0ff */
[----:B------:R-:W-:Y:S01]  /*1e770*/  UTCHMMA gdesc[UR68], gdesc[UR66], tmem[UR8], tmem[UR64], idesc[UR65], UPT ;  /* 0x00ff4042440075ea */ /* 0x000fe2000b800008 */
[----:B-1----:R-:W-:Y:S01]  /*1e780*/  UIADD3.64 UR50, UPT, UPT, UR24, 0x200, URZ ;  /* 0x0000020018327897 */ /* 0x002fe2000fffe0ff */
[----:B------:R1:W-:Y:S01]  /*1e790*/  UTCHMMA gdesc[UR62], gdesc[UR58], tmem[UR8], tmem[UR54], idesc[UR55], UPT ;  /* 0x00ff363a3e0075ea */ /* 0x0003e2000b800008 */
[----:B------:R-:W-:-:S02]  /*1e7a0*/  UIADD3.64 UR70, UPT, UPT, UR24, 0x202, URZ ;  /* 0x0000020218467897 */ /* 0x000fc4000fffe0ff */
[----:B------:R-:W-:Y:S02]  /*1e7b0*/  UIADD3.64 UR60, UPT, UPT, UR76, 0x804, URZ ;  /* 0x000008044c3c7897 */ /* 0x000fe4000fffe0ff */
[----:B------:R-:W-:Y:S02]  /*1e7c0*/  UIADD3.64 UR74, UPT, UPT, UR24, 0x204, URZ ;  /* 0x00000204184a7897 */ /* 0x000fe4000fffe0ff */
[----:B------:R-:W-:Y:S02]  /*1e7d0*/  UIADD3.64 UR56, UPT, UPT, UR76, 0xffe, URZ ;  /* 0x00000ffe4c387897 */ /* 0x000fe4000fffe0ff */
[----:B------:R-:W-:Y:S01]  /*1e7e0*/  UIADD3.64 UR72, UPT, UPT, UR24, 0x3fe, URZ ;  /* 0x000003fe18487897 */ /* 0x000fe2000fffe0ff */
[----:B------:R-:W-:Y:S01]  /*1e7f0*/  UMOV UR40, 0x0 ;  /* 0x0000000000287882 */ /* 0x000fe20000000000 */
[----:B------:R-:W-:Y:S01]  /*1e800*/  UMOV UR41, 0x4400910 ;  /* 0x0440091000297882 */ /* 0x000fe20000000000 */
[----:B------:R-:W-:Y:S01]  /*1e810*/  UIADD3.64 UR52, UPT, UPT, UR76, 0x1000, URZ ;  /* 0x000010004c347897 */ /* 0x000fe2000fffe0ff */
[----:B------:R2:W-:Y:S01]  /*1e820*/  UTCHMMA gdesc[UR50], gdesc[UR46], tmem[UR8], tmem[UR40], idesc[UR41], UPT ;  /* 0x00ff282e320075ea */ /* 0x0005e2000b800008 */
[----:B-1----:R-:W-:-:S02]  /*1e830*/  UIADD3.64 UR58, UPT, UPT, UR24, 0x400, URZ ;  /* 0x00000400183a7897 */ /* 0x002fc4000fffe0ff */
[----:B------:R-:W-:Y:S02]  /*1e840*/  UIADD3.64 UR48, UPT, UPT, UR76, 0x1002, URZ ;  /* 0x000010024c307897 */ /* 0x000fe4000fffe0ff */
[----:B------:R-:W-:Y:S02]  /*1e850*/  UIADD3.64 UR42, UPT, UPT, UR76, 0x1004, URZ ;  /* 0x000010044c2a7897 */ /* 0x000fe4000fffe0ff */
[----:B------:R-:W-:Y:S02]  /*1e860*/  UIADD3.64 UR36, UPT, UPT, UR76, 0x17fe, URZ ;  /* 0x000017fe4c247897 */ /* 0x000fe4000fffe0ff */
[----:B------:R-:W-:Y:S02]  /*1e870*/  UIADD3.64 UR32, UPT, UPT, UR76, 0x1800, URZ ;  /* 0x000018004c207897 */ /* 0x000fe4000fffe0ff */
[----:B------:R-:W-:Y:S02]  /*1e880*/  UIADD3.64 UR26, UPT, UPT, UR76, 0x1802, URZ ;  /* 0x000018024c1a7897 */ /* 0x000fe4000fffe0ff */
[----:B------:R-:W-:-:S02]  /*1e890*/  UIADD3.64 UR16, UPT, UPT, UR76, 0x1804, URZ ;  /* 0x000018044c107897 */ /* 0x000fc4000fffe0ff */
[----:B------:R-:W-:Y:S02]  /*1e8a0*/  UIADD3.64 UR54, UPT, UPT, UR24, 0x402, URZ ;  /* 0x0000040218367897 */ /* 0x000fe4000fffe0ff */
[----:B------:R-:W-:Y:S02]  /*1e8b0*/  UIADD3.64 UR76, UPT, UPT, UR24, 0x404, URZ ;  /* 0x00000404184c7897 */ /* 0x000fe4000fffe0ff */
[----:B--2---:R-:W-:Y:S01]  /*1e8c0*/  UIADD3.64 UR46, UPT, UPT, UR24, 0x5fe, URZ ;  /* 0x000005fe182e7897 */ /* 0x004fe2000fffe0ff */
[----:B------:R-:W-:Y:S01]  /*1e8d0*/  UMOV UR66, 0x0 ;  /* 0x0000000000427882 */ /* 0x000fe20000000000 */
[----:B------:R-:W-:Y:S01]  /*1e8e0*/  UMOV UR67, 0x4400910 ;  /* 0x0440091000437882 */ /* 0x000fe20000000000 */
[----:B------:R-:W-:Y:S01]  /*1e8f0*/  UIADD3.64 UR40, UPT, UPT, UR24, 0x600, URZ ;  /* 0x0000060018287897 */ /* 0x000fe2000fffe0ff */
[----:B------:R1:W-:Y:S01]  /*1e900*/  UTCHMMA gdesc[UR70], gdesc[UR30], tmem[UR8], tmem[UR66], idesc[UR67], UPT ;  /* 0x00ff421e460075ea */ /* 0x0003e2000b800008 */
[----:B------:R-:W-:Y:S01]  /*1e910*/  UIADD3.64 UR64, UPT, UPT, UR24, 0x602, URZ ;  /* 0x0000060218407897 */ /* 0x000fe2000fffe0ff */
[----:B------:R-:W-:Y:S01]  /*1e920*/  UMOV UR50, 0x0 ;  /* 0x0000000000327882 */ /* 0x000fe20000000000 */
[----:B------:R-:W-:Y:S01]  /*1e930*/  UMOV UR51, 0x4400910 ;  /* 0x0440091000337882 */ /* 0x000fe20000000000 */
[----:B------:R-:W-:Y:S01]  /*1e940*/  UIADD3.64 UR24, UPT, UPT, UR24, 0x604, URZ ;  /* 0x0000060418187897 */ /* 0x000fe2000fffe0ff */
[----:B------:R1:W-:Y:S01]  /*1e950*/  UTCHMMA gdesc[UR74], gdesc[UR60], tmem[UR8], tmem[UR50], idesc[UR51], UPT ;  /* 0x00ff323c4a0075ea */ /* 0x0003e2000b800008 */
[----:B------:R-:W-:Y:S01]  /*1e960*/  UMOV UR62, 0x0 ;  /* 0x00000000003e7882 */ /* 0x000fe20000000000 */
[----:B------:R-:W-:Y:S01]  /*1e970*/  UMOV UR63, 0x4400910 ;  /* 0x04400910003f7882 */ /* 0x000fe20000000000 */
[----:B------:R-:W-:Y:S01]  /*1e980*/  UMOV UR68, 0x0 ;  /* 0x0000000000447882 */ /* 0x000fe20000000000 */
[----:B------:R-:W-:Y:S01]  /*1e990*/  UMOV UR69, 0x4400910 ;  /* 0x0440091000457882 */ /* 0x000fe20000000000 */
[----:B------:R1:W-:Y:S01]  /*1e9a0*/  UTCHMMA gdesc[UR72], gdesc[UR56], tmem[UR8], tmem[UR62], idesc[UR63], UPT ;  /* 0x00ff3e38480075ea */ /* 0x0003e2000b800008 */
        /* <DEDUP_REMOVED lines=15> */
[----:B------:R1:W-:Y:S01]  /*1eaa0*/  UTCHMMA gdesc[UR64], gdesc[UR26], tmem[UR8], tmem[UR28], idesc[UR29], UPT ;  /* 0x00ff1c1a400075ea */ /* 0x0003e2000b800008 */
[----:B------:R1:W-:Y:S01]  /*1eab0*/  UTCHMMA gdesc[UR24], gdesc[UR16], tmem[UR8], tmem[UR22], idesc[UR23], UPT ;  /* 0x00ff1610180075ea */ /* 0x0003e2000b800008 */
[----:B------:R1:W-:Y:S01]  /*1eac0*/  UTCBAR [UR5], URZ ;  /* 0x000000ff050073e9 */ /* 0x0003e200080000ff */
[----:B------:R-:W-:Y:S01]  /*1ead0*/  NOP ;  /* 0x0000000000007918 */ /* 0x000fe20000000000 */
.L_x_6:
[----:B------:R-:W2:Y:S01]  /*1eae0*/  S2R R231, SR_TID.X ;  /* 0x0000000000e77919 */ /* 0x000ea20000002100 */
[----:B------:R-:W-:Y:S01]  /*1eaf0*/  BAR.SYNC.DEFER_BLOCKING 0x0 ;  /* 0x0000000000007b1d */ /* 0x000fe20000010000 */
[----:B-----5:R-:W-:-:S04]  /*1eb00*/  IADD3 R38, P6, PT, R38, UR10, RZ ;  /* 0x0000000a26267c10 */ /* 0x020fc8000ffde0ff */
[----:B------:R-:W-:Y:S02]  /*1eb10*/  IADD3.X R39, PT, PT, R39, UR11, RZ, P6, !PT ;  /* 0x0000000b27277c10 */ /* 0x000fe4000b7fe4ff */
[----:B------:R-:W-:Y:S01]  /*1eb20*/  IADD3 R40, P6, PT, R40, UR10, RZ ;  /* 0x0000000a28287c10 */ /* 0x000fe2000ffde0ff */
[----:B------:R3:W-:Y:S03]  /*1eb30*/  STL.64 [R1+0xcb0], R72 ;  /* 0x000cb04801007387 */ /* 0x0007e60000100a00 */
[----:B------:R-:W-:Y:S01]  /*1eb40*/  IADD3.X R41, PT, PT, R41, UR11, RZ, P6, !PT ;  /* 0x0000000b29297c10 */ /* 0x000fe2000b7fe4ff */
[----:B------:R-:W-:Y:S04]  /*1eb50*/  STL [R1+0xca8], R234 ;  /* 0x000ca8ea01007387 */ /* 0x000fe80000100800 */
[----:B------:R4:W-:Y:S01]  /*1eb60*/  STL.64 [R1+0xca0], R2 ;  /* 0x000ca00201007387 */ /* 0x0009e20000100a00 */
[----:B---3--:R-:W3:Y:S03]  /*1eb70*/  S2R R72, SR_TID.X ;  /* 0x0000000000487919 */ /* 0x008ee60000002100 */
[----:B------:R-:W-:Y:S01]  /*1eb80*/  @!PT LDS RZ, [RZ] ;  /* 0x00000000fffff984 */ /* 0x000fe20000000800 */
[----:B------:R-:W-:Y:S01]  /*1eb90*/  @!PT LDS RZ, [RZ] ;  /* 0x00000000fffff984 */ /* 0x000fe20000000800 */
[----:B------:R-:W-:Y:S01]  /*1eba0*/  @!PT LDS RZ, [RZ] ;  /* 0x00000000fffff984 */ /* 0x000fe20000000800 */
[----:B------:R-:W-:Y:S01]  /*1ebb0*/  LDGSTS.E [R252+0x70000], desc[UR20][R70.64], P5 ;  /* 0x7000000046fc7fae */ /* 0x000fe2000a9a1014 */
[----:B------:R-:W-:-:S02]  /*1ebc0*/  ISETP.GE.AND P5, PT, R233, UR4, PT ;  /* 0x00000004e9007c0c */ /* 0x000fc4000bfa6270 */
[----:B--2---:R-:W-:Y:S01]  /*1ebd0*/  SHF.R.U32.HI R73, RZ, 0x6, R231 ;  /* 0x00000006ff497819 */ /* 0x004fe200000116e7 */
[----:B------:R-:W-:Y:S01]  /*1ebe0*/  LDGSTS.E [R252+0x70008], desc[UR20][R8.64], P3 ;  /* 0x7000800008fc7fae */ /* 0x000fe200099a1014 */
[----:B----4-:R-:W-:Y:S02]  /*1ebf0*/  IADD3 R2, P6, PT, R10, UR10, RZ ;  /* 0x0000000a0a027c10 */ /* 0x010fe4000ffde0ff */
[----:B------:R-:W-:Y:S02]  /*1ec00*/  SGXT.U32 R73, R73, 0x1 ;  /* 0x000000014949781a */ /* 0x000fe40000000000 */
[----:B------:R-:W-:Y:S02]  /*1ec10*/  IADD3.X R3, PT, PT, R11, UR11, RZ, P6, !PT ;  /* 0x0000000b0b037c10 */ /* 0x000fe4000b7fe4ff */
[----:B------:R-:W-:-:S03]  /*1ec20*/  LOP3.LUT R73, R73, 0x20, RZ, 0xfc, !PT ;  /* 0x0000002049497812 */ /* 0x000fc600078efcff */
[----:B------:R2:W-:Y:S01]  /*1ec30*/  STL.64 [R1+0xd8], R2 ;  /* 0x0000d80201007387 */ /* 0x0005e20000100a00 */
[----:B------:R-:W-:Y:S02]  /*1ec40*/  ISETP.GE.AND P3, PT, R73, UR4, PT ;  /* 0x0000000449007c0c */ /* 0x000fe4000bf66270 */
[----:B------:R-:W-:Y:S02]  /*1ec50*/  SHF.R.U32.HI R73, RZ, 0x6, R231 ;  /* 0x00000006ff497819 */ /* 0x000fe400000116e7 */
[----:B------:R-:W-:Y:S02]  /*1ec60*/  SEL R231, RZ, 0x4, P3 ;  /* 0x00000004ffe77807 */ /* 0x000fe40001800000 */
[----:B------:R-:W-:Y:S02]  /*1ec70*/  SGXT.U32 R73, R73, 0x1 ;  /* 0x000000014949781a */ /* 0x000fe40000000000 */
[----:B------:R-:W-:Y:S02]  /*1ec80*/  SEL R231, R231, RZ, P1 ;  /* 0x000000ffe7e77207 */ /* 0x000fe40000800000 */
[----:B------:R-:W-:-:S02]  /*1ec90*/  LOP3.LUT R73, R73, 0x22, RZ, 0xfc, !PT ;  /* 0x0000002249497812 */ /* 0x000fc400078efcff */
[----:B------:R-:W-:Y:S02]  /*1eca0*/  ISETP.NE.U32.AND P3, PT, R231, RZ, PT ;  /* 0x000000ffe700720c */ /* 0x000fe40003f65070 */
[----:B------:R-:W-:Y:S02]  /*1ecb0*/  ISETP.GE.AND P4, PT, R73, UR4, PT ;  /* 0x0000000449007c0c */ /* 0x000fe4000bf86270 */
[----:B------:R-:W4:Y:S01]  /*1ecc0*/  S2R R73, SR_TID.X ;  /* 0x0000000000497919 */ /* 0x000f220000002100 */
[----:B------:R-:W-:Y:S02]  /*1ecd0*/  SEL R231, RZ, 0x4, P5 ;  /* 0x00000004ffe77807 */ /* 0x000fe40002800000 */
[----:B------:R-:W-:Y:S02]  /*1ece0*/  SEL R233, RZ, 0x4, P4 ;  /* 0x00000004ffe97807 */ /* 0x000fe40002000000 */
[----:B------:R-:W-:Y:S02]  /*1ecf0*/  SEL R231, R231, RZ, P1 ;  /* 0x000000ffe7e77207 */ /* 0x000fe40000800000 */
[----:B------:R-:W-:-:S02]  /*1ed00*/  SEL R233, R233, RZ, P1 ;  /* 0x000000ffe9e97207 */ /* 0x000fc40000800000 */
[----:B------:R-:W-:Y:S01]  /*1ed10*/  LDGSTS.E [R252+0x72000], desc[UR20][R38.64], P3 ;  /* 0x7200000026fc7fae */ /* 0x000fe200099a1014 */
[----:B------:R-:W-:Y:S02]  /*1ed20*/  ISETP.NE.U32.AND P4, PT, R231, RZ, PT ;  /* 0x000000ffe700720c */ /* 0x000fe40003f85070 */
[----:B------:R-:W-:Y:S01]  /*1ed30*/  ISETP.NE.U32.AND P5, PT, R233, RZ, PT ;  /* 0x000000ffe900720c */ /* 0x000fe20003fa5070 */
[----:B------:R-:W-:Y:S01]  /*1ed40*/  USHF.L.U32 UR12, UR13, 0x2, URZ ;  /* 0x000000020d0c7899 */ /* 0x000fe200080006ff */
[----:B------:R-:W1:Y:S11]  /*1ed50*/  LDC R231, c[0x0][0x3a0] ;  /* 0x0000e800ffe77b82 */ /* 0x000e760000000800 */
[----:B------:R-:W-:Y:S04]  /*1ed60*/  LDGSTS.E [R252+0x72008], desc[UR20][R40.64], P5 ;  /* 0x7200800028fc7fae */ /* 0x000fe8000a9a1014 */
[----:B------:R2:W-:Y:S01]  /*1ed70*/  LDGSTS.E [R252+0x74000], desc[UR20][R2.64], P4 ;  /* 0x7400000002fc7fae */ /* 0x0005e2000a1a1014 */
[----:B----4-:R-:W-:-:S04]  /*1ed80*/  SHF.R.U32.HI R73, RZ, 0x6, R73 ;  /* 0x00000006ff497819 */ /* 0x010fc80000011649 */
[----:B------:R-:W-:-:S04]  /*1ed90*/  SGXT.U32 R73, R73, 0x1 ;  /* 0x000000014949781a */ /* 0x000fc80000000000 */
[----:B------:R-:W-:Y:S02]  /*1eda0*/  LOP3.LUT R73, R73, 0x42, RZ, 0xfc, !PT ;  /* 0x0000004249497812 */ /* 0x000fe400078efcff */
[----:B--2---:R-:W-:Y:S02]  /*1edb0*/  IADD3 R2, P6, PT, R212, UR10, RZ ;  /* 0x0000000ad4027c10 */ /* 0x004fe4000ffde0ff */
[----:B------:R-:W-:Y:S02]  /*1edc0*/  ISETP.GE.AND P3, PT, R73, UR4, PT ;  /* 0x0000000449007c0c */ /* 0x000fe4000bf66270 */
[----:B---3--:R-:W-:Y:S01]  /*1edd0*/  SHF.R.U32.HI R73, RZ, 0x6, R72 ;  /* 0x00000006ff497819 */ /* 0x008fe20000011648 */
[----:B------:R-:W-:Y:S01]  /*1ede0*/  IMAD.MOV.U32 R212, RZ, RZ, R2 ;  /* 0x000000ffffd47224 */ /* 0x000fe200078e0002 */
[----:B------:R-:W-:Y:S02]  /*1edf0*/  SHF.R.U32.HI R72, RZ, 0x6, R72 ;  /* 0x00000006ff487819 */ /* 0x000fe40000011648 */
[----:B------:R-:W-:-:S02]  /*1ee00*/  SGXT.U32 R73, R73, 0x1 ;  /* 0x000000014949781a */ /* 0x000fc40000000000 */
[----:B------:R-:W-:Y:S02]  /*1ee10*/  SGXT.U32 R72, R72, 0x1 ;  /* 0x000000014848781a */ /* 0x000fe40000000000 */
[----:B------:R-:W-:Y:S02]  /*1ee20*/  SEL R10, RZ, 0x4, P3 ;  /* 0x00000004ff0a7807 */ /* 0x000fe40001800000 */
[----:B------:R-:W-:Y:S02]  /*1ee30*/  LOP3.LUT R72, R72, 0x60, RZ, 0xfc, !PT ;  /* 0x0000006048487812 */ /* 0x000fe400078efcff */
[----:B------:R-:W-:Y:S02]  /*1ee40*/  LOP3.LUT R73, R73, 0x62, RZ, 0xfc, !PT ;  /* 0x0000006249497812 */ /* 0x000fe400078efcff */
[----:B------:R-:W-:Y:S02]  /*1ee50*/  ISETP.GE.AND P4, PT, R72, UR4, PT ;  /* 0x0000000448007c0c */ /* 0x000fe4000bf86270 */
[----:B------:R-:W2:Y:S01]  /*1ee60*/  S2R R72, SR_TID.X ;  /* 0x0000000000487919 */ /* 0x000ea20000002100 */
[----:B------:R-:W-:-:S02]  /*1ee70*/  SEL R10, R10, RZ, P1 ;  /* 0x000000ff0a0a7207 */ /* 0x000fc40000800000 */
[----:B------:R-:W-:Y:S02]  /*1ee80*/  ISETP.GE.AND P5, PT, R73, UR4, PT ;  /* 0x0000000449007c0c */ /* 0x000fe4000bfa6270 */
[----:B------:R-:W-:Y:S02]  /*1ee90*/  ISETP.NE.U32.AND P3, PT, R10, RZ, PT ;  /* 0x000000ff0a00720c */ /* 0x000fe40003f65070 */
[----:B------:R-:W-:Y:S02]  /*1eea0*/  SEL R10, RZ, 0x4, P5 ;  /* 0x00000004ff0a7807 */ /* 0x000fe40002800000 */
[----:B------:R-:W-:Y:S02]  /*1eeb0*/  SEL R11, RZ, 0x4, P4 ;  /* 0x00000004ff0b7807 */ /* 0x000fe40002000000 */
[----:B------:R-:W-:Y:S02]  /*1eec0*/  SEL R10, R10, RZ, P1 ;  /* 0x000000ff0a0a7207 */ /* 0x000fe40000800000 */
[----:B------:R-:W-:-:S02]  /*1eed0*/  SEL R11, R11, RZ, P1 ;  /* 0x000000ff0b0b7207 */ /* 0x000fc40000800000 */
[----:B------:R-:W-:Y:S02]  /*1eee0*/  ISETP.NE.U32.AND P4, PT, R10, RZ, PT ;  /* 0x000000ff0a00720c */ /* 0x000fe40003f85070 */
[----:B------:R-:W-:Y:S02]  /*1eef0*/  IADD3.X R3, PT, PT, R213, UR11, RZ, P6, !PT ;  /* 0x0000000bd5037c10 */ /* 0x000fe4000b7fe4ff */
[----:B------:R-:W-:Y:S02]  /*1ef00*/  ISETP.NE.U32.AND P5, PT, R11, RZ, PT ;  /* 0x000000ff0b00720c */ /* 0x000fe40003fa5070 */
[----:B------:R-:W-:Y:S01]  /*1ef10*/  IADD3 R10, P6, PT, R214, UR10, RZ ;  /* 0x0000000ad60a7c10 */ /* 0x000fe2000ffde0ff */
[----:B------:R3:W-:Y:S01]  /*1ef20*/  STL.64 [R1+0xe0], R2 ;  /* 0x0000e00201007387 */ /* 0x0007e20000100a00 */
[----:B------:R-:W-:Y:S02]  /*1ef30*/  IMAD.MOV.U32 R213, RZ, RZ, R3 ;  /* 0x000000ffffd57224 */ /* 0x000fe400078e0003 */
[----:B------:R-:W-:-:S03]  /*1ef40*/  IADD3.X R11, PT, PT, R215, UR11, RZ, P6, !PT ;  /* 0x0000000bd70b7c10 */ /* 0x000fc6000b7fe4ff */
[----:B------:R-:W-:Y:S01]  /*1ef50*/  LDGSTS.E [R252+0x74008], desc[UR20][R212.64], P3 ;  /* 0x74008000d4fc7fae */ /* 0x000fe200099a1014 */
[----:B--2---:R-:W-:-:S03]  /*1ef60*/  SHF.R.U32.HI R73, RZ, 0x6, R72 ;  /* 0x00000006ff497819 */ /* 0x004fc60000011648 */
[----:B------:R2:W-:Y:S01]  /*1ef70*/  LDGSTS.E [R252+0x76000], desc[UR20][R10.64], P5 ;  /* 0x760000000afc7fae */ /* 0x0005e2000a9a1014 */
[----:B---3--:R-:W-:Y:S02]  /*1ef80*/  IADD3 R2, P6, PT, R216, UR10, RZ ;  /* 0x0000000ad8027c10 */ /* 0x008fe4000ffde0ff */
[----:B------:R-:W-:Y:S01]  /*1ef90*/  SGXT.U32 R73, R73, 0x1 ;  /* 0x000000014949781a */ /* 0x000fe20000000000 */
[----:B------:R2:W-:Y:S01]  /*1efa0*/  STL.64 [R1+0x128], R10 ;  /* 0x0001280a01007387 */ /* 0x0005e20000100a00 */
[----:B------:R-:W-:Y:S02]  /*1efb0*/  IADD3.X R3, PT, PT, R217, UR11, RZ, P6, !PT ;  /* 0x0000000bd9037c10 */ /* 0x000fe4000b7fe4ff */
[----:B------:R-:W-:Y:S02]  /*1efc0*/  LOP3.LUT R73, R73, 0x6, RZ, 0xfc, !PT ;  /* 0x0000000649497812 */ /* 0x000fe400078efcff */
[----:B------:R-:W-:Y:S01]  /*1efd0*/  SHF.R.U32.HI R72, RZ, 0x6, R72 ;  /* 0x00000006ff487819 */ /* 0x000fe20000011648 */
[----:B------:R3:W-:Y:S01]  /*1efe0*/  LDGSTS.E [R252+0x76008], desc[UR20][R2.64], P4 ;  /* 0x7600800002fc7fae */ /* 0x0007e2000a1a1014 */
[----:B------:R-:W-:-:S02]  /*1eff0*/  ISETP.GE.AND P4, PT, R73, UR4, PT ;  /* 0x0000000449007c0c */ /* 0x000fc4000bf86270 */
[----:B------:R-:W-:Y:S01]  /*1f000*/  SGXT.U32 R72, R72, 0x1 ;  /* 0x000000014848781a */ /* 0x000fe20000000000 */
[----:B------:R-:W4:Y:S01]  /*1f010*/  S2R R73, SR_TID.X ;  /* 0x0000000000497919 */ /* 0x000f220000002100 */
[----:B------:R-:W-:Y:S02]  /*1f020*/  IADD3 R42, P6, PT, R42, UR10, RZ ;  /* 0x0000000a2a2a7c10 */ /* 0x000fe4000ffde0ff */
[----:B------:R-:W-:Y:S01]  /*1f030*/  LOP3.LUT R72, R72, 0x4, RZ, 0xfc, !PT ;  /* 0x0000000448487812 */ /* 0x000fe200078efcff */
[----:B------:R3:W-:Y:S01]  /*1f040*/  STL.64 [R1+0x130], R2 ;  /* 0x0001300201007387 */ /* 0x0007e20000100a00 */
[----:B--2---:R-:W-:Y:S02]  /*1f050*/  SEL R10, RZ, 0x4, P4 ;  /* 0x00000004ff0a7807 */ /* 0x004fe40002000000 */
[----:B------:R-:W-:Y:S02]  /*1f060*/  ISETP.GE.AND P3, PT, R72, UR4, PT ;  /* 0x0000000448007c0c */ /* 0x000fe4000bf66270 */
[----:B------:R-:W2:Y:S01]  /*1f070*/  S2R R72, SR_TID.X ;  /* 0x0000000000487919 */ /* 0x000ea20000002100 */
[----:B------:R-:W-:-:S02]  /*1f080*/  SEL R10, R10, RZ, P1 ;  /* 0x000000ff0a0a7207 */ /* 0x000fc40000800000 */
[----:B------:R-:W-:Y:S02]  /*1f090*/  SEL R11, RZ, 0x4, P3 ;  /* 0x00000004ff0b7807 */ /* 0x000fe40001800000 */
[----:B------:R-:W-:Y:S02]  /*1f0a0*/  ISETP.NE.U32.AND P4, PT, R10, RZ, PT ;  /* 0x000000ff0a00720c */ /* 0x000fe40003f85070 */
[----:B------:R-:W-:Y:S02]  /*1f0b0*/  SEL R11, R11, RZ, P1 ;  /* 0x000000ff0b0b7207 */ /* 0x000fe40000800000 */
[----:B------:R-:W-:Y:S02]  /*1f0c0*/  IADD3 R10, P5, PT, R218, UR10, RZ ;  /* 0x0000000ada0a7c10 */ /* 0x000fe4000ffbe0ff */
[----:B------:R-:W-:Y:S02]  /*1f0d0*/  ISETP.NE.U32.AND P3, PT, R11, RZ, PT ;  /* 0x000000ff0b00720c */ /* 0x000fe40003f65070 */
[----:B------:R-:W-:-:S02]  /*1f0e0*/  IADD3.X R11, PT, PT, R219, UR11, RZ, P5, !PT ;  /* 0x0000000bdb0b7c10 */ /* 0x000fc4000affe4ff */
[----:B------:R-:W-:Y:S02]  /*1f0f0*/  IADD3 R12, P5, PT, R12, UR10, RZ ;  /* 0x0000000a0c0c7c10 */ /* 0x000fe4000ffbe0ff */
[----:B------:R-:W-:Y:S02]  /*1f100*/  IADD3.X R43, PT, PT, R43, UR11, RZ, P6, !PT ;  /* 0x0000000b2b2b7c10 */ /* 0x000fe4000b7fe4ff */
[----:B------:R-:W-:Y:S02]  /*1f110*/  IADD3.X R13, PT, PT, R13, UR11, RZ, P5, !PT ;  /* 0x0000000b0d0d7c10 */ /* 0x000fe4000affe4ff */
[----:B------:R-:W-:Y:S02]  /*1f120*/  IADD3 R44, P6, PT, R44, UR10, RZ ;  /* 0x0000000a2c2c7c10 */ /* 0x000fe4000ffde0ff */
[----:B----4-:R-:W-:Y:S01]  /*1f130*/  SHF.R.U32.HI R73, RZ, 0x6, R73 ;  /* 0x00000006ff497819 */ /* 0x010fe20000011649 */
[----:B------:R-:W-:Y:S01]  /*1f140*/  LDGSTS.E [R248+0x70000], desc[UR20][R10.64], P3 ;  /* 0x700000000af87fae */ /* 0x000fe200099a1014 */
[----:B------:R-:W-:-:S02]  /*1f150*/  IADD3.X R45, PT, PT, R45, UR11, RZ, P6, !PT ;  /* 0x0000000b2d2d7c10 */ /* 0x000fc4000b7fe4ff */
[----:B------:R-:W-:Y:S01]  /*1f160*/  SGXT.U32 R73, R73, 0x1 ;  /* 0x000000014949781a */ /* 0x000fe20000000000 */
[----:B------:R-:W-:Y:S03]  /*1f170*/  LDGSTS.E [R248+0x70008], desc[UR20][R12.64], P4 ;  /* 0x700080000cf87fae */ /* 0x000fe6000a1a1014 */
[----:B------:R-:W-:-:S04]  /*1f180*/  LOP3.LUT R73, R73, 0x24, RZ, 0xfc, !PT ;  /* 0x0000002449497812 */ /* 0x000fc800078efcff */
[----:B------:R-:W-:Y:S02]  /*1f190*/  ISETP.GE.AND P3, PT, R73, UR4, PT ;  /* 0x0000000449007c0c */ /* 0x000fe4000bf66270 */
[--C-:B--2---:R-:W-:Y:S02]  /*1f1a0*/  SHF.R.U32.HI R73, RZ, 0x6, R72.reuse ;  /* 0x00000006ff497819 */ /* 0x104fe40000011648 */
[----:B------:R-:W-:Y:S02]  /*1f1b0*/  SHF.R.U32.HI R72, RZ, 0x6, R72 ;  /* 0x00000006ff487819 */ /* 0x000fe40000011648 */
[----:B------:R-:W-:Y:S02]  /*1f1c0*/  SGXT.U32 R73, R73, 0x1 ;  /* 0x000000014949781a */ /* 0x000fe40000000000 */
[----:B------:R-:W-:Y:S02]  /*1f1d0*/  SGXT.U32 R72, R72, 0x1 ;  /* 0x000000014848781a */ /* 0x000fe40000000000 */
[----:B------:R-:W-:-:S02]  /*1f1e0*/  LOP3.LUT R73, R73, 0x44, RZ, 0xfc, !PT ;  /* 0x0000004449497812 */ /* 0x000fc400078efcff */
[----:B------:R-:W-:Y:S02]  /*1f1f0*/  LOP3.LUT R72, R72, 0x26, RZ, 0xfc, !PT ;  /* 0x0000002648487812 */ /* 0x000fe400078efcff */
[----:B------:R-:W-:Y:S02]  /*1f200*/  ISETP.GE.AND P5, PT, R73, UR4, PT ;  /* 0x0000000449007c0c */ /* 0x000fe4000bfa6270 */
[----:B------:R-:W2:Y:S01]  /*1f210*/  S2R R73, SR_TID.X ;  /* 0x0000000000497919 */ /* 0x000ea20000002100 */
[----:B------:R-:W-:Y:S02]  /*1f220*/  ISETP.GE.AND P4, PT, R72, UR4, PT ;  /* 0x0000000448007c0c */ /* 0x000fe4000bf86270 */
[----:B------:R-:W-:Y:S01]  /*1f230*/  SEL R212, RZ, 0x4, P3 ;  /* 0x00000004ffd47807 */ /* 0x000fe20001800000 */
[----:B------:R-:W4:Y:S01]  /*1f240*/  S2R R72, SR_TID.X ;  /* 0x0000000000487919 */ /* 0x000f220000002100 */
[----:B------:R-:W-:Y:S02]  /*1f250*/  SEL R213, RZ, 0x4, P4 ;  /* 0x00000004ffd57807 */ /* 0x000fe40002000000 */
[----:B------:R-:W-:-:S02]  /*1f260*/  SEL R212, R212, RZ, P1 ;  /* 0x000000ffd4d47207 */ /* 0x000fc40000800000 */
[----:B------:R-:W-:Y:S02]  /*1f270*/  SEL R213, R213, RZ, P1 ;  /* 0x000000ffd5d57207 */ /* 0x000fe40000800000 */
[----:B------:R-:W-:Y:S02]  /*1f280*/  ISETP.NE.U32.AND P3, PT, R212, RZ, PT ;  /* 0x000000ffd400720c */ /* 0x000fe40003f65070 */
[----:B------:R-:W-:Y:S02]  /*1f290*/  SEL R212, RZ, 0x4, P5 ;  /* 0x00000004ffd47807 */ /* 0x000fe40002800000 */
[----:B------:R-:W-:Y:S02]  /*1f2a0*/  ISETP.NE.U32.AND P5, PT, R213, RZ, PT ;  /* 0x000000ffd500720c */ /* 0x000fe40003fa5070 */
[----:B------:R-:W-:-:S04]  /*1f2b0*/  SEL R212, R212, RZ, P1 ;  /* 0x000000ffd4d47207 */ /* 0x000fc80000800000 */
[----:B------:R-:W-:Y:S02]  /*1f2c0*/  ISETP.NE.U32.AND P4, PT, R212, RZ, PT ;  /* 0x000000ffd400720c */ /* 0x000fe40003f85070 */
[----:B------:R-:W-:Y:S01]  /*1f2d0*/  IADD3 R212, P6, PT, R14, UR10, RZ ;  /* 0x0000000a0ed47c10 */ /* 0x000fe2000ffde0ff */
[----:B------:R-:W-:Y:S03]  /*1f2e0*/  LDGSTS.E [R248+0x72000], desc[UR20][R42.64], P3 ;  /* 0x720000002af87fae */ /* 0x000fe600099a1014 */
[----:B------:R-:W-:Y:S01]  /*1f2f0*/  IADD3.X R213, PT, PT, R15, UR11, RZ, P6, !PT ;  /* 0x0000000b0fd57c10 */ /* 0x000fe2000b7fe4ff */
[----:B------:R-:W-:Y:S01]  /*1f300*/  LDGSTS.E [R248+0x72008], desc[UR20][R44.64], P5 ;  /* 0x720080002cf87fae */ /* 0x000fe2000a9a1014 */
[----:B------:R-:W-:Y:S02]  /*1f310*/  IADD3 R214, P6, PT, R204, UR10, RZ ;  /* 0x0000000accd67c10 */ /* 0x000fe4000ffde0ff */
[----:B--2---:R-:W-:-:S03]  /*1f320*/  SHF.R.U32.HI R73, RZ, 0x6, R73 ;  /* 0x00000006ff497819 */ /* 0x004fc60000011649 */
[----:B------:R-:W-:Y:S01]  /*1f330*/  LDGSTS.E [R248+0x74000], desc[UR20][R212.64], P4 ;  /* 0x74000000d4f87fae */ /* 0x000fe2000a1a1014 */
[----:B------:R-:W-:Y:S02]  /*1f340*/  IADD3.X R215, PT, PT, R205, UR11, RZ, P6, !PT ;  /* 0x0000000bcdd77c10 */ /* 0x000fe4000b7fe4ff */
[----:B------:R-:W-:Y:S02]  /*1f350*/  SGXT.U32 R73, R73, 0x1 ;  /* 0x000000014949781a */ /* 0x000fe40000000000 */
[----:B------:R-:W-:Y:S02]  /*1f360*/  IADD3 R216, P6, PT, R206, UR10, RZ ;  /* 0x0000000aced87c10 */ /* 0x000fe4000ffde0ff */
[----:B------:R-:W-:Y:S02]  /*1f370*/  LOP3.LUT R73, R73, 0x46, RZ, 0xfc, !PT ;  /* 0x0000004649497812 */ /* 0x000fe400078efcff */
[----:B------:R-:W-:Y:S02]  /*1f380*/  IADD3.X R217, PT, PT, R207, UR11, RZ, P6, !PT ;  /* 0x0000000bcfd97c10 */ /* 0x000fe4000b7fe4ff */
[----:B------:R-:W-:-:S02]  /*1f390*/  ISETP.GE.AND P3, PT, R73, UR4, PT ;  /* 0x0000000449007c0c */ /* 0x000fc4000bf66270 */
[--C-:B----4-:R-:W-:Y:S01]  /*1f3a0*/  SHF.R.U32.HI R73, RZ, 0x6, R72.reuse ;  /* 0x00000006ff497819 */ /* 0x110fe20000011648 */
[----:B------:R-:W-:Y:S01]  /*1f3b0*/  STL.64 [R1+0x118], R216 ;  /* 0x000118d801007387 */ /* 0x000fe20000100a00 */
[----:B------:R-:W-:Y:S02]  /*1f3c0*/  SHF.R.U32.HI R72, RZ, 0x6, R72 ;  /* 0x00000006ff487819 */ /* 0x000fe40000011648 */
[----:B------:R-:W-:Y:S02]  /*1f3d0*/  SGXT.U32 R73, R73, 0x1 ;  /* 0x000000014949781a */ /* 0x000fe40000000000 */
[----:B------:R-:W-:Y:S02]  /*1f3e0*/  SGXT.U32 R72, R72, 0x1 ;  /* 0x000000014848781a */ /* 0x000fe40000000000 */
[----:B------:R-:W-:Y:S02]  /*1f3f0*/  SEL R14, RZ, 0x4, P3 ;  /* 0x00000004ff0e7807 */ /* 0x000fe40001800000 */
[----:B------:R-:W-:-:S02]  /*1f400*/  LOP3.LUT R72, R72, 0x64, RZ, 0xfc, !PT ;  /* 0x0000006448487812 */ /* 0x000fc400078efcff */
[----:B------:R-:W-:Y:S02]  /*1f410*/  LOP3.LUT R73, R73, 0x66, RZ, 0xfc, !PT ;  /* 0x0000006649497812 */ /* 0x000fe400078efcff */
[----:B------:R-:W-:Y:S02]  /*1f420*/  ISETP.GE.AND P4, PT, R72, UR4, PT ;  /* 0x0000000448007c0c */ /* 0x000fe4000bf86270 */
[----:B------:R-:W2:Y:S01]  /*1f430*/  S2R R72, SR_TID.X ;  /* 0x0000000000487919 */ /* 0x000ea20000002100 */
[----:B------:R-:W-:Y:S02]  /*1f440*/  SEL R14, R14, RZ, P1 ;  /* 0x000000ff0e0e7207 */ /* 0x000fe40000800000 */
[----:B------:R-:W-:Y:S02]  /*1f450*/  ISETP.GE.AND P5, PT, R73, UR4, PT ;  /* 0x0000000449007c0c */ /* 0x000fe4000bfa6270 */
[----:B------:R-:W-:Y:S02]  /*1f460*/  ISETP.NE.U32.AND P3, PT, R14, RZ, PT ;  /* 0x000000ff0e00720c */ /* 0x000fe40003f65070 */
[----:B------:R-:W-:-:S02]  /*1f470*/  SEL R15, RZ, 0x4, P4 ;  /* 0x00000004ff0f7807 */ /* 0x000fc40002000000 */
[----:B------:R-:W-:Y:S02]  /*1f480*/  SEL R14, RZ, 0x4, P5 ;  /* 0x00000004ff0e7807 */ /* 0x000fe40002800000 */
[----:B------:R-:W-:Y:S02]  /*1f490*/  SEL R15, R15, RZ, P1 ;  /* 0x000000ff0f0f7207 */ /* 0x000fe40000800000 */
[----:B------:R-:W-:Y:S02]  /*1f4a0*/  SEL R14, R14, RZ, P1 ;  /* 0x000000ff0e0e7207 */ /* 0x000fe40000800000 */
[----:B------:R-:W-:Y:S02]  /*1f4b0*/  ISETP.NE.U32.AND P5, PT, R15, RZ, PT ;  /* 0x000000ff0f00720c */ /* 0x000fe40003fa5070 */
[----:B------:R-:W-:Y:S01]  /*1f4c0*/  ISETP.NE.U32.AND P4, PT, R14, RZ, PT ;  /* 0x000000ff0e00720c */ /* 0x000fe20003f85070 */
[----:B------:R-:W-:Y:S01]  /*1f4d0*/  LDGSTS.E [R248+0x74008], desc[UR20][R214.64], P3 ;  /* 0x74008000d6f87fae */ /* 0x000fe200099a1014 */
[----:B---3--:R-:W-:-:S04]  /*1f4e0*/  IADD3 R2, P6, PT, R208, UR10, RZ ;  /* 0x0000000ad0027c10 */ /* 0x008fc8000ffde0ff */
[----:B------:R-:W-:Y:S02]  /*1f4f0*/  IADD3.X R3, PT, PT, R209, UR11, RZ, P6, !PT ;  /* 0x0000000bd1037c10 */ /* 0x000fe4000b7fe4ff */
[----:B------:R-:W-:-:S03]  /*1f500*/  IADD3 R46, P6, PT, R46, UR10, RZ ;  /* 0x0000000a2e2e7c10 */ /* 0x000fc6000ffde0ff */
[----:B------:R-:W-:Y:S01]  /*1f510*/  LDGSTS.E [R248+0x76000], desc[UR20][R216.64], P5 ;  /* 0x76000000d8f87fae */ /* 0x000fe2000a9a1014 */
[----:B------:R-:W-:Y:S02]  /*1f520*/  IADD3.X R47, PT, PT, R47, UR11, RZ, P6, !PT ;  /* 0x0000000b2f2f7c10 */ /* 0x000fe4000b7fe4ff */
[----:B------:R-:W-:Y:S01]  /*1f530*/  IADD3 R48, P6, PT, R48, UR10, RZ ;  /* 0x0000000a30307c10 */ /* 0x000fe2000ffde0ff */
[----:B------:R3:W-:Y:S01]  /*1f540*/  LDGSTS.E [R248+0x76008], desc[UR20][R2.64], P4 ;  /* 0x7600800002f87fae */ /* 0x0007e2000a1a1014 */
[--C-:B--2---:R-:W-:Y:S02]  /*1f550*/  SHF.R.U32.HI R73, RZ, 0x6, R72.reuse ;  /* 0x00000006ff497819 */ /* 0x104fe40000011648 */
[----:B------:R-:W-:Y:S01]  /*1f560*/  SHF.R.U32.HI R72, RZ, 0x6, R72 ;  /* 0x00000006ff487819 */ /* 0x000fe20000011648 */
[----:B------:R3:W-:Y:S01]  /*1f570*/  STL.64 [R1+0x120], R2 ;  /* 0x0001200201007387 */ /* 0x0007e20000100a00 */
[----:B------:R-:W-:Y:S02]  /*1f580*/  SGXT.U32 R73, R73, 0x1 ;  /* 0x000000014949781a */ /* 0x000fe40000000000 */
[----:B------:R-:W-:-:S02]  /*1f590*/  SGXT.U32 R72, R72, 0x1 ;  /* 0x000000014848781a */ /* 0x000fc40000000000 */
[----:B------:R-:W-:Y:S02]  /*1f5a0*/  LOP3.LUT R73, R73, 0xa, RZ, 0xfc, !PT ;  /* 0x0000000a49497812 */ /* 0x000fe400078efcff */
[----:B------:R-:W-:Y:S02]  /*1f5b0*/  LOP3.LUT R72, R72, 0x8, RZ, 0xfc, !PT ;  /* 0x0000000848487812 */ /* 0x000fe400078efcff */
[----:B------:R-:W-:Y:S02]  /*1f5c0*/  ISETP.GE.AND P4, PT, R73, UR4, PT ;  /* 0x0000000449007c0c */ /* 0x000fe4000bf86270 */
[----:B------:R-:W2:Y:S01]  /*1f5d0*/  S2R R73, SR_TID.X ;  /* 0x0000000000497919 */ /* 0x000ea20000002100 */
[----:B------:R-:W-:Y:S02]  /*1f5e0*/  ISETP.GE.AND P3, PT, R72, UR4, PT ;  /* 0x0000000448007c0c */ /* 0x000fe4000bf66270 */
[----:B------:R-:W-:Y:S01]  /*1f5f0*/  SEL R14, RZ, 0x4, P4 ;  /* 0x00000004ff0e7807 */ /* 0x000fe20002000000 */
[----:B------:R-:W4:Y:S01]  /*1f600*/  S2R R72, SR_TID.X ;  /* 0x0000000000487919 */ /* 0x000f220000002100 */
[----:B------:R-:W-:-:S02]  /*1f610*/  SEL R15, RZ, 0x4, P3 ;  /* 0x00000004ff0f7807 */ /* 0x000fc40001800000 */
[----:B------:R-:W-:Y:S02]  /*1f620*/  SEL R14, R14, RZ, P1 ;  /* 0x000000ff0e0e7207 */ /* 0x000fe40000800000 */
[----:B------:R-:W-:Y:S02]  /*1f630*/  SEL R15, R15, RZ, P1 ;  /* 0x000000ff0f0f7207 */ /* 0x000fe40000800000 */
[----:B------:R-:W-:Y:S02]  /*1f640*/  ISETP.NE.U32.AND P4, PT, R14, RZ, PT ;  /* 0x000000ff0e00720c */ /* 0x000fe40003f85070 */
[----:B------:R-:W-:Y:S02]  /*1f650*/  ISETP.NE.U32.AND P3, PT, R15, RZ, PT ;  /* 0x000000ff0f00720c */ /* 0x000fe40003f65070 */
[----:B------:R-:W-:Y:S02]  /*1f660*/  IADD3 R14, P5, PT, R210, UR10, RZ ;  /* 0x0000000ad20e7c10 */ /* 0x000fe4000ffbe0ff */
[----:B------:R-:W-:-:S02]  /*1f670*/  IADD3.X R49, PT, PT, R49, UR11, RZ, P6, !PT ;  /* 0x0000000b31317c10 */ /* 0x000fc4000b7fe4ff */
[----:B------:R-:W-:Y:S02]  /*1f680*/  IADD3.X R15, PT, PT, R211, UR11, RZ, P5, !PT ;  /* 0x0000000bd30f7c10 */ /* 0x000fe4000affe4ff */
[----:B------:R-:W-:-:S04]  /*1f690*/  IADD3 R16, P5, PT, R16, UR10, RZ ;  /* 0x0000000a10107c10 */ /* 0x000fc8000ffbe0ff */
[----:B------:R-:W-:Y:S01]  /*1f6a0*/  IADD3.X R17, PT, PT, R17, UR11, RZ, P5, !PT ;  /* 0x0000000b11117c10 */ /* 0x000fe2000affe4ff */
[----:B------:R-:W-:Y:S04]  /*1f6b0*/  LDGSTS.E [R247+0x70000], desc[UR20][R14.64], P3 ;  /* 0x700000000ef77fae */ /* 0x000fe800099a1014 */
[----:B------:R-:W-:Y:S01]  /*1f6c0*/  LDGSTS.E [R247+0x70008], desc[UR20][R16.64], P4 ;  /* 0x7000800010f77fae */ /* 0x000fe2000a1a1014 */
[----:B--2---:R-:W-:-:S04]  /*1f6d0*/  SHF.R.U32.HI R73, RZ, 0x6, R73 ;  /* 0x00000006ff497819 */ /* 0x004fc80000011649 */
[----:B------:R-:W-:-:S04]  /*1f6e0*/  SGXT.U32 R73, R73, 0x1 ;  /* 0x000000014949781a */ /* 0x000fc80000000000 */
[----:B------:R-:W-:-:S04]  /*1f6f0*/  LOP3.LUT R73, R73, 0x28, RZ, 0xfc, !PT ;  /* 0x0000002849497812 */ /* 0x000fc800078efcff */
[----:B------:R-:W-:Y:S02]  /*1f700*/  ISETP.GE.AND P3, PT, R73, UR4, PT ;  /* 0x0000000449007c0c */ /* 0x000fe4000bf66270 */
[--C-:B----4-:R-:W-:Y:S02]  /*1f710*/  SHF.R.U32.HI R73, RZ, 0x6, R72.reuse ;  /* 0x00000006ff497819 */ /* 0x110fe40000011648 */
        /* <DEDUP_REMOVED lines=89> */
[----:B------:R-:W-:Y:S02]  /*1fcb0*/  SEL R196, RZ, 0x4, P3 ;  /* 0x00000004ffc47807 */ /* 0x000fe40001800000 */
[----:B------:R-:W-:-:S02]  /*1fcc0*/  LOP3.LUT R73, R73, 0x4c, RZ, 0xfc, !PT ;  /* 0x0000004c49497812 */ /* 0x000fc400078efcff */
[----:B------:R-:W-:Y:S02]  /*1fcd0*/  SGXT.U32 R72, R72, 0x1 ;  /* 0x000000014848781a */ /* 0x000fe40000000000 */
[----:B------:R-:W-:Y:S02]  /*1fce0*/  ISETP.GE.AND P5, PT, R73, UR4, PT ;  /* 0x0000000449007c0c */ /* 0x000fe4000bfa6270 */
[----:B------:R-:W2:Y:S01]  /*1fcf0*/  S2R R73, SR_TID.X ;  /* 0x0000000000497919 */ /* 0x000ea20000002100 */
[----:B------:R-:W-:Y:S02]  /*1fd00*/  LOP3.LUT R72, R72, 0x2e, RZ, 0xfc, !PT ;  /* 0x0000002e48487812 */ /* 0x000fe400078efcff */
[----:B------:R-:W-:Y:S02]  /*1fd10*/  SEL R196, R196, RZ, P1 ;  /* 0x000000ffc4c47207 */ /* 0x000fe40000800000 */
[----:B------:R-:W-:Y:S02]  /*1fd20*/  ISETP.GE.AND P4, PT, R72, UR4, PT ;  /* 0x0000000448007c0c */ /* 0x000fe4000bf86270 */
[----:B------:R-:W-:-:S02]  /*1fd30*/  ISETP.NE.U32.AND P3, PT, R196, RZ, PT ;  /* 0x000000ffc400720c */ /* 0x000fc40003f65070 */
[----:B------:R-:W-:Y:S02]  /*1fd40*/  SEL R197, RZ, 0x4, P4 ;  /* 0x00000004ffc57807 */ /* 0x000fe40002000000 */
[----:B------:R-:W-:Y:S02]  /*1fd50*/  SEL R196, RZ, 0x4, P5 ;  /* 0x00000004ffc47807 */ /* 0x000fe40002800000 */
[----:B------:R-:W-:Y:S02]  /*1fd60*/  SEL R197, R197, RZ, P1 ;  /* 0x000000ffc5c57207 */ /* 0x000fe40000800000 */
[----:B------:R-:W-:Y:S02]  /*1fd70*/  SEL R196, R196, RZ, P1 ;  /* 0x000000ffc4c47207 */ /* 0x000fe40000800000 */
[----:B------:R-:W-:Y:S02]  /*1fd80*/  ISETP.NE.U32.AND P5, PT, R197, RZ, PT ;  /* 0x000000ffc500720c */ /* 0x000fe40003fa5070 */
[----:B------:R-:W-:Y:S01]  /*1fd90*/  ISETP.NE.U32.AND P4, PT, R196, RZ, PT ;  /* 0x000000ffc400720c */ /* 0x000fe20003f85070 */
[----:B------:R-:W-:Y:S01]  /*1fda0*/  LDGSTS.E [R246+0x72000], desc[UR20][R50.64], P3 ;  /* 0x7200000032f67fae */ /* 0x000fe200099a1014 */
[----:B------:R-:W-:-:S04]  /*1fdb0*/  IADD3 R196, P6, PT, R22, UR10, RZ ;  /* 0x0000000a16c47c10 */ /* 0x000fc8000ffde0ff */
[----:B------:R-:W-:Y:S02]  /*1fdc0*/  IADD3.X R197, PT, PT, R23, UR11, RZ, P6, !PT ;  /* 0x0000000b17c57c10 */ /* 0x000fe4000b7fe4ff */
[----:B------:R-:W-:-:S03]  /*1fdd0*/  IADD3 R198, P6, PT, R188, UR10, RZ ;  /* 0x0000000abcc67c10 */ /* 0x000fc6000ffde0ff */
[----:B------:R-:W-:Y:S01]  /*1fde0*/  LDGSTS.E [R246+0x72008], desc[UR20][R52.64], P5 ;  /* 0x7200800034f67fae */ /* 0x000fe2000a9a1014 */
[----:B------:R-:W-:Y:S02]  /*1fdf0*/  ISETP.GE.AND P5, PT, R249, UR4, PT ;  /* 0x00000004f9007c0c */ /* 0x000fe4000bfa6270 */
[--C-:B--2---:R-:W-:Y:S01]  /*1fe00*/  SHF.R.U32.HI R72, RZ, 0x6, R73.reuse ;  /* 0x00000006ff487819 */ /* 0x104fe20000011649 */
[----:B------:R-:W-:Y:S01]  /*1fe10*/  LDGSTS.E [R246+0x74000], desc[UR20][R196.64], P4 ;  /* 0x74000000c4f67fae */ /* 0x000fe2000a1a1014 */
        /* <DEDUP_REMOVED lines=8> */
[----:B------:R-:W-:Y:S02]  /*1fea0*/  SEL R22, RZ, 0x4, P3 ;  /* 0x00000004ff167807 */ /* 0x000fe40001800000 */
[----:B------:R-:W-:Y:S02]  /*1feb0*/  SEL R23, RZ, 0x4, P4 ;  /* 0x00000004ff177807 */ /* 0x000fe40002000000 */
[----:B------:R-:W-:-:S02]  /*1fec0*/  SEL R22, R22, RZ, P1 ;  /* 0x000000ff16167207 */ /* 0x000fc40000800000 */
[----:B------:R-:W-:Y:S02]  /*1fed0*/  SEL R23, R23, RZ, P1 ;  /* 0x000000ff17177207 */ /* 0x000fe40000800000 */
[----:B------:R-:W-:Y:S02]  /*1fee0*/  ISETP.NE.U32.AND P3, PT, R22, RZ, PT ;  /* 0x000000ff1600720c */ /* 0x000fe40003f65070 */
[----:B------:R-:W-:Y:S02]  /*1fef0*/  SEL R22, RZ, 0x4, P5 ;  /* 0x00000004ff167807 */ /* 0x000fe40002800000 */
[----:B------:R-:W-:Y:S02]  /*1ff00*/  IADD3.X R199, PT, PT, R189, UR11, RZ, P6, !PT ;  /* 0x0000000bbdc77c10 */ /* 0x000fe4000b7fe4ff */
[----:B------:R-:W-:Y:S02]  /*1ff10*/  SEL R22, R22, RZ, P1 ;  /* 0x000000ff16167207 */ /* 0x000fe40000800000 */
[----:B------:R-:W-:-:S02]  /*1ff20*/  ISETP.NE.U32.AND P5, PT, R23, RZ, PT ;  /* 0x000000ff1700720c */ /* 0x000fc40003fa5070 */
[----:B------:R-:W-:Y:S02]  /*1ff30*/  IADD3 R248, P6, PT, R190, UR10, RZ ;  /* 0x0000000abef87c10 */ /* 0x000fe4000ffde0ff */
[----:B------:R-:W-:Y:S01]  /*1ff40*/  ISETP.NE.U32.AND P4, PT, R22, RZ, PT ;  /* 0x000000ff1600720c */ /* 0x000fe20003f85070 */
[----:B------:R-:W-:Y:S01]  /*1ff50*/  LDGSTS.E [R246+0x74008], desc[UR20][R198.64], P3 ;  /* 0x74008000c6f67fae */ /* 0x000fe200099a1014 */
[----:B------:R-:W-:Y:S02]  /*1ff60*/  IADD3.X R249, PT, PT, R191, UR11, RZ, P6, !PT ;  /* 0x0000000bbff97c10 */ /* 0x000fe4000b7fe4ff */
[----:B---3--:R-:W-:-:S04]  /*1ff70*/  IADD3 R2, P6, PT, R192, UR10, RZ ;  /* 0x0000000ac0027c10 */ /* 0x008fc8000ffde0ff */
[----:B------:R-:W-:Y:S01]  /*1ff80*/  IADD3.X R3, PT, PT, R193, UR11, RZ, P6, !PT ;  /* 0x0000000bc1037c10 */ /* 0x000fe2000b7fe4ff */
[----:B------:R-:W-:Y:S01]  /*1ff90*/  LDGSTS.E [R246+0x76000], desc[UR20][R248.64], P5 ;  /* 0x76000000f8f67fae */ /* 0x000fe2000a9a1014 */
[--C-:B--2---:R-:W-:Y:S02]  /*1ffa0*/  SHF.R.U32.HI R73, RZ, 0x6, R72.reuse ;  /* 0x00000006ff497819 */ /* 0x104fe40000011648 */
[----:B------:R-:W-:Y:S01]  /*1ffb0*/  SHF.R.U32.HI R72, RZ, 0x6, R72 ;  /* 0x00000006ff487819 */ /* 0x000fe20000011648 */
[----:B------:R-:W-:Y:S01]  /*1ffc0*/  LDGSTS.E [R246+0x76008], desc[UR20][R2.64], P4 ;  /* 0x7600800002f67fae */ /* 0x000fe2000a1a1014 */
[----:B------:R-:W-:Y:S02]  /*1ffd0*/  SGXT.U32 R73, R73, 0x1 ;  /* 0x000000014949781a */ /* 0x000fe40000000000 */
[----:B------:R-:W-:Y:S01]  /*1ffe0*/  SGXT.U32 R72, R72, 0x1 ;  /* 0x000000014848781a */ /* 0x000fe20000000000 */
[----:B------:R2:W-:Y:S01]  /*1fff0*/  STL.64 [R1+0xf8], R2 ;  /* 0x0000f80201007387 */ /* 0x0005e20000100a00 */
[----:B------:R-:W-:-:S02]  /*20000*/  LOP3.LUT R73, R73, 0x12, RZ, 0xfc, !PT ;  /* 0x0000001249497812 */ /* 0x000fc400078efcff */
[----:B------:R-:W-:Y:S01]  /*20010*/  LOP3.LUT R72, R72, 0x10, RZ, 0xfc, !PT ;  /* 0x0000001048487812 */ /* 0x000fe200078efcff */
[----:B------:R-:W3:Y:S01]  /*20020*/  LDL.LU.64 R218, [R1+0x8b8] ;  /* 0x0008b80001da7983 */ /* 0x000ee20000300a00 */
[----:B------:R-:W-:Y:S02]  /*20030*/  ISETP.GE.AND P4, PT, R73, UR4, PT ;  /* 0x0000000449007c0c */ /* 0x000fe4000bf86270 */
[----:B------:R-:W-:Y:S01]  /*20040*/  ISETP.GE.AND P3, PT, R72, UR4, PT ;  /* 0x0000000448007c0c */ /* 0x000fe2000bf66270 */
[----:B------:R-:W4:Y:S01]  /*20050*/  S2R R73, SR_TID.X ;  /* 0x0000000000497919 */ /* 0x000f220000002100 */
[----:B------:R-:W-:Y:S02]  /*20060*/  SEL R22, RZ, 0x4, P4 ;  /* 0x00000004ff167807 */ /* 0x000fe40002000000 */
[----:B------:R-:W-:Y:S01]  /*20070*/  SEL R23, RZ, 0x4, P3 ;  /* 0x00000004ff177807 */ /* 0x000fe20001800000 */
[----:B------:R-:W1:Y:S01]  /*20080*/  S2R R72, SR_TID.X ;  /* 0x0000000000487919 */ /* 0x000e620000002100 */
[----:B------:R-:W-:-:S02]  /*20090*/  SEL R22, R22, RZ, P1 ;  /* 0x000000ff16167207 */ /* 0x000fc40000800000 */
[----:B------:R-:W-:Y:S01]  /*200a0*/  SEL R23, R23, RZ, P1 ;  /* 0x000000ff17177207 */ /* 0x000fe20000800000 */
[----:B--2---:R-:W2:Y:S01]  /*200b0*/  LDL.LU.64 R2, [R1+0x880] ;  /* 0x0008800001027983 */ /* 0x004ea20000300a00 */
[----:B------:R-:W-:Y:S02]  /*200c0*/  ISETP.NE.U32.AND P4, PT, R22, RZ, PT ;  /* 0x000000ff1600720c */ /* 0x000fe40003f85070 */
[----:B------:R-:W-:Y:S02]  /*200d0*/  ISETP.NE.U32.AND P3, PT, R23, RZ, PT ;  /* 0x000000ff1700720c */ /* 0x000fe40003f65070 */
[----:B------:R-:W-:Y:S02]  /*200e0*/  IADD3 R22, P5, PT, R194, UR10, RZ ;  /* 0x0000000ac2167c10 */ /* 0x000fe4000ffbe0ff */
[----:B------:R-:W-:Y:S02]  /*200f0*/  IADD3 R54, P6, PT, R54, UR10, RZ ;  /* 0x0000000a36367c10 */ /* 0x000fe4000ffde0ff */
[----:B------:R-:W-:-:S02]  /*20100*/  IADD3.X R23, PT, PT, R195, UR11, RZ, P5, !PT ;  /* 0x0000000bc3177c10 */ /* 0x000fc4000affe4ff */
[----:B------:R-:W-:Y:S02]  /*20110*/  IADD3 R24, P5, PT, R24, UR10, RZ ;  /* 0x0000000a18187c10 */ /* 0x000fe4000ffbe0ff */
[----:B------:R-:W-:Y:S02]  /*20120*/  IADD3.X R55, PT, PT, R55, UR11, RZ, P6, !PT ;  /* 0x0000000b37377c10 */ /* 0x000fe4000b7fe4ff */
[----:B------:R-:W-:Y:S01]  /*20130*/  IADD3.X R25, PT, PT, R25, UR11, RZ, P5, !PT ;  /* 0x0000000b19197c10 */ /* 0x000fe2000affe4ff */
[----:B------:R-:W-:Y:S01]  /*20140*/  LDGSTS.E [R245+0x70000], desc[UR20][R22.64], P3 ;  /* 0x7000000016f57fae */ /* 0x000fe200099a1014 */
[----:B------:R-:W-:-:S03]  /*20150*/  IADD3 R56, P6, PT, R56, UR10, RZ ;  /* 0x0000000a38387c10 */ /* 0x000fc6000ffde0ff */
[----:B------:R-:W-:Y:S01]  /*20160*/  LDGSTS.E [R245+0x70008], desc[UR20][R24.64], P4 ;  /* 0x7000800018f57fae */ /* 0x000fe2000a1a1014 */
[----:B------:R-:W-:Y:S02]  /*20170*/  IADD3.X R57, PT, PT, R57, UR11, RZ, P6, !PT ;  /* 0x0000000b39397c10 */ /* 0x000fe4000b7fe4ff */
[----:B----4-:R-:W-:-:S04]  /*20180*/  SHF.R.U32.HI R73, RZ, 0x6, R73 ;  /* 0x00000006ff497819 */ /* 0x010fc80000011649 */
[----:B------:R-:W-:-:S04]  /*20190*/  SGXT.U32 R73, R73, 0x1 ;  /* 0x000000014949781a */ /* 0x000fc80000000000 */
[----:B------:R-:W-:-:S04]  /*201a0*/  LOP3.LUT R73, R73, 0x30, RZ, 0xfc, !PT ;  /* 0x0000003049497812 */ /* 0x000fc800078efcff */
[----:B------:R-:W-:Y:S02]  /*201b0*/  ISETP.GE.AND P3, PT, R73, UR4, PT ;  /* 0x0000000449007c0c */ /* 0x000fe4000bf66270 */
[--C-:B-1----:R-:W-:Y:S02]  /*201c0*/  SHF.R.U32.HI R73, RZ, 0x6, R72.reuse ;  /* 0x00000006ff497819 */ /* 0x102fe40000011648 */
[----:B------:R-:W-:Y:S02]  /*201d0*/  SHF.R.U32.HI R72, RZ, 0x6, R72 ;  /* 0x00000006ff487819 */ /* 0x000fe40000011648 */
[----:B------:R-:W-:Y:S02]  /*201e0*/  SGXT.U32 R73, R73, 0x1 ;  /* 0x000000014949781a */ /* 0x000fe40000000000 */
[----:B------:R-:W-:Y:S02]  /*201f0*/  SGXT.U32 R72, R72, 0x1 ;  /* 0x000000014848781a */ /* 0x000fe40000000000 */
[----:B------:R-:W-:-:S02]  /*20200*/  LOP3.LUT R73, R73, 0x50, RZ, 0xfc, !PT ;  /* 0x0000005049497812 */ /* 0x000fc400078efcff */
[----:B------:R-:W-:Y:S02]  /*20210*/  LOP3.LUT R72, R72, 0x32, RZ, 0xfc, !PT ;  /* 0x0000003248487812 */ /* 0x000fe400078efcff */
[----:B------:R-:W-:Y:S02]  /*20220*/  ISETP.GE.AND P5, PT, R73, UR4, PT ;  /* 0x0000000449007c0c */ /* 0x000fe4000bfa6270 */
[----:B------:R-:W1:Y:S01]  /*20230*/  S2R R73, SR_TID.X ;  /* 0x0000000000497919 */ /* 0x000e620000002100 */
        /* <DEDUP_REMOVED lines=16> */
[----:B-1----:R-:W-:-:S03]  /*20340*/  SHF.R.U32.HI R73, RZ, 0x6, R73 ;  /* 0x00000006ff497819 */ /* 0x002fc60000011649 */
[----:B------:R-:W-:Y:S01]  /*20350*/  LDGSTS.E [R245+0x74000], desc[UR20][R188.64], P4 ;  /* 0x74000000bcf57fae */ /* 0x000fe2000a1a1014 */
[----:B------:R-:W-:Y:S02]  /*20360*/  IADD3.X R191, PT, PT, R181, UR11, RZ, P6, !PT ;  /* 0x0000000bb5bf7c10 */ /* 0x000fe4000b7fe4ff */
[----:B------:R-:W-:Y:S02]  /*20370*/  SGXT.U32 R73, R73, 0x1 ;  /* 0x000000014949781a */ /* 0x000fe40000000000 */
[----:B------:R-:W-:Y:S02]  /*20380*/  IADD3 R210, P6, PT, R182, UR10, RZ ;  /* 0x0000000ab6d27c10 */ /* 0x000fe4000ffde0ff */
[----:B------:R-:W-:Y:S02]  /*20390*/  LOP3.LUT R73, R73, 0x52, RZ, 0xfc, !PT ;  /* 0x0000005249497812 */ /* 0x000fe400078efcff */
[----:B------:R-:W-:Y:S02]  /*203a0*/  IADD3.X R211, PT, PT, R183, UR11, RZ, P6, !PT ;  /* 0x0000000bb7d37c10 */ /* 0x000fe4000b7fe4ff */
[----:B------:R-:W-:-:S02]  /*203b0*/  ISETP.GE.AND P3, PT, R73, UR4, PT ;  /* 0x0000000449007c0c */ /* 0x000fc4000bf66270 */
[--C-:B----4-:R-:W-:Y:S02]  /*203c0*/  SHF.R.U32.HI R73, RZ, 0x6, R72.reuse ;  /* 0x00000006ff497819 */ /* 0x110fe40000011648 */
[----:B------:R-:W-:Y:S02]  /*203d0*/  SHF.R.U32.HI R72, RZ, 0x6, R72 ;  /* 0x00000006ff487819 */ /* 0x000fe40000011648 */
[----:B------:R-:W-:Y:S02]  /*203e0*/  SGXT.U32 R73, R73, 0x1 ;  /* 0x000000014949781a */ /* 0x000fe40000000000 */
[----:B------:R-:W-:Y:S02]  /*203f0*/  SGXT.U32 R72, R72, 0x1 ;  /* 0x000000014848781a */ /* 0x000fe40000000000 */
[----:B------:R-:W-:Y:S02]  /*20400*/  SEL R26, RZ, 0x4, P3 ;  /* 0x00000004ff1a7807 */ /* 0x000fe40001800000 */
[----:B------:R-:W-:-:S02]  /*20410*/  LOP3.LUT R72, R72, 0x70, RZ, 0xfc, !PT ;  /* 0x0000007048487812 */ /* 0x000fc400078efcff */
[----:B------:R-:W-:Y:S02]  /*20420*/  LOP3.LUT R73, R73, 0x72, RZ, 0xfc, !PT ;  /* 0x0000007249497812 */ /* 0x000fe400078efcff */
[----:B------:R-:W-:Y:S02]  /*20430*/  ISETP.GE.AND P4, PT, R72, UR4, PT ;  /* 0x0000000448007c0c */ /* 0x000fe4000bf86270 */
[----:B------:R-:W1:Y:S01]  /*20440*/  S2R R72, SR_TID.X ;  /* 0x0000000000487919 */ /* 0x000e620000002100 */
        /* <DEDUP_REMOVED lines=14> */
[----:B------:R-:W-:Y:S02]  /*20530*/  IADD3.X R59, PT, PT, R59, UR11, RZ, P6, !PT ;  /* 0x0000000b3b3b7c10 */ /* 0x000fe4000b7fe4ff */
[----:B------:R-:W-:Y:S01]  /*20540*/  IADD3 R60, P6, PT, R60, UR10, RZ ;  /* 0x0000000a3c3c7c10 */ /* 0x000fe2000ffde0ff */
[----:B------:R-:W-:Y:S01]  /*20550*/  LDGSTS.E [R245+0x76008], desc[UR20][R216.64], P4 ;  /* 0x76008000d8f57fae */ /* 0x000fe2000a1a1014 */
[--C-:B-1----:R-:W-:Y:S02]  /*20560*/  SHF.R.U32.HI R73, RZ, 0x6, R72.reuse ;  /* 0x00000006ff497819 */ /* 0x102fe40000011648 */
[----:B------:R-:W-:Y:S02]  /*20570*/  SHF.R.U32.HI R72, RZ, 0x6, R72 ;  /* 0x00000006ff487819 */ /* 0x000fe40000011648 */
[----:B------:R-:W-:Y:S02]  /*20580*/  SGXT.U32 R73, R73, 0x1 ;  /* 0x000000014949781a */ /* 0x000fe40000000000 */
[----:B------:R-:W-:-:S02]  /*20590*/  SGXT.U32 R72, R72, 0x1 ;  /* 0x000000014848781a */ /* 0x000fc40000000000 */
[----:B------:R-:W-:Y:S02]  /*205a0*/  LOP3.LUT R73, R73, 0x16, RZ, 0xfc, !PT ;  /* 0x0000001649497812 */ /* 0x000fe400078efcff */
[----:B------:R-:W-:Y:S02]  /*205b0*/  LOP3.LUT R72, R72, 0x14, RZ, 0xfc, !PT ;  /* 0x0000001448487812 */ /* 0x000fe400078efcff */
[----:B------:R-:W-:Y:S02]  /*205c0*/  ISETP.GE.AND P4, PT, R73, UR4, PT ;  /* 0x0000000449007c0c */ /* 0x000fe4000bf86270 */
[----:B------:R-:W1:Y:S01]  /*205d0*/  S2R R73, SR_TID.X ;  /* 0x0000000000497919 */ /* 0x000e620000002100 */
        /* <DEDUP_REMOVED lines=11> */
[----:B------:R-:W-:Y:S02]  /*20690*/  IADD3 R28, P5, PT, R28, UR10, RZ ;  /* 0x0000000a1c1c7c10 */ /* 0x000fe4000ffbe0ff */
[----:B------:R-:W-:Y:S02]  /*206a0*/  IADD3 R90, P6, PT, R90, UR10, RZ ;  /* 0x0000000a5a5a7c10 */ /* 0x000fe4000ffde0ff */
[----:B------:R-:W-:Y:S01]  /*206b0*/  IADD3.X R29, PT, PT, R29, UR11, RZ, P5, !PT ;  /* 0x0000000b1d1d7c10 */ /* 0x000fe2000affe4ff */
[----:B------:R-:W-:Y:S01]  /*206c0*/  LDGSTS.E [R244+0x70000], desc[UR20][R26.64], P3 ;  /* 0x700000001af47fae */ /* 0x000fe200099a1014 */
[----:B------:R-:W-:-:S03]  /*206d0*/  IADD3.X R91, PT, PT, R91, UR11, RZ, P6, !PT ;  /* 0x0000000b5b5b7c10 */ /* 0x000fc6000b7fe4ff */
[----:B------:R-:W-:Y:S01]  /*206e0*/  LDGSTS.E [R244+0x70008], desc[UR20][R28.64], P4 ;  /* 0x700080001cf47fae */ /* 0x000fe2000a1a1014 */
[----:B-1----:R-:W-:-:S04]  /*206f0*/  SHF.R.U32.HI R73, RZ, 0x6, R73 ;  /* 0x00000006ff497819 */ /* 0x002fc80000011649 */
        /* <DEDUP_REMOVED lines=21> */
[----:B------:R-:W-:-:S03]  /*20850*/  ISETP.NE.U32.AND P4, PT, R180, RZ, PT ;  /* 0x000000ffb400720c */ /* 0x000fc60003f85070 */
[----:B------:R-:W-:Y:S04]  /*20860*/  LDGSTS.E [R244+0x72000], desc[UR20][R58.64], P3 ;  /* 0x720000003af47fae */ /* 0x000fe800099a1014 */
[----:B------:R-:W-:Y:S01]  /*20870*/  LDGSTS.E [R244+0x72008], desc[UR20][R60.64], P5 ;  /* 0x720080003cf47fae */ /* 0x000fe2000a9a1014 */
[----:B-1----:R-:W-:-:S05]  /*20880*/  SHF.R.U32.HI R73, RZ, 0x6, R73 ;  /* 0x00000006ff497819 */ /* 0x002fca0000011649 */
[----:B------:R-:W-:Y:S01]  /*20890*/  LDGSTS.E [R244+0x74000], desc[UR20][R90.64], P4 ;  /* 0x740000005af47fae */ /* 0x000fe2000a1a1014 */
[----:B------:R-:W-:-:S04]  /*208a0*/  SGXT.U32 R73, R73, 0x1 ;  /* 0x000000014949781a */ /* 0x000fc80000000000 */
[----:B------:R-:W-:-:S04]  /*208b0*/  LOP3.LUT R73, R73, 0x56, RZ, 0xfc, !PT ;  /* 0x0000005649497812 */ /* 0x000fc800078efcff */
[----:B------:R-:W-:Y:S02]  /*208c0*/  ISETP.GE.AND P3, PT, R73, UR4, PT ;  /* 0x0000000449007c0c */ /* 0x000fe4000bf66270 */
[--C-:B----4-:R-:W-:Y:S02]  /*208d0*/  SHF.R.U32.HI R73, RZ, 0x6, R72.reuse ;  /* 0x00000006ff497819 */ /* 0x110fe40000011648 */
[----:B------:R-:W-:Y:S02]  /*208e0*/  SHF.R.U32.HI R72, RZ, 0x6, R72 ;  /* 0x00000006ff487819 */ /* 0x000fe40000011648 */
[----:B------:R-:W-:Y:S02]  /*208f0*/  SGXT.U32 R73, R73, 0x1 ;  /* 0x000000014949781a */ /* 0x000fe40000000000 */
[----:B------:R-:W-:Y:S02]  /*20900*/  SGXT.U32 R72, R72, 0x1 ;  /* 0x000000014848781a */ /* 0x000fe40000000000 */
[----:B------:R-:W-:-:S02]  /*20910*/  SEL R180, RZ, 0x4, P3 ;  /* 0x00000004ffb47807 */ /* 0x000fc40001800000 */
[----:B------:R-:W-:Y:S02]  /*20920*/  LOP3.LUT R72, R72, 0x74, RZ, 0xfc, !PT ;  /* 0x0000007448487812 */ /* 0x000fe400078efcff */
[----:B------:R-:W-:Y:S02]  /*20930*/  LOP3.LUT R73, R73, 0x76, RZ, 0xfc, !PT ;  /* 0x0000007649497812 */ /* 0x000fe400078efcff */
[----:B------:R-:W-:Y:S02]  /*20940*/  ISETP.GE.AND P4, PT, R72, UR4, PT ;  /* 0x0000000448007c0c */ /* 0x000fe4000bf86270 */
[----:B------:R-:W1:Y:S01]  /*20950*/  S2R R72, SR_TID.X ;  /* 0x0000000000487919 */ /* 0x000e620000002100 */
        /* <DEDUP_REMOVED lines=8> */
[----:B------:R-:W-:-:S02]  /*209e0*/  IADD3 R180, P6, PT, R30, UR10, RZ ;  /* 0x0000000a1eb47c10 */ /* 0x000fc4000ffde0ff */
[----:B------:R-:W-:Y:S02]  /*209f0*/  ISETP.NE.U32.AND P5, PT, R181, RZ, PT ;  /* 0x000000ffb500720c */ /* 0x000fe40003fa5070 */
[----:B------:R-:W-:Y:S02]  /*20a00*/  IADD3.X R181, PT, PT, R31, UR11, RZ, P6, !PT ;  /* 0x0000000b1fb57c10 */ /* 0x000fe4000b7fe4ff */
[----:B------:R-:W-:-:S03]  /*20a10*/  IADD3 R192, P6, PT, R174, UR10, RZ ;  /* 0x0000000aaec07c10 */ /* 0x000fc6000ffde0ff */
[----:B------:R-:W-:Y:S01]  /*20a20*/  LDGSTS.E [R244+0x74008], desc[UR20][R180.64], P3 ;  /* 0x74008000b4f47fae */ /* 0x000fe200099a1014 */
[----:B------:R-:W-:Y:S02]  /*20a30*/  IADD3.X R193, PT, PT, R175, UR11, RZ, P6, !PT ;  /* 0x0000000bafc17c10 */ /* 0x000fe4000b7fe4ff */
[----:B------:R-:W-:Y:S02]  /*20a40*/  IADD3 R194, P6, PT, R176, UR10, RZ ;  /* 0x0000000ab0c27c10 */ /* 0x000fe4000ffde0ff */
[--C-:B-1----:R-:W-:Y:S01]  /*20a50*/  SHF.R.U32.HI R73, RZ, 0x6, R72.reuse ;  /* 0x00000006ff497819 */ /* 0x102fe20000011648 */
[----:B------:R-:W-:Y:S01]  /*20a60*/  LDGSTS.E [R244+0x76000], desc[UR20][R192.64], P5 ;  /* 0x76000000c0f47fae */ /* 0x000fe2000a9a1014 */
[----:B------:R-:W-:Y:S02]  /*20a70*/  IADD3.X R195, PT, PT, R177, UR11, RZ, P6, !PT ;  /* 0x0000000bb1c37c10 */ /* 0x000fe4000b7fe4ff */
[----:B------:R-:W-:Y:S02]  /*20a80*/  SGXT.U32 R73, R73, 0x1 ;  /* 0x000000014949781a */ /* 0x000fe40000000000 */
[----:B------:R-:W-:Y:S01]  /*20a90*/  SHF.R.U32.HI R72, RZ, 0x6, R72 ;  /* 0x00000006ff487819 */ /* 0x000fe20000011648 */
[----:B------:R-:W-:Y:S01]  /*20aa0*/  LDGSTS.E [R244+0x76008], desc[UR20][R194.64], P4 ;  /* 0x76008000c2f47fae */ /* 0x000fe2000a1a1014 */
[----:B------:R-:W-:-:S02]  /*20ab0*/  LOP3.LUT R73, R73, 0x1a, RZ, 0xfc, !PT ;  /* 0x0000001a49497812 */ /* 0x000fc400078efcff */
[----:B------:R-:W-:Y:S02]  /*20ac0*/  SGXT.U32 R72, R72, 0x1 ;  /* 0x000000014848781a */ /* 0x000fe40000000000 */
[----:B------:R-:W-:Y:S02]  /*20ad0*/  ISETP.GE.AND P4, PT, R73, UR4, PT ;  /* 0x0000000449007c0c */ /* 0x000fe4000bf86270 */
[----:B------:R-:W1:Y:S01]  /*20ae0*/  S2R R73, SR_TID.X ;  /* 0x0000000000497919 */ /* 0x000e620000002100 */
[----:B------:R-:W-:Y:S02]  /*20af0*/  LOP3.LUT R72, R72, 0x18, RZ, 0xfc, !PT ;  /* 0x0000001848487812 */ /* 0x000fe400078efcff */
[----:B------:R-:W-:Y:S02]  /*20b00*/  SEL R30, RZ, 0x4, P4 ;  /* 0x00000004ff1e7807 */ /* 0x000fe40002000000 */
[----:B------:R-:W-:Y:S02]  /*20b10*/  ISETP.GE.AND P3, PT, R72, UR4, PT ;  /* 0x0000000448007c0c */ /* 0x000fe4000bf66270 */
[----:B------:R-:W4:Y:S01]  /*20b20*/  S2R R72, SR_TID.X ;  /* 0x0000000000487919 */ /* 0x000f220000002100 */
        /* <DEDUP_REMOVED lines=8> */
[----:B------:R-:W-:Y:S02]  /*20bb0*/  IADD3 R62, P6, PT, R62, UR10, RZ ;  /* 0x0000000a3e3e7c10 */ /* 0x000fe4000ffde0ff */
[----:B------:R-:W-:Y:S02]  /*20bc0*/  IADD3.X R33, PT, PT, R33, UR11, RZ, P5, !PT ;  /* 0x0000000b21217c10 */ /* 0x000fe4000affe4ff */
[----:B------:R-:W-:Y:S02]  /*20bd0*/  IADD3.X R63, PT, PT, R63, UR11, RZ, P6, !PT ;  /* 0x0000000b3f3f7c10 */ /* 0x000fe4000b7fe4ff */
[----:B------:R-:W-:Y:S01]  /*20be0*/  IADD3 R64, P6, PT, R64, UR10, RZ ;  /* 0x0000000a40407c10 */ /* 0x000fe2000ffde0ff */
[----:B------:R-:W-:Y:S01]  /*20bf0*/  LDGSTS.E [R7+0x70000], desc[UR20][R30.64], P3 ;  /* 0x700000001e077fae */ /* 0x000fe200099a1014 */
[----:B-1----:R-:W-:-:S02]  /*20c00*/  SHF.R.U32.HI R73, RZ, 0x6, R73 ;  /* 0x00000006ff497819 */ /* 0x002fc40000011649 */
[----:B------:R-:W-:Y:S01]  /*20c10*/  IADD3.X R65, PT, PT, R65, UR11, RZ, P6, !PT ;  /* 0x0000000b41417c10 */ /* 0x000fe2000b7fe4ff */
[----:B------:R-:W-:Y:S01]  /*20c20*/  LDGSTS.E [R7+0x70008], desc[UR20][R32.64], P4 ;  /* 0x7000800020077fae */ /* 0x000fe2000a1a1014 */
        /* <DEDUP_REMOVED lines=9> */
[----:B------:R-:W-:Y:S02]  /*20cc0*/  LOP3.LUT R73, R73, 0x58, RZ, 0xfc, !PT ;  /* 0x0000005849497812 */ /* 0x000fe400078efcff */
[----:B------:R-:W-:-:S02]  /*20cd0*/  LOP3.LUT R72, R72, 0x3a, RZ, 0xfc, !PT ;  /* 0x0000003a48487812 */ /* 0x000fc400078efcff */
[----:B------:R-:W-:Y:S02]  /*20ce0*/  ISETP.GE.AND P5, PT, R73, UR4, PT ;  /* 0x0000000449007c0c */ /* 0x000fe4000bfa6270 */
[----:B------:R-:W1:Y:S01]  /*20cf0*/  S2R R73, SR_TID.X ;  /* 0x0000000000497919 */ /* 0x000e620000002100 */
[----:B------:R-:W-:Y:S02]  /*20d00*/  ISETP.GE.AND P4, PT, R72, UR4, PT ;  /* 0x0000000448007c0c */ /* 0x000fe4000bf86270 */
[----:B------:R-:W-:Y:S01]  /*20d10*/  SEL R174, RZ, 0x4, P3 ;  /* 0x00000004ffae7807 */ /* 0x000fe20001800000 */
[----:B------:R-:W4:Y:S01]  /*20d20*/  S2R R72, SR_TID.X ;  /* 0x0000000000487919 */ /* 0x000f220000002100 */
[----:B------:R-:W-:Y:S02]  /*20d30*/  SEL R175, RZ, 0x4, P4 ;  /* 0x00000004ffaf7807 */ /* 0x000fe40002000000 */
[----:B------:R-:W-:Y:S02]  /*20d40*/  SEL R174, R174, RZ, P1 ;  /* 0x000000ffaeae7207 */ /* 0x000fe40000800000 */
[----:B------:R-:W-:-:S02]  /*20d50*/  SEL R175, R175, RZ, P1 ;  /* 0x000000ffafaf7207 */ /* 0x000fc40000800000 */
[----:B------:R-:W-:Y:S02]  /*20d60*/  ISETP.NE.U32.AND P3, PT, R174, RZ, PT ;  /* 0x000000ffae00720c */ /* 0x000fe40003f65070 */
[----:B------:R-:W-:Y:S02]  /*20d70*/  SEL R174, RZ, 0x4, P5 ;  /* 0x00000004ffae7807 */ /* 0x000fe40002800000 */
[----:B------:R-:W-:Y:S02]  /*20d80*/  ISETP.NE.U32.AND P5, PT, R175, RZ, PT ;  /* 0x000000ffaf00720c */ /* 0x000fe40003fa5070 */
[----:B------:R-:W-:Y:S02]  /*20d90*/  SEL R174, R174, RZ, P1 ;  /* 0x000000ffaeae7207 */ /* 0x000fe40000800000 */
[----:B------:R-:W-:Y:S02]  /*20da0*/  IADD3 R96, P6, PT, R96, UR10, RZ ;  /* 0x0000000a60607c10 */ /* 0x000fe4000ffde0ff */
[----:B------:R-:W-:-:S02]  /*20db0*/  ISETP.NE.U32.AND P4, PT, R174, RZ, PT ;  /* 0x000000ffae00720c */ /* 0x000fc40003f85070 */
[----:B------:R-:W-:Y:S01]  /*20dc0*/  IADD3.X R97, PT, PT, R97, UR11, RZ, P6, !PT ;  /* 0x0000000b61617c10 */ /* 0x000fe2000b7fe4ff */
        /* <DEDUP_REMOVED lines=28> */
[----:B------:R-:W-:-:S04]  /*20f90*/  IADD3 R176, P6, PT, R170, UR10, RZ ;  /* 0x0000000aaab07c10 */ /* 0x000fc8000ffde0ff */
[----:B------:R-:W-:Y:S01]  /*20fa0*/  IADD3.X R177, PT, PT, R171, UR11, RZ, P6, !PT ;  /* 0x0000000babb17c10 */ /* 0x000fe2000b7fe4ff */
[----:B------:R-:W-:Y:S01]  /*20fb0*/  LDGSTS.E [R7+0x76000], desc[UR20][R174.64], P5 ;  /* 0x76000000ae077fae */ /* 0x000fe2000a9a1014 */
[----:B------:R-:W-:Y:S02]  /*20fc0*/  IADD3 R66, P6, PT, R66, UR10, RZ ;  /* 0x0000000a42427c10 */ /* 0x000fe4000ffde0ff */
[--C-:B-1----:R-:W-:Y:S01]  /*20fd0*/  SHF.R.U32.HI R73, RZ, 0x6, R72.reuse ;  /* 0x00000006ff497819 */ /* 0x102fe20000011648 */
[----:B------:R1:W-:Y:S01]  /*20fe0*/  LDGSTS.E [R7+0x76008], desc[UR20][R176.64], P4 ;  /* 0x76008000b0077fae */ /* 0x0003e2000a1a1014 */
[----:B------:R-:W-:Y:S02]  /*20ff0*/  SHF.R.U32.HI R72, RZ, 0x6, R72 ;  /* 0x00000006ff487819 */ /* 0x000fe40000011648 */
[----:B------:R-:W-:Y:S02]  /*21000*/  SGXT.U32 R73, R73, 0x1 ;  /* 0x000000014949781a */ /* 0x000fe40000000000 */
[----:B------:R-:W-:-:S02]  /*21010*/  SGXT.U32 R72, R72, 0x1 ;  /* 0x000000014848781a */ /* 0x000fc40000000000 */
[----:B------:R-:W-:Y:S02]  /*21020*/  LOP3.LUT R73, R73, 0x1e, RZ, 0xfc, !PT ;  /* 0x0000001e49497812 */ /* 0x000fe400078efcff */
[----:B------:R-:W-:Y:S02]  /*21030*/  LOP3.LUT R72, R72, 0x1c, RZ, 0xfc, !PT ;  /* 0x0000001c48487812 */ /* 0x000fe400078efcff */
[----:B------:R-:W-:Y:S02]  /*21040*/  ISETP.GE.AND P4, PT, R73, UR4, PT ;  /* 0x0000000449007c0c */ /* 0x000fe4000bf86270 */
[----:B------:R-:W4:Y:S01]  /*21050*/  S2R R73, SR_TID.X ;  /* 0x0000000000497919 */ /* 0x000f220000002100 */
[----:B------:R-:W-:Y:S02]  /*21060*/  ISETP.GE.AND P3, PT, R72, UR4, PT ;  /* 0x0000000448007c0c */ /* 0x000fe4000bf66270 */
[----:B-1----:R-:W-:Y:S02]  /*21070*/  SEL R7, RZ, 0x4, P4 ;  /* 0x00000004ff077807 */ /* 0x002fe40002000000 */
        /* <DEDUP_REMOVED lines=12> */
[----:B------:R-:W-:Y:S02]  /*21140*/  ISETP.GE.AND P5, PT, R235, UR4, PT ;  /* 0x00000004eb007c0c */ /* 0x000fe4000bfa6270 */
[----:B------:R-:W-:Y:S01]  /*21150*/  IADD3.X R69, PT, PT, R69, UR11, RZ, P6, !PT ;  /* 0x0000000b45457c10 */ /* 0x000fe2000b7fe4ff */
[----:B------:R-:W-:Y:S01]  /*21160*/  LDGSTS.E [R6+0x70008], desc[UR20][R36.64], P4 ;  /* 0x7000800024067fae */ /* 0x000fe2000a1a1014 */
[----:B------:R-:W-:-:S02]  /*21170*/  IADD3 R98, P6, PT, R98, UR10, RZ ;  /* 0x0000000a62627c10 */ /* 0x000fc4000ffde0ff */
[--C-:B----4-:R-:W-:Y:S02]  /*21180*/  SHF.R.U32.HI R72, RZ, 0x6, R73.reuse ;  /* 0x00000006ff487819 */ /* 0x110fe40000011649 */
[----:B------:R-:W-:Y:S02]  /*21190*/  SHF.R.U32.HI R73, RZ, 0x6, R73 ;  /* 0x00000006ff497819 */ /* 0x000fe40000011649 */
[----:B------:R-:W-:Y:S02]  /*211a0*/  SGXT.U32 R72, R72, 0x1 ;  /* 0x000000014848781a */ /* 0x000fe40000000000 */
[----:B------:R-:W-:Y:S02]  /*211b0*/  SGXT.U32 R73, R73, 0x1 ;  /* 0x000000014949781a */ /* 0x000fe40000000000 */
[----:B------:R-:W-:Y:S02]  /*211c0*/  LOP3.LUT R72, R72, 0x3c, RZ, 0xfc, !PT ;  /* 0x0000003c48487812 */ /* 0x000fe400078efcff */
[----:B------:R-:W-:-:S02]  /*211d0*/  LOP3.LUT R73, R73, 0x3e, RZ, 0xfc, !PT ;  /* 0x0000003e49497812 */ /* 0x000fc400078efcff */
[----:B------:R-:W-:Y:S02]  /*211e0*/  ISETP.GE.AND P3, PT, R72, UR4, PT ;  /* 0x0000000448007c0c */ /* 0x000fe4000bf66270 */
[----:B------:R-:W-:Y:S02]  /*211f0*/  ISETP.GE.AND P4, PT, R73, UR4, PT ;  /* 0x0000000449007c0c */ /* 0x000fe4000bf86270 */
[----:B------:R-:W4:Y:S01]  /*21200*/  LDL.LU.64 R72, [R1+0x858] ;  /* 0x0008580001487983 */ /* 0x000f220000300a00 */
[----:B------:R-:W-:Y:S02]  /*21210*/  SEL R7, RZ, 0x4, P3 ;  /* 0x00000004ff077807 */ /* 0x000fe40001800000 */
[----:B------:R-:W-:Y:S01]  /*21220*/  SEL R170, RZ, 0x4, P4 ;  /* 0x00000004ffaa7807 */ /* 0x000fe20002000000 */
[----:B------:R-:W4:Y:S01]  /*21230*/  LDL.LU.64 R200, [R1+0x158] ;  /* 0x0001580001c87983 */ /* 0x000f220000300a00 */
[----:B------:R-:W-:Y:S02]  /*21240*/  SEL R7, R7, RZ, P1 ;  /* 0x000000ff07077207 */ /* 0x000fe40000800000 */
[----:B------:R-:W-:Y:S01]  /*21250*/  SEL R170, R170, RZ, P1 ;  /* 0x000000ffaaaa7207 */ /* 0x000fe20000800000 */
[----:B------:R-:W4:Y:S01]  /*21260*/  LDL.LU.64 R234, [R1+0x188] ;  /* 0x0001880001ea7983 */ /* 0x000f220000300a00 */
[----:B------:R-:W-:-:S02]  /*21270*/  ISETP.NE.U32.AND P3, PT, R7, RZ, PT ;  /* 0x000000ff0700720c */ /* 0x000fc40003f65070 */
[----:B------:R-:W-:Y:S01]  /*21280*/  SEL R7, RZ, 0x4, P5 ;  /* 0x00000004ff077807 */ /* 0x000fe20002800000 */
[----:B------:R-:W4:Y:S01]  /*21290*/  LDL.LU.64 R184, [R1+0x1b8] ;  /* 0x0001b80001b87983 */ /* 0x000f220000300a00 */
[----:B------:R-:W-:Y:S02]  /*212a0*/  ISETP.NE.U32.AND P5, PT, R170, RZ, PT ;  /* 0x000000ffaa00720c */ /* 0x000fe40003fa5070 */
[----:B------:R-:W-:Y:S01]  /*212b0*/  SEL R7, R7, RZ, P1 ;  /* 0x000000ff07077207 */ /* 0x000fe20000800000 */
[----:B------:R-:W4:Y:S01]  /*212c0*/  LDL.LU.64 R182, [R1+0x7c0] ;  /* 0x0007c00001b67983 */ /* 0x000f220000300a00 */
[----:B------:R-:W-:Y:S02]  /*212d0*/  IADD3.X R99, PT, PT, R99, UR11, RZ, P6, !PT ;  /* 0x0000000b63637c10 */ /* 0x000fe4000b7fe4ff */
[----:B------:R-:W-:Y:S01]  /*212e0*/  ISETP.NE.U32.AND P4, PT, R7, RZ, PT ;  /* 0x000000ff0700720c */ /* 0x000fe20003f85070 */
[----:B------:R-:W4:Y:S04]  /*212f0*/  LDL.LU.64 R202, [R1+0x788] ;  /* 0x0007880001ca7983 */ /* 0x000f280000300a00 */
[----:B------:R-:W-:Y:S01]  /*21300*/  LDGSTS.E [R6+0x72000], desc[UR20][R66.64], P3 ;  /* 0x7200000042067fae */ /* 0x000fe200099a1014 */
[----:B------:R-:W-:-:S03]  /*21310*/  ISETP.GE.AND P3, PT, R237, UR4, PT ;  /* 0x00000004ed007c0c */ /* 0x000fc6000bf66270 */
[----:B------:R-:W-:Y:S01]  /*21320*/  LDGSTS.E [R6+0x72008], desc[UR20][R68.64], P5 ;  /* 0x7200800044067fae */ /* 0x000fe2000a9a1014 */
[----:B------:R-:W-:-:S03]  /*21330*/  SEL R7, RZ, 0x4, P3 ;  /* 0x00000004ff077807 */ /* 0x000fc60001800000 */
[----:B------:R-:W-:Y:S01]  /*21340*/  LDGSTS.E [R6+0x74000], desc[UR20][R98.64], P4 ;  /* 0x7400000062067fae */ /* 0x000fe2000a1a1014 */
[----:B------:R-:W-:Y:S02]  /*21350*/  ISETP.GE.AND P4, PT, R239, UR4, PT ;  /* 0x00000004ef007c0c */ /* 0x000fe4000bf86270 */
[----:B------:R-:W-:Y:S01]  /*21360*/  SEL R7, R7, RZ, P1 ;  /* 0x000000ff07077207 */ /* 0x000fe20000800000 */
[----:B------:R-:W4:Y:S01]  /*21370*/  LDL.LU.64 R208, [R1+0x760] ;  /* 0x0007600001d07983 */ /* 0x000f220000300a00 */
[----:B------:R-:W-:Y:S02]  /*21380*/  ISETP.GE.AND P5, PT, R241, UR4, PT ;  /* 0x00000004f1007c0c */ /* 0x000fe4000bfa6270 */
[----:B------:R-:W-:Y:S02]  /*21390*/  SEL R170, RZ, 0x4, P4 ;  /* 0x00000004ffaa7807 */ /* 0x000fe40002000000 */
[----:B------:R-:W-:Y:S02]  /*213a0*/  ISETP.NE.U32.AND P3, PT, R7, RZ, PT ;  /* 0x000000ff0700720c */ /* 0x000fe40003f65070 */
[----:B------:R-:W-:-:S02]  /*213b0*/  SEL R7, RZ, 0x4, P5 ;  /* 0x00000004ff077807 */ /* 0x000fc40002800000 */
[----:B------:R-:W-:Y:S02]  /*213c0*/  SEL R170, R170, RZ, P1 ;  /* 0x000000ffaaaa7207 */ /* 0x000fe40000800000 */
[----:B------:R-:W-:Y:S02]  /*213d0*/  IADD3 R100, P6, PT, R100, UR10, RZ ;  /* 0x0000000a64647c10 */ /* 0x000fe4000ffde0ff */
[----:B------:R-:W-:Y:S02]  /*213e0*/  SEL R7, R7, RZ, P1 ;  /* 0x000000ff07077207 */ /* 0x000fe40000800000 */
[----:B------:R-:W-:Y:S02]  /*213f0*/  ISETP.NE.U32.AND P5, PT, R170, RZ, PT ;  /* 0x000000ffaa00720c */ /* 0x000fe40003fa5070 */
[----:B------:R-:W-:Y:S02]  /*21400*/  IADD3.X R101, PT, PT, R101, UR11, RZ, P6, !PT ;  /* 0x0000000b65657c10 */ /* 0x000fe4000b7fe4ff */
[----:B------:R-:W-:-:S02]  /*21410*/  IADD3 R170, P6, PT, R166, UR10, RZ ;  /* 0x0000000aa6aa7c10 */ /* 0x000fc4000ffde0ff */
[----:B------:R-:W-:Y:S01]  /*21420*/  ISETP.NE.U32.AND P4, PT, R7, RZ, PT ;  /* 0x000000ff0700720c */ /* 0x000fe20003f85070 */
[----:B------:R-:W-:Y:S01]  /*21430*/  LDGSTS.E [R6+0x74008], desc[UR20][R100.64], P3 ;  /* 0x7400800064067fae */ /* 0x000fe200099a1014 */
[----:B------:R-:W-:Y:S02]  /*21440*/  IADD3.X R171, PT, PT, R167, UR11, RZ, P6, !PT ;  /* 0x0000000ba7ab7c10 */ /* 0x000fe4000b7fe4ff */
[----:B------:R-:W-:Y:S02]  /*21450*/  IADD3 R168, P6, PT, R168, UR10, RZ ;  /* 0x0000000aa8a87c10 */ /* 0x000fe4000ffde0ff */
[----:B------:R-:W-:Y:S01]  /*21460*/  ISETP.GE.AND P3, PT, R243, UR4, PT ;  /* 0x00000004f3007c0c */ /* 0x000fe2000bf66270 */
[----:B------:R-:W-:Y:S01]  /*21470*/  USHF.R.S32.HI UR4, URZ, 0x1f, UR13 ;  /* 0x0000001fff047899 */ /* 0x000fe2000801140d */
[----:B------:R-:W-:Y:S01]  /*21480*/  IADD3.X R169, PT, PT, R169, UR11, RZ, P6, !PT ;  /* 0x0000000ba9a97c10 */ /* 0x000fe2000b7fe4ff */
[----:B------:R-:W-:Y:S02]  /*21490*/  LDGSTS.E [R6+0x76000], desc[UR20][R170.64], P5 ;  /* 0x76000000aa067fae */ /* 0x000fe4000a9a1014 */
[----:B------:R-:W-:-:S02]  /*214a0*/  USHF.L.U64.HI UR13, UR13, 0x2, UR4 ;  /* 0x000000020d0d7899 */ /* 0x000fc40008010204 */
[----:B------:R1:W-:Y:S04]  /*214b0*/  LDGSTS.E [R6+0x76008], desc[UR20][R168.64], P4 ;  /* 0x76008000a8067fae */ /* 0x0003e8000a1a1014 */
[----:B------:R-:W0:Y:S01]  /*214c0*/  LDGDEPBAR ;  /* 0x00000000000079af */ /* 0x000e220000000000 */
[----:B-1----:R-:W-:Y:S02]  /*214d0*/  SEL R6, RZ, 0x4, P3 ;  /* 0x00000004ff067807 */ /* 0x002fe40001800000 */
[----:B---3--:R-:W-:-:S04]  /*214e0*/  IADD3 R172, P3, PT, R218, UR12, RZ ;  /* 0x0000000cdaac7c10 */ /* 0x008fc8000ff7e0ff */
[----:B------:R-:W-:Y:S02]  /*214f0*/  IADD3.X R173, PT, PT, R219, UR13, RZ, P3, !PT ;  /* 0x0000000ddbad7c10 */ /* 0x000fe40009ffe4ff */
[----:B--2---:R-:W-:-:S04]  /*21500*/  IADD3 R218, P3, PT, R2, UR12, RZ ;  /* 0x0000000c02da7c10 */ /* 0x004fc8000ff7e0ff */
[----:B------:R-:W-:Y:S02]  /*21510*/  IADD3.X R219, PT, PT, R3, UR13, RZ, P3, !PT ;  /* 0x0000000d03db7c10 */ /* 0x000fe40009ffe4ff */
[----:B------:R-:W2:Y:S01]  /*21520*/  LDL.LU.64 R2, [R1+0x710] ;  /* 0x0007100001027983 */ /* 0x000ea20000300a00 */
[----:B----4-:R-:W-:-:S04]  /*21530*/  IADD3 R246, P3, PT, R72, UR12, RZ ;  /* 0x0000000c48f67c10 */ /* 0x010fc8000ff7e0ff */
[----:B------:R-:W-:Y:S02]  /*21540*/  IADD3.X R247, PT, PT, R73, UR13, RZ, P3, !PT ;  /* 0x0000000d49f77c10 */ /* 0x000fe40009ffe4ff */
[----:B------:R-:W3:Y:S01]  /*21550*/  LDL.LU.64 R72, [R1+0x6b0] ;  /* 0x0006b00001487983 */ /* 0x000ee20000300a00 */
[----:B------:R-:W-:-:S03]  /*21560*/  SEL R6, R6, RZ, P1 ;  /* 0x000000ff06067207 */ /* 0x000fc60000800000 */
[----:B------:R-:W4:Y:S01]  /*21570*/  LDL.LU.64 R178, [R1+0x668] ;  /* 0x0006680001b27983 */ /* 0x000f220000300a00 */
[----:B------:R-:W-:Y:S02]  /*21580*/  ISETP.NE.U32.AND P1, PT, R6, RZ, PT ;  /* 0x000000ff0600720c */ /* 0x000fe40003f25070 */
[----:B------:R-:W-:-:S04]  /*21590*/  IADD3 R6, P3, PT, R200, UR12, RZ ;  /* 0x0000000cc8067c10 */ /* 0x000fc8000ff7e0ff */
[----:B------:R-:W-:Y:S02]  /*215a0*/  IADD3.X R7, PT, PT, R201, UR13, RZ, P3, !PT ;  /* 0x0000000dc9077c10 */ /* 0x000fe40009ffe4ff */
[----:B------:R-:W-:-:S04]  /*215b0*/  IADD3 R166, P3, PT, R234, UR12, RZ ;  /* 0x0000000ceaa67c10 */ /* 0x000fc8000ff7e0ff */
[----:B------:R-:W-:Y:S01]  /*215c0*/  IADD3.X R167, PT, PT, R235, UR13, RZ, P3, !PT ;  /* 0x0000000deba77c10 */ /* 0x000fe20009ffe4ff */
[----:B------:R-:W-:Y:S04]  /*215d0*/  LDGSTS.E [R5+0x40000], desc[UR20][R172.64], P1 ;  /* 0x40000000ac057fae */ /* 0x000fe800089a1014 */
[----:B------:R-:W-:Y:S04]  /*215e0*/  LDGSTS.E [R5+0x40400], desc[UR20][R218.64], P1 ;  /* 0x40400000da057fae */ /* 0x000fe800089a1014 */
[----:B------:R1:W-:Y:S04]  /*215f0*/  STL.64 [R1+0x158], R6 ;  /* 0x0001580601007387 */ /* 0x0003e80000100a00 */
[----:B------:R-:W-:Y:S04]  /*21600*/  LDGSTS.E [R5+0x40800], desc[UR20][R246.64], P1 ;  /* 0x40800000f6057fae */ /* 0x000fe800089a1014 */
[----:B------:R-:W-:Y:S04]  /*21610*/  LDGSTS.E [R5+0x40c00], desc[UR20][R6.64], P1 ;  /* 0x40c0000006057fae */ /* 0x000fe800089a1014 */
[----:B------:R1:W-:Y:S01]  /*21620*/  STL.64 [R1+0x188], R166 ;  /* 0x000188a601007387 */ /* 0x0003e20000100a00 */
[----:B------:R-:W-:-:S03]  /*21630*/  IADD3 R200, P3, PT, R184, UR12, RZ ;  /* 0x0000000cb8c87c10 */ /* 0x000fc6000ff7e0ff */
[----:B------:R-:W-:Y:S04]  /*21640*/  LDGSTS.E [R5+0x41000], desc[UR20][R166.64], P1 ;  /* 0x41000000a6057fae */ /* 0x000fe800089a1014 */
[----:B-1----:R-:W4:Y:S04]  /*21650*/  LDL.LU.64 R6, [R1+0x600] ;  /* 0x0006000001067983 */ /* 0x002f280000300a00 */
[----:B------:R-:W4:Y:S01]  /*21660*/  LDL.LU.64 R234, [R1+0x590] ;  /* 0x0005900001ea7983 */ /* 0x000f220000300a00 */
[----:B------:R-:W-:Y:S02]  /*21670*/  IADD3.X R201, PT, PT, R185, UR13, RZ, P3, !PT ;  /* 0x0000000db9c97c10 */ /* 0x000fe40009ffe4ff */
[----:B------:R-:W-:Y:S01]  /*21680*/  IADD3 R184, P3, PT, R182, UR12, RZ ;  /* 0x0000000cb6b87c10 */ /* 0x000fe2000ff7e0ff */
[----:B------:R-:W4:Y:S03]  /*21690*/  LDL.LU.64 R166, [R1+0x520] ;  /* 0x0005200001a67983 */ /* 0x000f260000300a00 */
[----:B------:R-:W-:Y:S01]  /*216a0*/  IADD3.X R185, PT, PT, R183, UR13, RZ, P3, !PT ;  /* 0x0000000db7b97c10 */ /* 0x000fe20009ffe4ff */
[----:B------:R1:W-:Y:S01]  /*216b0*/  STL.64 [R1+0x1b8], R200 ;  /* 0x0001b8c801007387 */ /* 0x0003e20000100a00 */
[----:B------:R-:W-:-:S03]  /*216c0*/  IADD3 R182, P3, PT, R202, UR12, RZ ;  /* 0x0000000ccab67c10 */ /* 0x000fc6000ff7e0ff */
[----:B------:R-:W4:Y:S01]  /*216d0*/  LDL.LU.64 R244, [R1+0x4c0] ;  /* 0x0004c00001f47983 */ /* 0x000f220000300a00 */
[----:B------:R-:W-:-:S03]  /*216e0*/  IADD3.X R183, PT, PT, R203, UR13, RZ, P3, !PT ;  /* 0x0000000dcbb77c10 */ /* 0x000fc60009ffe4ff */
[----:B------:R1:W-:Y:S04]  /*216f0*/  STL.64 [R1+0x200], R184 ;  /* 0x000200b801007387 */ /* 0x0003e80000100a00 */
[----:B------:R-:W4:Y:S04]  /*21700*/  LDL.LU.64 R186, [R1+0x1c0] ;  /* 0x0001c00001ba7983 */ /* 0x000f280000300a00 */
[----:B------:R1:W-:Y:S04]  /*21710*/  LDGSTS.E [R5+0x41400], desc[UR20][R200.64], P1 ;  /* 0x41400000c8057fae */ /* 0x0003e800089a1014 */
[----:B------:R-:W-:Y:S04]  /*21720*/  LDGSTS.E [R5+0x41800], desc[UR20][R184.64], P1 ;  /* 0x41800000b8057fae */ /* 0x000fe800089a1014 */
[----:B------:R2:W-:Y:S01]  /*21730*/  STL.64 [R1+0x240], R182 ;  /* 0x000240b601007387 */ /* 0x0005e20000100a00 */
[----:B-1----:R-:W-:-:S03]  /*21740*/  IADD3 R200, P3, PT, R208, UR12, RZ ;  /* 0x0000000cd0c87c10 */ /* 0x002fc6000ff7e0ff */
[----:B------:R-:W-:Y:S04]  /*21750*/  LDGSTS.E [R5+0x41c00], desc[UR20][R182.64], P1 ;  /* 0x41c00000b6057fae */ /* 0x000fe800089a1014 */
[----:B------:R-:W4:Y:S01]  /*21760*/  LDL.LU.64 R184, [R1+0x1b0] ;  /* 0x0001b00001b87983 */ /* 0x000f220000300a00 */
[----:B------:R-:W-:Y:S02]  /*21770*/  IADD3.X R201, PT, PT, R209, UR13, RZ, P3, !PT ;  /* 0x0000000dd1c97c10 */ /* 0x000fe40009ffe4ff */
[----:B--2---:R-:W-:-:S03]  /*21780*/  IADD3 R208, P3, PT, R2, UR12, RZ ;  /* 0x0000000c02d07c10 */ /* 0x004fc6000ff7e0ff */
[----:B------:R-:W-:Y:S01]  /*21790*/  LDGSTS.E [R5+0x42000], desc[UR20][R200.64], P1 ;  /* 0x42000000c8057fae */ /* 0x000fe200089a1014 */
[----:B------:R-:W-:-:S03]  /*217a0*/  IADD3.X R209, PT, PT, R3, UR13, RZ, P3, !PT ;  /* 0x0000000d03d17c10 */ /* 0x000fc60009ffe4ff */
[----:B------:R-:W2:Y:S04]  /*217b0*/  LDL.LU.64 R182, [R1+0x198] ;  /* 0x0001980001b67983 */ /* 0x000ea80000300a00 */
[----:B------:R-:W2:Y:S04]  /*217c0*/  LDL.LU.64 R202, [R1+0x168] ;  /* 0x0001680001ca7983 */ /* 0x000ea80000300a00 */
[----:B------:R1:W-:Y:S04]  /*217d0*/  STL.64 [R1+0x298], R200 ;  /* 0x000298c801007387 */ /* 0x0003e80000100a00 */
[----:B------:R-:W-:Y:S01]  /*217e0*/  LDGSTS.E [R5+0x42400], desc[UR20][R208.64], P1 ;  /* 0x42400000d0057fae */ /* 0x000fe200089a1014 */
[----:B---3--:R-:W-:-:S04]  /*217f0*/  IADD3 R2, P3, PT, R72, UR12, RZ ;  /* 0x0000000c48027c10 */ /* 0x008fc8000ff7e0ff */
[----:B------:R-:W-:Y:S02]  /*21800*/  IADD3.X R3, PT, PT, R73, UR13, RZ, P3, !PT ;  /* 0x0000000d49037c10 */ /* 0x000fe40009ffe4ff */
[----:B------:R-:W3:Y:S04]  /*21810*/  LDL.LU.64 R72, [R1+0xcb0] ;  /* 0x000cb00001487983 */ /* 0x000ee80000300a00 */
[----:B------:R1:W-:Y:S04]  /*21820*/  STL.64 [R1+0x2e0], R208 ;  /* 0x0002e0d001007387 */ /* 0x0003e80000100a00 */
[----:B-1----:R-:W3:Y:S04]  /*21830*/  LDL.LU.64 R200, [R1+0x140] ;  /* 0x0001400001c87983 */ /* 0x002ee80000300a00 */
[----:B------:R4:W-:Y:S04]  /*21840*/  STL.64 [R1+0x330], R2 ;  /* 0x0003300201007387 */ /* 0x0009e80000100a00 */
[----:B------:R-:W3:Y:S04]  /*21850*/  LDL.LU.64 R208, [R1+0xe8] ;  /* 0x0000e80001d07983 */ /* 0x000ee80000300a00 */
[----:B------:R4:W-:Y:S02]  /*21860*/  LDGSTS.E [R5+0x42800], desc[UR20][R2.64], P1 ;  /* 0x4280000002057fae */ /* 0x0009e400089a1014 */
[----:B----4-:R-:W-:-:S04]  /*21870*/  IADD3 R2, P3, PT, R178, UR12, RZ ;  /* 0x0000000cb2027c10 */ /* 0x010fc8000ff7e0ff */
[----:B------:R-:W-:Y:S02]  /*21880*/  IADD3.X R3, PT, PT, R179, UR13, RZ, P3, !PT ;  /* 0x0000000db3037c10 */ /* 0x000fe40009ffe4ff */
[----:B------:R-:W-:-:S03]  /*21890*/  IADD3 R178, P3, PT, R6, UR12, RZ ;  /* 0x0000000c06b27c10 */ /* 0x000fc6000ff7e0ff */
[----:B------:R1:W-:Y:S01]  /*218a0*/  STL.64 [R1+0x378], R2 ;  /* 0x0003780201007387 */ /* 0x0003e20000100a00 */
[----:B------:R-:W-:-:S03]  /*218b0*/  IADD3.X R179, PT, PT, R7, UR13, RZ, P3, !PT ;  /* 0x0000000d07b37c10 */ /* 0x000fc60009ffe4ff */
[----:B------:R-:W-:Y:S01]  /*218c0*/  LDGSTS.E [R5+0x42c00], desc[UR20][R2.64], P1 ;  /* 0x42c0000002057fae */ /* 0x000fe200089a1014 */
[----:B------:R-:W-:-:S03]  /*218d0*/  IADD3 R6, P3, PT, R234, UR12, RZ ;  /* 0x0000000cea067c10 */ /* 0x000fc6000ff7e0ff */
[----:B------:R-:W4:Y:S01]  /*218e0*/  LDL.LU R234, [R1+0xca8] ;  /* 0x000ca80001ea7983 */ /* 0x000f220000300800 */
[----:B------:R-:W-:-:S03]  /*218f0*/  IADD3.X R7, PT, PT, R235, UR13, RZ, P3, !PT ;  /* 0x0000000deb077c10 */ /* 0x000fc60009ffe4ff */
[----:B------:R1:W-:Y:S04]  /*21900*/  LDGSTS.E [R5+0x43000], desc[UR20][R178.64], P1 ;  /* 0x43000000b2057fae */ /* 0x0003e800089a1014 */
[----:B-1----:R-:W5:Y:S04]  /*21910*/  LDL.LU.64 R2, [R1+0xca0] ;  /* 0x000ca00001027983 */ /* 0x002f680000300a00 */
[----:B------:R1:W-:Y:S04]  /*21920*/  STL.64 [R1+0x3c0], R178 ;  /* 0x0003c0b201007387 */ /* 0x0003e80000100a00 */
[----:B------:R1:W-:Y:S02]  /*21930*/  LDGSTS.E [R5+0x43400], desc[UR20][R6.64], P1 ;  /* 0x4340000006057fae */ /* 0x0003e400089a1014 */
[----:B-1----:R-:W-:-:S04]  /*21940*/  IADD3 R178, P3, PT, R166, UR12, RZ ;  /* 0x0000000ca6b27c10 */ /* 0x002fc8000ff7e0ff */
[----:B------:R-:W-:Y:S02]  /*21950*/  IADD3.X R179, PT, PT, R167, UR13, RZ, P3, !PT ;  /* 0x0000000da7b37c10 */ /* 0x000fe40009ffe4ff */
[----:B------:R-:W-:Y:S01]  /*21960*/  IADD3 R166, P3, PT, R244, UR12, RZ ;  /* 0x0000000cf4a67c10 */ /* 0x000fe2000ff7e0ff */
[----:B------:R1:W-:Y:S03]  /*21970*/  STL.64 [R1+0x400], R6 ;  /* 0x0004000601007387 */ /* 0x0003e60000100a00 */
[----:B------:R-:W-:Y:S01]  /*21980*/  IADD3.X R167, PT, PT, R245, UR13, RZ, P3, !PT ;  /* 0x0000000df5a77c10 */ /* 0x000fe20009ffe4ff */
[----:B------:R2:W-:Y:S04]  /*21990*/  STL.64 [R1+0x460], R178 ;  /* 0x000460b201007387 */ /* 0x0005e80000100a00 */
[----:B------:R2:W-:Y:S01]  /*219a0*/  LDGSTS.E [R5+0x43800], desc[UR20][R178.64], P1 ;  /* 0x43800000b2057fae */ /* 0x0005e200089a1014 */
[----:B-1----:R-:W-:-:S03]  /*219b0*/  IADD3 R6, P3, PT, R186, UR12, RZ ;  /* 0x0000000cba067c10 */ /* 0x002fc6000ff7e0ff */
[----:B------:R1:W-:Y:S01]  /*219c0*/  STL.64 [R1+0x4b8], R166 ;  /* 0x0004b8a601007387 */ /* 0x0003e20000100a00 */
[----:B------:R-:W-:-:S03]  /*219d0*/  IADD3.X R7, PT, PT, R187, UR13, RZ, P3, !PT ;  /* 0x0000000dbb077c10 */ /* 0x000fc60009ffe4ff */
[----:B------:R1:W-:Y:S01]  /*219e0*/  LDGSTS.E [R5+0x43c00], desc[UR20][R166.64], P1 ;  /* 0x43c00000a6057fae */ /* 0x0003e200089a1014 */
[----:B--2---:R-:W-:-:S03]  /*219f0*/  IADD3 R178, P3, PT, R184, UR12, RZ ;  /* 0x0000000cb8b27c10 */ /* 0x004fc6000ff7e0ff */
[----:B------:R2:W-:Y:S01]  /*21a00*/  STL.64 [R1+0x510], R6 ;  /* 0x0005100601007387 */ /* 0x0005e20000100a00 */
[----:B------:R-:W-:-:S03]  /*21a10*/  IADD3.X R179, PT, PT, R185, UR13, RZ, P3, !PT ;  /* 0x0000000db9b37c10 */ /* 0x000fc60009ffe4ff */
        /* <DEDUP_REMOVED lines=8> */
[----:B------:R1:W-:Y:S04]  /*21aa0*/  LDGSTS.E [R5+0x44800], desc[UR20][R166.64], P1 ;  /* 0x44800000a6057fae */ /* 0x0003e800089a1014 */
[----:B------:R2:W-:Y:S04]  /*21ab0*/  STL.64 [R1+0x678], R6 ;  /* 0x0006780601007387 */ /* 0x0005e80000100a00 */
[----:B------:R2:W-:Y:S01]  /*21ac0*/  LDGSTS.E [R5+0x44c00], desc[UR20][R6.64], P1 ;  /* 0x44c0000006057fae */ /* 0x0005e200089a1014 */
[----:B---3--:R-:W-:-:S04]  /*21ad0*/  IADD3 R178, P3, PT, R200, UR12, RZ ;  /* 0x0000000cc8b27c10 */ /* 0x008fc8000ff7e0ff */
[----:B------:R-:W-:Y:S02]  /*21ae0*/  IADD3.X R179, PT, PT, R201, UR13, RZ, P3, !PT ;  /* 0x0000000dc9b37c10 */ /* 0x000fe40009ffe4ff */
[----:B-1----:R-:W-:-:S03]  /*21af0*/  IADD3 R166, P3, PT, R208, UR12, RZ ;  /* 0x0000000cd0a67c10 */ /* 0x002fc6000ff7e0ff */
[----:B------:R-:W-:Y:S01]  /*21b00*/  LDGSTS.E [R5+0x45000], desc[UR20][R178.64], P1 ;  /* 0x45000000b2057fae */ /* 0x000fe200089a1014 */
[----:B------:R-:W-:Y:S02]  /*21b10*/  IADD3.X R167, PT, PT, R209, UR13, RZ, P3, !PT ;  /* 0x0000000dd1a77c10 */ /* 0x000fe40009ffe4ff */
[----:B--2---:R-:W-:Y:S01]  /*21b20*/  IADD3 R6, P3, PT, R164, UR12, RZ ;  /* 0x0000000ca4067c10 */ /* 0x004fe2000ff7e0ff */
[----:B------:R-:W-:Y:S03]  /*21b30*/  STL.64 [R1+0x6c0], R178 ;  /* 0x0006c0b201007387 */ /* 0x000fe60000100a00 */
[----:B------:R-:W-:Y:S01]  /*21b40*/  IADD3.X R7, PT, PT, R165, UR13, RZ, P3, !PT ;  /* 0x0000000da5077c10 */ /* 0x000fe20009ffe4ff */
[----:B------:R1:W-:Y:S04]  /*21b50*/  STL.64 [R1+0x700], R166 ;  /* 0x000700a601007387 */ /* 0x0003e80000100a00 */
[----:B------:R1:W-:Y:S04]  /*21b60*/  LDGSTS.E [R5+0x45400], desc[UR20][R166.64], P1 ;  /* 0x45400000a6057fae */ /* 0x0003e800089a1014 */
[----:B------:R2:W-:Y:S04]  /*21b70*/  STL.64 [R1+0x728], R6 ;  /* 0x0007280601007387 */ /* 0x0005e80000100a00 */
[----:B------:R2:W-:Y:S01]  /*21b80*/  LDGSTS.E [R5+0x45800], desc[UR20][R6.64], P1 ;  /* 0x4580000006057fae */ /* 0x0005e200089a1014 */
[----:B-1----:R-:W-:-:S03]  /*21b90*/  IADD3 R166, P3, PT, R158, UR12, RZ ;  /* 0x0000000c9ea67c10 */ /* 0x002fc6000ff7e0ff */
[----:B------:R-:W3:Y:S01]  /*21ba0*/  LDL.LU.64 R202, [R1+0x920] ;  /* 0x0009200001ca7983 */ /* 0x000ee20000300a00 */
[----:B------:R-:W-:-:S03]  /*21bb0*/  IADD3.X R167, PT, PT, R159, UR13, RZ, P3, !PT ;  /* 0x0000000d9fa77c10 */ /* 0x000fc60009ffe4ff */
[----:B------:R-:W4:Y:S01]  /*21bc0*/  LDL.LU.64 R200, [R1+0x8f8] ;  /* 0x0008f80001c87983 */ /* 0x000f220000300a00 */
[----:B------:R-:W-:-:S03]  /*21bd0*/  IADD3 R164, P3, PT, R152, UR12, RZ ;  /* 0x0000000c98a47c10 */ /* 0x000fc6000ff7e0ff */
[----:B------:R-:W-:Y:S01]  /*21be0*/  LDGSTS.E [R5+0x45c00], desc[UR20][R166.64], P1 ;  /* 0x45c00000a6057fae */ /* 0x000fe200089a1014 */
[----:B------:R-:W-:Y:S02]  /*21bf0*/  IADD3.X R165, PT, PT, R153, UR13, RZ, P3, !PT ;  /* 0x0000000d99a57c10 */ /* 0x000fe40009ffe4ff */
[----:B--2---:R-:W-:Y:S01]  /*21c00*/  IADD3 R6, P3, PT, R146, UR12, RZ ;  /* 0x0000000c92067c10 */ /* 0x004fe2000ff7e0ff */
[----:B------:R-:W-:Y:S03]  /*21c10*/  STL.64 [R1+0x760], R166 ;  /* 0x000760a601007387 */ /* 0x000fe60000100a00 */
[----:B------:R-:W-:Y:S01]  /*21c20*/  IADD3.X R7, PT, PT, R147, UR13, RZ, P3, !PT ;  /* 0x0000000d93077c10 */ /* 0x000fe20009ffe4ff */
[----:B------:R-:W-:Y:S04]  /*21c30*/  STL.64 [R1+0x788], R164 ;  /* 0x000788a401007387 */ /* 0x000fe80000100a00 */
[----:B------:R1:W-:Y:S04]  /*21c40*/  STL.64 [R1+0x858], R6 ;  /* 0x0008580601007387 */ /* 0x0003e80000100a00 */
[----:B------:R-:W2:Y:S01]  /*21c50*/  LDL.LU.64 R208, [R1+0x8c0] ;  /* 0x0008c00001d07983 */ /* 0x000ea20000300a00 */
[----:B------:R-:W-:-:S03]  /*21c60*/  IADD3 R158, P3, PT, R140, UR12, RZ ;  /* 0x0000000c8c9e7c10 */ /* 0x000fc6000ff7e0ff */
[----:B------:R-:W-:Y:S04]  /*21c70*/  LDGSTS.E [R5+0x46000], desc[UR20][R164.64], P1 ;  /* 0x46000000a4057fae */ /* 0x000fe800089a1014 */
[----:B------:R-:W-:Y:S01]  /*21c80*/  LDGSTS.E [R5+0x46400], desc[UR20][R6.64], P1 ;  /* 0x4640000006057fae */ /* 0x000fe200089a1014 */
[----:B------:R-:W-:Y:S02]  /*21c90*/  IADD3.X R159, PT, PT, R141, UR13, RZ, P3, !PT ;  /* 0x0000000d8d9f7c10 */ /* 0x000fe40009ffe4ff */
[----:B------:R-:W-:-:S03]  /*21ca0*/  IADD3 R152, P3, PT, R134, UR12, RZ ;  /* 0x0000000c86987c10 */ /* 0x000fc6000ff7e0ff */
[----:B------:R-:W-:Y:S04]  /*21cb0*/  LDGSTS.E [R5+0x46800], desc[UR20][R158.64], P1 ;  /* 0x468000009e057fae */ /* 0x000fe800089a1014 */
[----:B-1----:R-:W2:Y:S04]  /*21cc0*/  LDL.LU.64 R6, [R1+0x890] ;  /* 0x0008900001067983 */ /* 0x002ea80000300a00 */
[----:B------:R-:W2:Y:S01]  /*21cd0*/  LDL.LU.64 R166, [R1+0x860] ;  /* 0x0008600001a67983 */ /* 0x000ea20000300a00 */
[----:B------:R-:W-:Y:S02]  /*21ce0*/  IADD3.X R153, PT, PT, R135, UR13, RZ, P3, !PT ;  /* 0x0000000d87997c10 */ /* 0x000fe40009ffe4ff */
[----:B------:R-:W-:Y:S01]  /*21cf0*/  IADD3 R146, P3, PT, R128, UR12, RZ ;  /* 0x0000000c80927c10 */ /* 0x000fe2000ff7e0ff */
[----:B------:R-:W-:Y:S03]  /*21d00*/  STL.64 [R1+0x880], R158 ;  /* 0x0008809e01007387 */ /* 0x000fe60000100a00 */
[----:B------:R-:W-:Y:S01]  /*21d10*/  IADD3.X R147, PT, PT, R129, UR13, RZ, P3, !PT ;  /* 0x0000000d81937c10 */ /* 0x000fe20009ffe4ff */
[----:B------:R-:W-:Y:S01]  /*21d20*/  LDGSTS.E [R5+0x46c00], desc[UR20][R152.64], P1 ;  /* 0x46c0000098057fae */ /* 0x000fe200089a1014 */
[----:B------:R-:W-:-:S03]  /*21d30*/  IADD3 R140, P3, PT, R122, UR12, RZ ;  /* 0x0000000c7a8c7c10 */ /* 0x000fc6000ff7e0ff */
[----:B------:R-:W-:Y:S01]  /*21d40*/  STL.64 [R1+0x8b8], R152 ;  /* 0x0008b89801007387 */ /* 0x000fe20000100a00 */
[----:B------:R-:W-:Y:S02]  /*21d50*/  IADD3.X R141, PT, PT, R123, UR13, RZ, P3, !PT ;  /* 0x0000000d7b8d7c10 */ /* 0x000fe40009ffe4ff */
[----:B------:R-:W-:Y:S01]  /*21d60*/  IADD3 R134, P3, PT, R116, UR12, RZ ;  /* 0x0000000c74867c10 */ /* 0x000fe2000ff7e0ff */
[----:B------:R-:W-:Y:S04]  /*21d70*/  STL.64 [R1+0xb18], R146 ;  /* 0x000b189201007387 */ /* 0x000fe80000100a00 */
[----:B------:R-:W2:Y:S01]  /*21d80*/  LDL.LU.64 R178, [R1+0x838] ;  /* 0x0008380001b27983 */ /* 0x000ea20000300a00 */
[----:B------:R-:W-:-:S03]  /*21d90*/  IADD3.X R135, PT, PT, R117, UR13, RZ, P3, !PT ;  /* 0x0000000d75877c10 */ /* 0x000fc60009ffe4ff */
[----:B------:R-:W2:Y:S01]  /*21da0*/  LDL.LU.64 R184, [R1+0x800] ;  /* 0x0008000001b87983 */ /* 0x000ea20000300a00 */
[----:B------:R-:W-:-:S03]  /*21db0*/  IADD3 R128, P3, PT, R110, UR12, RZ ;  /* 0x0000000c6e807c10 */ /* 0x000fc6000ff7e0ff */
[----:B------:R3:W-:Y:S04]  /*21dc0*/  STL.64 [R1+0xb30], R140 ;  /* 0x000b308c01007387 */ /* 0x0007e80000100a00 */
[----:B------:R-:W-:Y:S04]  /*21dd0*/  STL.64 [R1+0xb48], R134 ;  /* 0x000b488601007387 */ /* 0x000fe80000100a00 */
[----:B------:R-:W2:Y:S01]  /*21de0*/  LDL.LU.64 R182, [R1+0x7e0] ;  /* 0x0007e00001b67983 */ /* 0x000ea20000300a00 */
[----:B------:R-:W-:-:S03]  /*21df0*/  IADD3.X R129, PT, PT, R111, UR13, RZ, P3, !PT ;  /* 0x0000000d6f817c10 */ /* 0x000fc60009ffe4ff */
[----:B------:R-:W-:Y:S04]  /*21e00*/  LDGSTS.E [R5+0x47000], desc[UR20][R146.64], P1 ;  /* 0x4700000092057fae */ /* 0x000fe800089a1014 */
[----:B------:R3:W-:Y:S04]  /*21e10*/  LDGSTS.E [R5+0x47400], desc[UR20][R140.64], P1 ;  /* 0x474000008c057fae */ /* 0x0007e800089a1014 */
[----:B------:R-:W-:Y:S04]  /*21e20*/  STL.64 [R1+0xb60], R128 ;  /* 0x000b608001007387 */ /* 0x000fe80000100a00 */
[----:B------:R-:W-:Y:S04]  /*21e30*/  LDGSTS.E [R5+0x47800], desc[UR20][R134.64], P1 ;  /* 0x4780000086057fae */ /* 0x000fe800089a1014 */
[----:B------:R-:W-:Y:S01]  /*21e40*/  LDGSTS.E [R5+0x47c00], desc[UR20][R128.64], P1 ;  /* 0x47c0000080057fae */ /* 0x000fe200089a1014 */
[----:B---3--:R-:W-:-:S04]  /*21e50*/  IADD3 R140, P3, PT, R202, UR12, RZ ;  /* 0x0000000cca8c7c10 */ /* 0x008fc8000ff7e0ff */
[----:B------:R-:W-:Y:S02]  /*21e60*/  IADD3.X R141, PT, PT, R203, UR13, RZ, P3, !PT ;  /* 0x0000000dcb8d7c10 */ /* 0x000fe40009ffe4ff */
[----:B------:R-:W3:Y:S01]  /*21e70*/  LDL.LU.64 R202, [R1+0x7b0] ;  /* 0x0007b00001ca7983 */ /* 0x000ee20000300a00 */
[----:B----4-:R-:W-:-:S03]  /*21e80*/  IADD3 R186, P3, PT, R200, UR12, RZ ;  /* 0x0000000cc8ba7c10 */ /* 0x010fc6000ff7e0ff */
[----:B------:R-:W-:Y:S01]  /*21e90*/  LDGSTS.E [R242+0x40080], desc[UR20][R140.64], P1 ;  /* 0x400800008cf27fae */ /* 0x000fe200089a1014 */
[----:B------:R-:W-:-:S03]  /*21ea0*/  IADD3.X R187, PT, PT, R201, UR13, RZ, P3, !PT ;  /* 0x0000000dc9bb7c10 */ /* 0x000fc60009ffe4ff */
[----:B------:R-:W4:Y:S04]  /*21eb0*/  LDL.LU.64 R200, [R1+0x780] ;  /* 0x0007800001c87983 */ /* 0x000f280000300a00 */
[----:B------:R-:W-:Y:S01]  /*21ec0*/  LDGSTS.E [R242+0x40480], desc[UR20][R186.64], P1 ;  /* 0x40480000baf27fae */ /* 0x000fe200089a1014 */
[----:B--2---:R-:W-:-:S04]  /*21ed0*/  IADD3 R244, P3, PT, R208, UR12, RZ ;  /* 0x0000000cd0f47c10 */ /* 0x004fc8000ff7e0ff */
[----:B------:R-:W-:Y:S02]  /*21ee0*/  IADD3.X R245, PT, PT, R209, UR13, RZ, P3, !PT ;  /* 0x0000000dd1f57c10 */ /* 0x000fe40009ffe4ff */
[----:B------:R-:W2:Y:S04]  /*21ef0*/  LDL.LU.64 R208, [R1+0x750] ;  /* 0x0007500001d07983 */ /* 0x000ea80000300a00 */
[----:B------:R-:W2:Y:S04]  /*21f00*/  LDL.LU.64 R152, [R1+0x6f0] ;  /* 0x0006f00001987983 */ /* 0x000ea80000300a00 */
[----:B------:R-:W-:Y:S01]  /*21f10*/  LDGSTS.E [R242+0x40880], desc[UR20][R244.64], P1 ;  /* 0x40880000f4f27fae */ /* 0x000fe200089a1014 */
[----:B------:R-:W-:-:S04]  /*21f20*/  IADD3 R110, P3, PT, R6, UR12, RZ ;  /* 0x0000000c066e7c10 */ /* 0x000fc8000ff7e0ff */
[----:B------:R-:W-:Y:S02]  /*21f30*/  IADD3.X R111, PT, PT, R7, UR13, RZ, P3, !PT ;  /* 0x0000000d076f7c10 */ /* 0x000fe40009ffe4ff */
[----:B------:R-:W-:-:S03]  /*21f40*/  IADD3 R6, P3, PT, R166, UR12, RZ ;  /* 0x0000000ca6067c10 */ /* 0x000fc6000ff7e0ff */
[----:B------:R1:W-:Y:S01]  /*21f50*/  LDGSTS.E [R242+0x40c80], desc[UR20][R110.64], P1 ;  /* 0x40c800006ef27fae */ /* 0x0003e200089a1014 */
[----:B------:R-:W-:-:S03]  /*21f60*/  IADD3.X R7, PT, PT, R167, UR13, RZ, P3, !PT ;  /* 0x0000000da7077c10 */ /* 0x000fc60009ffe4ff */
[----:B------:R-:W-:Y:S04]  /*21f70*/  STL.64 [R1+0x140], R110 ;  /* 0x0001406e01007387 */ /* 0x000fe80000100a00 */
[----:B------:R1:W-:Y:S04]  /*21f80*/  STL.64 [R1+0x168], R6 ;  /* 0x0001680601007387 */ /* 0x0003e80000100a00 */
[----:B------:R-:W2:Y:S01]  /*21f90*/  LDL.LU.64 R158, [R1+0x690] ;  /* 0x00069000019e7983 */ /* 0x000ea20000300a00 */
[----:B------:R-:W-:-:S03]  /*21fa0*/  IADD3 R122, P3, PT, R178, UR12, RZ ;  /* 0x0000000cb27a7c10 */ /* 0x000fc6000ff7e0ff */
[----:B------:R-:W2:Y:S01]  /*21fb0*/  LDL.LU.64 R164, [R1+0x628] ;  /* 0x0006280001a47983 */ /* 0x000ea20000300a00 */
[----:B------:R-:W-:-:S03]  /*21fc0*/  IADD3.X R123, PT, PT, R179, UR13, RZ, P3, !PT ;  /* 0x0000000db37b7c10 */ /* 0x000fc60009ffe4ff */
[----:B------:R-:W-:Y:S01]  /*21fd0*/  LDGSTS.E [R242+0x41080], desc[UR20][R6.64], P1 ;  /* 0x4108000006f27fae */ /* 0x000fe200089a1014 */
[----:B------:R-:W-:-:S03]  /*21fe0*/  IADD3 R116, P3, PT, R184, UR12, RZ ;  /* 0x0000000cb8747c10 */ /* 0x000fc6000ff7e0ff */
[----:B------:R3:W-:Y:S01]  /*21ff0*/  LDGSTS.E [R242+0x41480], desc[UR20][R122.64], P1 ;  /* 0x414800007af27fae */ /* 0x0007e200089a1014 */
[----:B------:R-:W-:-:S05]  /*22000*/  IADD3.X R117, PT, PT, R185, UR13, RZ, P3, !PT ;  /* 0x0000000db9757c10 */ /* 0x000fca0009ffe4ff */
[----:B------:R4:W-:Y:S04]  /*22010*/  LDGSTS.E [R242+0x41880], desc[UR20][R116.64], P1 ;  /* 0x4188000074f27fae */ /* 0x0009e800089a1014 */
[----:B-1----:R-:W2:Y:S01]  /*22020*/  LDL.LU.64 R6, [R1+0x5b0] ;  /* 0x0005b00001067983 */ /* 0x002ea20000300a00 */
[----:B------:R-:W-:-:S03]  /*22030*/  IADD3 R110, P3, PT, R182, UR12, RZ ;  /* 0x0000000cb66e7c10 */ /* 0x000fc6000ff7e0ff */
[----:B------:R3:W-:Y:S04]  /*22040*/  STL.64 [R1+0x198], R122 ;  /* 0x0001987a01007387 */ /* 0x0007e80000100a00 */
[----:B------:R-:W2:Y:S01]  /*22050*/  LDL.LU.64 R166, [R1+0x538] ;  /* 0x0005380001a67983 */ /* 0x000ea20000300a00 */
[----:B------:R-:W-:-:S03]  /*22060*/  IADD3.X R111, PT, PT, R183, UR13, RZ, P3, !PT ;  /* 0x0000000db76f7c10 */ /* 0x000fc60009ffe4ff */
[----:B------:R4:W-:Y:S04]  /*22070*/  STL.64 [R1+0x1c0], R116 ;  /* 0x0001c07401007387 */ /* 0x0009e80000100a00 */
[----:B------:R-:W2:Y:S04]  /*22080*/  LDL.LU.64 R178, [R1+0x4a8] ;  /* 0x0004a80001b27983 */ /* 0x000ea80000300a00 */
[----:B------:R2:W-:Y:S04]  /*22090*/  STL.64 [R1+0x208], R110 ;  /* 0x0002086e01007387 */ /* 0x0005e80000100a00 */
[----:B------:R-:W2:Y:S04]  /*220a0*/  LDL.LU.64 R184, [R1+0x438] ;  /* 0x0004380001b87983 */ /* 0x000ea80000300a00 */
[----:B------:R-:W2:Y:S04]  /*220b0*/  LDL.LU.64 R182, [R1+0x1a8] ;  /* 0x0001a80001b67983 */ /* 0x000ea80000300a00 */
[----:B------:R2:W-:Y:S01]  /*220c0*/  LDGSTS.E [R242+0x41c80], desc[UR20][R110.64], P1 ;  /* 0x41c800006ef27fae */ /* 0x0005e200089a1014 */
[----:B---3--:R-:W-:-:S04]  /*220d0*/  IADD3 R122, P3, PT, R202, UR12, RZ ;  /* 0x0000000cca7a7c10 */ /* 0x008fc8000ff7e0ff */
[----:B------:R-:W-:Y:S02]  /*220e0*/  IADD3.X R123, PT, PT, R203, UR13, RZ, P3, !PT ;  /* 0x0000000dcb7b7c10 */ /* 0x000fe40009ffe4ff */
[----:B------:R-:W3:Y:S01]  /*220f0*/  LDL.LU.64 R202, [R1+0x178] ;  /* 0x0001780001ca7983 */ /* 0x000ee20000300a00 */
[----:B----4-:R-:W-:-:S03]  /*22100*/  IADD3 R116, P3, PT, R200, UR12, RZ ;  /* 0x0000000cc8747c10 */ /* 0x010fc6000ff7e0ff */
[----:B------:R1:W-:Y:S01]  /*22110*/  LDGSTS.E [R242+0x42080], desc[UR20][R122.64], P1 ;  /* 0x420800007af27fae */ /* 0x0003e200089a1014 */
[----:B------:R-:W-:-:S03]  /*22120*/  IADD3.X R117, PT, PT, R201, UR13, RZ, P3, !PT ;  /* 0x0000000dc9757c10 */ /* 0x000fc60009ffe4ff */
[----:B------:R1:W-:Y:S04]  /*22130*/  STL.64 [R1+0x248], R122 ;  /* 0x0002487a01007387 */ /* 0x0003e80000100a00 */
[----:B------:R4:W-:Y:S04]  /*22140*/  STL.64 [R1+0x288], R116 ;  /* 0x0002887401007387 */ /* 0x0009e80000100a00 */
[----:B------:R-:W3:Y:S01]  /*22150*/  LDL.LU.64 R200, [R1+0x150] ;  /* 0x0001500001c87983 */ /* 0x000ee20000300a00 */
[----:B--2---:R-:W-:-:S03]  /*22160*/  IADD3 R110, P3, PT, R208, UR12, RZ ;  /* 0x0000000cd06e7c10 */ /* 0x004fc6000ff7e0ff */
[----:B------:R4:W-:Y:S01]  /*22170*/  LDGSTS.E [R242+0x42480], desc[UR20][R116.64], P1 ;  /* 0x4248000074f27fae */ /* 0x0009e200089a1014 */
[----:B------:R-:W-:-:S05]  /*22180*/  IADD3.X R111, PT, PT, R209, UR13, RZ, P3, !PT ;  /* 0x0000000dd16f7c10 */ /* 0x000fca0009ffe4ff */
[----:B------:R2:W-:Y:S04]  /*22190*/  STL.64 [R1+0x2d0], R110 ;  /* 0x0002d06e01007387 */ /* 0x0005e80000100a00 */
[----:B------:R-:W3:Y:S01]  /*221a0*/  LDL.LU.64 R208, [R1+0xf0] ;  /* 0x0000f00001d07983 */ /* 0x000ee20000300a00 */
[----:B-1----:R-:W-:-:S03]  /*221b0*/  IADD3 R122, P3, PT, R152, UR12, RZ ;  /* 0x0000000c987a7c10 */ /* 0x002fc6000ff7e0ff */
[----:B------:R2:W-:Y:S01]  /*221c0*/  LDGSTS.E [R242+0x42880], desc[UR20][R110.64], P1 ;  /* 0x428800006ef27fae */ /* 0x0005e200089a1014 */
[----:B------:R-:W-:-:S05]  /*221d0*/  IADD3.X R123, PT, PT, R153, UR13, RZ, P3, !PT ;  /* 0x0000000d997b7c10 */ /* 0x000fca0009ffe4ff */
[----:B------:R-:W-:Y:S04]  /*221e0*/  STL.64 [R1+0x320], R122 ;  /* 0x0003207a01007387 */ /* 0x000fe80000100a00 */
[----:B------:R-:W-:Y:S01]  /*221f0*/  LDGSTS.E [R242+0x42c80], desc[UR20][R122.64], P1 ;  /* 0x42c800007af27fae */ /* 0x000fe200089a1014 */
[----:B----4-:R-:W-:-:S04]  /*22200*/  IADD3 R116, P3, PT, R158, UR12, RZ ;  /* 0x0000000c9e747c10 */ /* 0x010fc8000ff7e0ff */
[----:B------:R-:W-:Y:S02]  /*22210*/  IADD3.X R117, PT, PT, R159, UR13, RZ, P3, !PT ;  /* 0x0000000d9f757c10 */ /* 0x000fe40009ffe4ff */
[----:B--2---:R-:W-:-:S03]  /*22220*/  IADD3 R110, P3, PT, R164, UR12, RZ ;  /* 0x0000000ca46e7c10 */ /* 0x004fc6000ff7e0ff */
[----:B------:R1:W-:Y:S01]  /*22230*/  STL.64 [R1+0x368], R116 ;  /* 0x0003687401007387 */ /* 0x0003e20000100a00 */
[----:B------:R-:W-:-:S03]  /*22240*/  IADD3.X R111, PT, PT, R165, UR13, RZ, P3, !PT ;  /* 0x0000000da56f7c10 */ /* 0x000fc60009ffe4ff */
[----:B------:R1:W-:Y:S04]  /*22250*/  LDGSTS.E [R242+0x43080], desc[UR20][R116.64], P1 ;  /* 0x4308000074f27fae */ /* 0x0003e800089a1014 */
[----:B------:R2:W-:Y:S04]  /*22260*/  STL.64 [R1+0x3a8], R110 ;  /* 0x0003a86e01007387 */ /* 0x0005e80000100a00 */
[----:B------:R2:W-:Y:S01]  /*22270*/  LDGSTS.E [R242+0x43480], desc[UR20][R110.64], P1 ;  /* 0x434800006ef27fae */ /* 0x0005e200089a1014 */
[----:B-1----:R-:W-:-:S04]  /*22280*/  IADD3 R116, P3, PT, R6, UR12, RZ ;  /* 0x0000000c06747c10 */ /* 0x002fc8000ff7e0ff */
[----:B------:R-:W-:Y:S02]  /*22290*/  IADD3.X R117, PT, PT, R7, UR13, RZ, P3, !PT ;  /* 0x0000000d07757c10 */ /* 0x000fe40009ffe4ff */
[----:B--2---:R-:W-:-:S03]  /*222a0*/  IADD3 R110, P3, PT, R166, UR12, RZ ;  /* 0x0000000ca66e7c10 */ /* 0x004fc6000ff7e0ff */
[----:B------:R1:W-:Y:S01]  /*222b0*/  LDGSTS.E [R242+0x43880], desc[UR20][R116.64], P1 ;  /* 0x4388000074f27fae */ /* 0x0003e200089a1014 */
        /* <DEDUP_REMOVED lines=19> */
[----:B------:R1:W-:Y:S01]  /*223f0*/  LDGSTS.E [R242+0x44c80], desc[UR20][R6.64], P1 ;  /* 0x44c8000006f27fae */ /* 0x0003e200089a1014 */
[----:B------:R-:W-:-:S03]  /*22400*/  IADD3.X R117, PT, PT, R201, UR13, RZ, P3, !PT ;  /* 0x0000000dc9757c10 */ /* 0x000fc60009ffe4ff */
[----:B------:R1:W-:Y:S01]  /*22410*/  STL.64 [R1+0x568], R6 ;  /* 0x0005680601007387 */ /* 0x0003e20000100a00 */
[----:B--2---:R-:W-:-:S03]  /*22420*/  IADD3 R110, P3, PT, R208, UR12, RZ ;  /* 0x0000000cd06e7c10 */ /* 0x004fc6000ff7e0ff */
[----:B------:R2:W-:Y:S01]  /*22430*/  LDGSTS.E [R242+0x45080], desc[UR20][R116.64], P1 ;  /* 0x4508000074f27fae */ /* 0x0005e200089a1014 */
[----:B------:R-:W-:Y:S02]  /*22440*/  IADD3.X R111, PT, PT, R209, UR13, RZ, P3, !PT ;  /* 0x0000000dd16f7c10 */ /* 0x000fe40009ffe4ff */
[----:B-1----:R-:W-:Y:S01]  /*22450*/  IADD3 R6, P3, PT, R162, UR12, RZ ;  /* 0x0000000ca2067c10 */ /* 0x002fe2000ff7e0ff */
[----:B------:R2:W-:Y:S03]  /*22460*/  STL.64 [R1+0x5c8], R116 ;  /* 0x0005c87401007387 */ /* 0x0005e60000100a00 */
[----:B------:R-:W-:Y:S01]  /*22470*/  IADD3.X R7, PT, PT, R163, UR13, RZ, P3, !PT ;  /* 0x0000000da3077c10 */ /* 0x000fe20009ffe4ff */
[----:B------:R1:W-:Y:S04]  /*22480*/  STL.64 [R1+0x670], R110 ;  /* 0x0006706e01007387 */ /* 0x0003e80000100a00 */
[----:B------:R1:W-:Y:S01]  /*22490*/  LDGSTS.E [R242+0x45480], desc[UR20][R110.64], P1 ;  /* 0x454800006ef27fae */ /* 0x0003e200089a1014 */
[----:B--2---:R-:W-:-:S03]  /*224a0*/  IADD3 R116, P3, PT, R156, UR12, RZ ;  /* 0x0000000c9c747c10 */ /* 0x004fc6000ff7e0ff */
[----:B------:R2:W-:Y:S01]  /*224b0*/  STL.64 [R1+0x6b0], R6 ;  /* 0x0006b00601007387 */ /* 0x0005e20000100a00 */
[----:B------:R-:W-:-:S03]  /*224c0*/  IADD3.X R117, PT, PT, R157, UR13, RZ, P3, !PT ;  /* 0x0000000d9d757c10 */ /* 0x000fc60009ffe4ff */
[----:B------:R2:W-:Y:S01]  /*224d0*/  LDGSTS.E [R242+0x45880], desc[UR20][R6.64], P1 ;  /* 0x4588000006f27fae */ /* 0x0005e200089a1014 */
[----:B-1----:R-:W-:-:S03]  /*224e0*/  IADD3 R110, P3, PT, R150, UR12, RZ ;  /* 0x0000000c966e7c10 */ /* 0x002fc6000ff7e0ff */
[----:B------:R-:W3:Y:S01]  /*224f0*/  LDL.LU.64 R202, [R1+0x980] ;  /* 0x0009800001ca7983 */ /* 0x000ee20000300a00 */
[----:B------:R-:W-:-:S03]  /*22500*/  IADD3.X R111, PT, PT, R151, UR13, RZ, P3, !PT ;  /* 0x0000000d976f7c10 */ /* 0x000fc60009ffe4ff */
[----:B------:R-:W4:Y:S01]  /*22510*/  LDL.LU.64 R200, [R1+0x960] ;  /* 0x0009600001c87983 */ /* 0x000f220000300a00 */
[----:B--2---:R-:W-:-:S03]  /*22520*/  IADD3 R6, P3, PT, R144, UR12, RZ ;  /* 0x0000000c90067c10 */ /* 0x004fc6000ff7e0ff */
[----:B------:R1:W-:Y:S01]  /*22530*/  STL.64 [R1+0x6f8], R116 ;  /* 0x0006f87401007387 */ /* 0x0003e20000100a00 */
[----:B------:R-:W-:-:S03]  /*22540*/  IADD3.X R7, PT, PT, R145, UR13, RZ, P3, !PT ;  /* 0x0000000d91077c10 */ /* 0x000fc60009ffe4ff */
[----:B------:R-:W-:Y:S04]  /*22550*/  STL.64 [R1+0x720], R110 ;  /* 0x0007206e01007387 */ /* 0x000fe80000100a00 */
[----:B------:R2:W-:Y:S04]  /*22560*/  STL.64 [R1+0x750], R6 ;  /* 0x0007500601007387 */ /* 0x0005e80000100a00 */
[----:B------:R-:W4:Y:S01]  /*22570*/  LDL.LU.64 R208, [R1+0x938] ;  /* 0x0009380001d07983 */ /* 0x000f220000300a00 */
[----:B------:R-:W-:-:S03]  /*22580*/  IADD3 R122, P3, PT, R138, UR12, RZ ;  /* 0x0000000c8a7a7c10 */ /* 0x000fc6000ff7e0ff */
[----:B------:R1:W-:Y:S01]  /*22590*/  LDGSTS.E [R242+0x45c80], desc[UR20][R116.64], P1 ;  /* 0x45c8000074f27fae */ /* 0x0003e200089a1014 */
[----:B------:R-:W-:-:S03]  /*225a0*/  IADD3.X R123, PT, PT, R139, UR13, RZ, P3, !PT ;  /* 0x0000000d8b7b7c10 */ /* 0x000fc60009ffe4ff */
[----:B------:R2:W-:Y:S04]  /*225b0*/  LDGSTS.E [R242+0x46080], desc[UR20][R110.64], P1 ;  /* 0x460800006ef27fae */ /* 0x0005e800089a1014 */
[----:B------:R-:W-:Y:S01]  /*225c0*/  LDGSTS.E [R242+0x46480], desc[UR20][R6.64], P1 ;  /* 0x4648000006f27fae */ /* 0x000fe200089a1014 */
[----:B-1----:R-:W-:-:S03]  /*225d0*/  IADD3 R116, P3, PT, R132, UR12, RZ ;  /* 0x0000000c84747c10 */ /* 0x002fc6000ff7e0ff */
[----:B------:R1:W-:Y:S01]  /*225e0*/  LDGSTS.E [R242+0x46880], desc[UR20][R122.64], P1 ;  /* 0x468800007af27fae */ /* 0x0003e200089a1014 */
[----:B------:R-:W-:-:S03]  /*225f0*/  IADD3.X R117, PT, PT, R133, UR13, RZ, P3, !PT ;  /* 0x0000000d85757c10 */ /* 0x000fc60009ffe4ff */
[----:B--2---:R-:W2:Y:S01]  /*22600*/  LDL.LU.64 R6, [R1+0x908] ;  /* 0x0009080001067983 */ /* 0x004ea20000300a00 */
[----:B------:R-:W-:-:S03]  /*22610*/  IADD3 R110, P3, PT, R126, UR12, RZ ;  /* 0x0000000c7e6e7c10 */ /* 0x000fc6000ff7e0ff */
[----:B------:R-:W2:Y:S01]  /*22620*/  LDL.LU.64 R166, [R1+0x8e0] ;  /* 0x0008e00001a67983 */ /* 0x000ea20000300a00 */
[----:B------:R-:W-:-:S03]  /*22630*/  IADD3.X R111, PT, PT, R127, UR13, RZ, P3, !PT ;  /* 0x0000000d7f6f7c10 */ /* 0x000fc60009ffe4ff */
[----:B------:R1:W-:Y:S04]  /*22640*/  STL.64 [R1+0x780], R122 ;  /* 0x0007807a01007387 */ /* 0x0003e80000100a00 */
[----:B------:R1:W-:Y:S04]  /*22650*/  STL.64 [R1+0x7c0], R116 ;  /* 0x0007c07401007387 */ /* 0x0003e80000100a00 */
[----:B------:R1:W-:Y:S02]  /*22660*/  LDGSTS.E [R242+0x46c80], desc[UR20][R116.64], P1 ;  /* 0x46c8000074f27fae */ /* 0x0003e400089a1014 */
[----:B-1----:R-:W-:-:S02]  /*22670*/  IADD3 R122, P3, PT, R120, UR12, RZ ;  /* 0x0000000c787a7c10 */ /* 0x002fc4000ff7e0ff */
[----:B------:R1:W-:Y:S02]  /*22680*/  STL.64 [R1+0x7e0], R110 ;  /* 0x0007e06e01007387 */ /* 0x0003e40000100a00 */
[----:B------:R-:W-:Y:S02]  /*22690*/  IADD3.X R123, PT, PT, R121, UR13, RZ, P3, !PT ;  /* 0x0000000d797b7c10 */ /* 0x000fe40009ffe4ff */
[----:B------:R-:W2:Y:S01]  /*226a0*/  LDL.LU.64 R178, [R1+0x8b0] ;  /* 0x0008b00001b27983 */ /* 0x000ea20000300a00 */
[----:B------:R-:W-:-:S03]  /*226b0*/  IADD3 R116, P3, PT, R114, UR12, RZ ;  /* 0x0000000c72747c10 */ /* 0x000fc6000ff7e0ff */
[----:B------:R-:W2:Y:S01]  /*226c0*/  LDL.LU.64 R184, [R1+0x878] ;  /* 0x0008780001b87983 */ /* 0x000ea20000300a00 */
[----:B------:R-:W-:-:S03]  /*226d0*/  IADD3.X R117, PT, PT, R115, UR13, RZ, P3, !PT ;  /* 0x0000000d73757c10 */ /* 0x000fc60009ffe4ff */
[----:B------:R-:W-:Y:S04]  /*226e0*/  STL.64 [R1+0x800], R122 ;  /* 0x0008007a01007387 */ /* 0x000fe80000100a00 */
[----:B------:R1:W-:Y:S04]  /*226f0*/  LDGSTS.E [R242+0x47080], desc[UR20][R110.64], P1 ;  /* 0x470800006ef27fae */ /* 0x0003e800089a1014 */
[----:B------:R-:W-:Y:S04]  /*22700*/  STL.64 [R1+0x838], R116 ;  /* 0x0008387401007387 */ /* 0x000fe80000100a00 */
[----:B------:R-:W2:Y:S01]  /*22710*/  LDL.LU.64 R182, [R1+0x840] ;  /* 0x0008400001b67983 */ /* 0x000ea20000300a00 */
[----:B-1----:R-:W-:-:S03]  /*22720*/  IADD3 R110, P3, PT, R108, UR12, RZ ;  /* 0x0000000c6c6e7c10 */ /* 0x002fc6000ff7e0ff */
[----:B------:R-:W-:Y:S01]  /*22730*/  LDGSTS.E [R242+0x47480], desc[UR20][R122.64], P1 ;  /* 0x474800007af27fae */ /* 0x000fe200089a1014 */
[----:B------:R-:W-:-:S03]  /*22740*/  IADD3.X R111, PT, PT, R109, UR13, RZ, P3, !PT ;  /* 0x0000000d6d6f7c10 */ /* 0x000fc60009ffe4ff */
[----:B------:R-:W-:Y:S04]  /*22750*/  LDGSTS.E [R242+0x47880], desc[UR20][R116.64], P1 ;  /* 0x4788000074f27fae */ /* 0x000fe800089a1014 */
[----:B------:R1:W-:Y:S04]  /*22760*/  STL.64 [R1+0x860], R110 ;  /* 0x0008606e01007387 */ /* 0x0003e80000100a00 */
[----:B------:R2:W-:Y:S01]  /*22770*/  LDGSTS.E [R242+0x47c80], desc[UR20][R110.64], P1 ;  /* 0x47c800006ef27fae */ /* 0x0005e200089a1014 */
        /* <DEDUP_REMOVED lines=8> */
[----:B------:R-:W-:-:S04]  /*22800*/  IADD3 R156, P3, PT, R208, UR12, RZ ;  /* 0x0000000cd09c7c10 */ /* 0x000fc8000ff7e0ff */
[----:B------:R-:W-:Y:S02]  /*22810*/  IADD3.X R157, PT, PT, R209, UR13, RZ, P3, !PT ;  /* 0x0000000dd19d7c10 */ /* 0x000fe40009ffe4ff */
[----:B------:R-:W4:Y:S04]  /*22820*/  LDL.LU.64 R208, [R1+0x7b8] ;  /* 0x0007b80001d07983 */ /* 0x000f280000300a00 */
[----:B------:R-:W4:Y:S04]  /*22830*/  LDL.LU.64 R146, [R1+0x778] ;  /* 0x0007780001927983 */ /* 0x000f280000300a00 */
[----:B------:R-:W4:Y:S04]  /*22840*/  LDL.LU.64 R158, [R1+0x748] ;  /* 0x00074800019e7983 */ /* 0x000f280000300a00 */
[----:B------:R-:W-:Y:S01]  /*22850*/  LDGSTS.E [R240+0x40900], desc[UR20][R156.64], P1 ;  /* 0x409000009cf07fae */ /* 0x000fe200089a1014 */
[----:B--2---:R-:W-:-:S04]  /*22860*/  IADD3 R242, P3, PT, R6, UR12, RZ ;  /* 0x0000000c06f27c10 */ /* 0x004fc8000ff7e0ff */
[----:B------:R-:W-:Y:S02]  /*22870*/  IADD3.X R243, PT, PT, R7, UR13, RZ, P3, !PT ;  /* 0x0000000d07f37c10 */ /* 0x000fe40009ffe4ff */
[----:B------:R-:W-:-:S03]  /*22880*/  IADD3 R6, P3, PT, R166, UR12, RZ ;  /* 0x0000000ca6067c10 */ /* 0x000fc6000ff7e0ff */
[----:B------:R-:W-:Y:S01]  /*22890*/  LDGSTS.E [R240+0x40d00], desc[UR20][R242.64], P1 ;  /* 0x40d00000f2f07fae */ /* 0x000fe200089a1014 */
[----:B------:R-:W-:-:S05]  /*228a0*/  IADD3.X R7, PT, PT, R167, UR13, RZ, P3, !PT ;  /* 0x0000000da7077c10 */ /* 0x000fca0009ffe4ff */
[----:B------:R2:W-:Y:S04]  /*228b0*/  STL.64 [R1+0x150], R6 ;  /* 0x0001500601007387 */ /* 0x0005e80000100a00 */
[----:B------:R-:W4:Y:S04]  /*228c0*/  LDL.LU.64 R164, [R1+0x6d8] ;  /* 0x0006d80001a47983 */ /* 0x000f280000300a00 */
[----:B------:R-:W-:Y:S01]  /*228d0*/  LDGSTS.E [R240+0x41100], desc[UR20][R6.64], P1 ;  /* 0x4110000006f07fae */ /* 0x000fe200089a1014 */
[----:B------:R-:W-:-:S04]  /*228e0*/  IADD3 R114, P3, PT, R178, UR12, RZ ;  /* 0x0000000cb2727c10 */ /* 0x000fc8000ff7e0ff */
[----:B------:R-:W-:Y:S02]  /*228f0*/  IADD3.X R115, PT, PT, R179, UR13, RZ, P3, !PT ;  /* 0x0000000db3737c10 */ /* 0x000fe40009ffe4ff */
[----:B-1----:R-:W-:-:S03]  /*22900*/  IADD3 R110, P3, PT, R184, UR12, RZ ;  /* 0x0000000cb86e7c10 */ /* 0x002fc6000ff7e0ff */
[----:B------:R3:W-:Y:S04]  /*22910*/  LDGSTS.E [R240+0x41500], desc[UR20][R114.64], P1 ;  /* 0x4150000072f07fae */ /* 0x0007e800089a1014 */
[----:B--2---:R-:W2:Y:S01]  /*22920*/  LDL.LU.64 R6, [R1+0x658] ;  /* 0x0006580001067983 */ /* 0x004ea20000300a00 */
[----:B------:R-:W-:-:S03]  /*22930*/  IADD3.X R111, PT, PT, R185, UR13, RZ, P3, !PT ;  /* 0x0000000db96f7c10 */ /* 0x000fc60009ffe4ff */
[----:B------:R3:W-:Y:S01]  /*22940*/  STL.64 [R1+0x178], R114 ;  /* 0x0001787201007387 */ /* 0x0007e20000100a00 */
[----:B------:R-:W-:-:S03]  /*22950*/  IADD3 R108, P3, PT, R182, UR12, RZ ;  /* 0x0000000cb66c7c10 */ /* 0x000fc6000ff7e0ff */
[----:B------:R-:W2:Y:S01]  /*22960*/  LDL.LU.64 R166, [R1+0x5d8] ;  /* 0x0005d80001a67983 */ /* 0x000ea20000300a00 */
[----:B------:R-:W-:-:S03]  /*22970*/  IADD3.X R109, PT, PT, R183, UR13, RZ, P3, !PT ;  /* 0x0000000db76d7c10 */ /* 0x000fc60009ffe4ff */
[----:B------:R4:W-:Y:S04]  /*22980*/  STL.64 [R1+0x1a8], R110 ;  /* 0x0001a86e01007387 */ /* 0x0009e80000100a00 */
[----:B------:R-:W2:Y:S04]  /*22990*/  LDL.LU.64 R178, [R1+0x558] ;  /* 0x0005580001b27983 */ /* 0x000ea80000300a00 */
[----:B------:R1:W-:Y:S04]  /*229a0*/  STL.64 [R1+0x1d0], R108 ;  /* 0x0001d06c01007387 */ /* 0x0003e80000100a00 */
[----:B------:R-:W2:Y:S04]  /*229b0*/  LDL.LU.64 R184, [R1+0x4d0] ;  /* 0x0004d00001b87983 */ /* 0x000ea80000300a00 */
[----:B------:R4:W-:Y:S04]  /*229c0*/  LDGSTS.E [R240+0x41900], desc[UR20][R110.64], P1 ;  /* 0x419000006ef07fae */ /* 0x0009e800089a1014 */
        /* <DEDUP_REMOVED lines=8> */
[----:B------:R4:W-:Y:S01]  /*22a50*/  STL.64 [R1+0x210], R114 ;  /* 0x0002107201007387 */ /* 0x0009e20000100a00 */
[----:B-1----:R-:W-:-:S03]  /*22a60*/  IADD3 R108, P3, PT, R208, UR12, RZ ;  /* 0x0000000cd06c7c10 */ /* 0x002fc6000ff7e0ff */
[----:B------:R1:W-:Y:S01]  /*22a70*/  STL.64 [R1+0x250], R110 ;  /* 0x0002506e01007387 */ /* 0x0003e20000100a00 */
[----:B------:R-:W-:-:S03]  /*22a80*/  IADD3.X R109, PT, PT, R209, UR13, RZ, P3, !PT ;  /* 0x0000000dd16d7c10 */ /* 0x000fc60009ffe4ff */
[----:B------:R-:W3:Y:S04]  /*22a90*/  LDL.LU.64 R200, [R1+0x160] ;  /* 0x0001600001c87983 */ /* 0x000ee80000300a00 */
[----:B------:R1:W-:Y:S04]  /*22aa0*/  STL.64 [R1+0x290], R108 ;  /* 0x0002906c01007387 */ /* 0x0003e80000100a00 */
[----:B------:R-:W3:Y:S01]  /*22ab0*/  LDL.LU.64 R208, [R1+0x108] ;  /* 0x0001080001d07983 */ /* 0x000ee20000300a00 */
[----:B----4-:R-:W-:-:S03]  /*22ac0*/  IADD3 R114, P3, PT, R146, UR12, RZ ;  /* 0x0000000c92727c10 */ /* 0x010fc6000ff7e0ff */
[----:B------:R1:W-:Y:S01]  /*22ad0*/  LDGSTS.E [R240+0x42500], desc[UR20][R110.64], P1 ;  /* 0x425000006ef07fae */ /* 0x0003e200089a1014 */
[----:B------:R-:W-:-:S03]  /*22ae0*/  IADD3.X R115, PT, PT, R147, UR13, RZ, P3, !PT ;  /* 0x0000000d93737c10 */ /* 0x000fc60009ffe4ff */
[----:B------:R4:W-:Y:S01]  /*22af0*/  LDGSTS.E [R240+0x42900], desc[UR20][R108.64], P1 ;  /* 0x429000006cf07fae */ /* 0x0009e200089a1014 */
[----:B-1----:R-:W-:-:S03]  /*22b00*/  IADD3 R110, P3, PT, R158, UR12, RZ ;  /* 0x0000000c9e6e7c10 */ /* 0x002fc6000ff7e0ff */
[----:B------:R-:W-:Y:S01]  /*22b10*/  STL.64 [R1+0x2c8], R114 ;  /* 0x0002c87201007387 */ /* 0x000fe20000100a00 */
[----:B------:R-:W-:-:S03]  /*22b20*/  IADD3.X R111, PT, PT, R159, UR13, RZ, P3, !PT ;  /* 0x0000000d9f6f7c10 */ /* 0x000fc60009ffe4ff */
[----:B------:R-:W-:Y:S01]  /*22b30*/  LDGSTS.E [R240+0x42d00], desc[UR20][R114.64], P1 ;  /* 0x42d0000072f07fae */ /* 0x000fe200089a1014 */
[----:B----4-:R-:W-:-:S03]  /*22b40*/  IADD3 R108, P3, PT, R164, UR12, RZ ;  /* 0x0000000ca46c7c10 */ /* 0x010fc6000ff7e0ff */
[----:B------:R2:W-:Y:S01]  /*22b50*/  STL.64 [R1+0x310], R110 ;  /* 0x0003106e01007387 */ /* 0x0005e20000100a00 */
[----:B------:R-:W-:-:S03]  /*22b60*/  IADD3.X R109, PT, PT, R165, UR13, RZ, P3, !PT ;  /* 0x0000000da56d7c10 */ /* 0x000fc60009ffe4ff */
[----:B------:R2:W-:Y:S04]  /*22b70*/  LDGSTS.E [R240+0x43100], desc[UR20][R110.64], P1 ;  /* 0x431000006ef07fae */ /* 0x0005e800089a1014 */
[----:B------:R1:W-:Y:S04]  /*22b80*/  STL.64 [R1+0x360], R108 ;  /* 0x0003606c01007387 */ /* 0x0003e80000100a00 */
[----:B------:R1:W-:Y:S01]  /*22b90*/  LDGSTS.E [R240+0x43500], desc[UR20][R108.64], P1 ;  /* 0x435000006cf07fae */ /* 0x0003e200089a1014 */
[----:B--2---:R-:W-:-:S04]  /*22ba0*/  IADD3 R110, P3, PT, R6, UR12, RZ ;  /* 0x0000000c066e7c10 */ /* 0x004fc8000ff7e0ff */
[----:B------:R-:W-:Y:S02]  /*22bb0*/  IADD3.X R111, PT, PT, R7, UR13, RZ, P3, !PT ;  /* 0x0000000d076f7c10 */ /* 0x000fe40009ffe4ff */
[----:B-1----:R-:W-:-:S03]  /*22bc0*/  IADD3 R108, P3, PT, R166, UR12, RZ ;  /* 0x0000000ca66c7c10 */ /* 0x002fc6000ff7e0ff */
        /* <DEDUP_REMOVED lines=18> */
[----:B------:R-:W-:-:S05]  /*22cf0*/  IADD3.X R7, PT, PT, R203, UR13, RZ, P3, !PT ;  /* 0x0000000dcb077c10 */ /* 0x000fca0009ffe4ff */
[----:B------:R3:W-:Y:S04]  /*22d00*/  STL.64 [R1+0x4f0], R6 ;  /* 0x0004f00601007387 */ /* 0x0007e80000100a00 */
[----:B------:R3:W-:Y:S01]  /*22d10*/  LDGSTS.E [R240+0x44d00], desc[UR20][R6.64], P1 ;  /* 0x44d0000006f07fae */ /* 0x0007e200089a1014 */
[----:B-1----:R-:W-:-:S04]  /*22d20*/  IADD3 R110, P3, PT, R200, UR12, RZ ;  /* 0x0000000cc86e7c10 */ /* 0x002fc8000ff7e0ff */
[----:B------:R-:W-:Y:S02]  /*22d30*/  IADD3.X R111, PT, PT, R201, UR13, RZ, P3, !PT ;  /* 0x0000000dc96f7c10 */ /* 0x000fe40009ffe4ff */
[----:B--2---:R-:W-:-:S03]  /*22d40*/  IADD3 R108, P3, PT, R208, UR12, RZ ;  /* 0x0000000cd06c7c10 */ /* 0x004fc6000ff7e0ff */
[----:B------:R1:W-:Y:S01]  /*22d50*/  LDGSTS.E [R240+0x45100], desc[UR20][R110.64], P1 ;  /* 0x451000006ef07fae */ /* 0x0003e200089a1014 */
[----:B------:R-:W-:Y:S02]  /*22d60*/  IADD3.X R109, PT, PT, R209, UR13, RZ, P3, !PT ;  /* 0x0000000dd16d7c10 */ /* 0x000fe40009ffe4ff */
[----:B---3--:R-:W-:Y:S01]  /*22d70*/  IADD3 R6, P3, PT, R160, UR12, RZ ;  /* 0x0000000ca0067c10 */ /* 0x008fe2000ff7e0ff */
        /* <DEDUP_REMOVED lines=9> */
[----:B------:R-:W2:Y:S01]  /*22e10*/  LDL.LU.64 R202, [R1+0x9f8] ;  /* 0x0009f80001ca7983 */ /* 0x000ea20000300a00 */
[----:B------:R-:W-:-:S03]  /*22e20*/  IADD3.X R109, PT, PT, R149, UR13, RZ, P3, !PT ;  /* 0x0000000d956d7c10 */ /* 0x000fc60009ffe4ff */
[----:B------:R-:W3:Y:S01]  /*22e30*/  LDL.LU.64 R200, [R1+0x9d0] ;  /* 0x0009d00001c87983 */ /* 0x000ee20000300a00 */
[----:B-1----:R-:W-:-:S03]  /*22e40*/  IADD3 R6, P3, PT, R142, UR12, RZ ;  /* 0x0000000c8e067c10 */ /* 0x002fc6000ff7e0ff */
[----:B------:R1:W-:Y:S01]  /*22e50*/  STL.64 [R1+0x650], R110 ;  /* 0x0006506e01007387 */ /* 0x0003e20000100a00 */
[----:B------:R-:W-:-:S03]  /*22e60*/  IADD3.X R7, PT, PT, R143, UR13, RZ, P3, !PT ;  /* 0x0000000d8f077c10 */ /* 0x000fc60009ffe4ff */
[----:B------:R-:W-:Y:S04]  /*22e70*/  STL.64 [R1+0x6a8], R108 ;  /* 0x0006a86c01007387 */ /* 0x000fe80000100a00 */
[----:B------:R4:W-:Y:S04]  /*22e80*/  STL.64 [R1+0x6f0], R6 ;  /* 0x0006f00601007387 */ /* 0x0009e80000100a00 */
[----:B------:R-:W3:Y:S01]  /*22e90*/  LDL.LU.64 R208, [R1+0x9a8] ;  /* 0x0009a80001d07983 */ /* 0x000ee20000300a00 */
        /* <DEDUP_REMOVED lines=8> */
[----:B----4-:R-:W4:Y:S01]  /*22f20*/  LDL.LU.64 R6, [R1+0x990] ;  /* 0x0009900001067983 */ /* 0x010f220000300a00 */
[----:B------:R-:W-:-:S03]  /*22f30*/  IADD3 R108, P3, PT, R124, UR12, RZ ;  /* 0x0000000c7c6c7c10 */ /* 0x000fc6000ff7e0ff */
[----:B------:R-:W4:Y:S01]  /*22f40*/  LDL.LU.64 R166, [R1+0x968] ;  /* 0x0009680001a67983 */ /* 0x000f220000300a00 */
[----:B------:R-:W-:-:S03]  /*22f50*/  IADD3.X R109, PT, PT, R125, UR13, RZ, P3, !PT ;  /* 0x0000000d7d6d7c10 */ /* 0x000fc60009ffe4ff */
[----:B------:R1:W-:Y:S04]  /*22f60*/  STL.64 [R1+0x718], R114 ;  /* 0x0007187201007387 */ /* 0x0003e80000100a00 */
[----:B------:R1:W-:Y:S04]  /*22f70*/  STL.64 [R1+0x748], R110 ;  /* 0x0007486e01007387 */ /* 0x0003e80000100a00 */
[----:B------:R1:W-:Y:S02]  /*22f80*/  LDGSTS.E [R240+0x46d00], desc[UR20][R110.64], P1 ;  /* 0x46d000006ef07fae */ /* 0x0003e400089a1014 */
[----:B-1----:R-:W-:-:S02]  /*22f90*/  IADD3 R114, P3, PT, R118, UR12, RZ ;  /* 0x0000000c76727c10 */ /* 0x002fc4000ff7e0ff */
[----:B------:R1:W-:Y:S02]  /*22fa0*/  STL.64 [R1+0x778], R108 ;  /* 0x0007786c01007387 */ /* 0x0003e40000100a00 */
[----:B------:R-:W-:Y:S02]  /*22fb0*/  IADD3.X R115, PT, PT, R119, UR13, RZ, P3, !PT ;  /* 0x0000000d77737c10 */ /* 0x000fe40009ffe4ff */
[----:B------:R-:W4:Y:S01]  /*22fc0*/  LDL.LU.64 R178, [R1+0x930] ;  /* 0x0009300001b27983 */ /* 0x000f220000300a00 */
[----:B------:R-:W-:-:S03]  /*22fd0*/  IADD3 R110, P3, PT, R112, UR12, RZ ;  /* 0x0000000c706e7c10 */ /* 0x000fc6000ff7e0ff */
[----:B------:R-:W4:Y:S01]  /*22fe0*/  LDL.LU.64 R184, [R1+0x900] ;  /* 0x0009000001b87983 */ /* 0x000f220000300a00 */
[----:B------:R-:W-:-:S03]  /*22ff0*/  IADD3.X R111, PT, PT, R113, UR13, RZ, P3, !PT ;  /* 0x0000000d716f7c10 */ /* 0x000fc60009ffe4ff */
[----:B------:R-:W-:Y:S04]  /*23000*/  STL.64 [R1+0x7b0], R114 ;  /* 0x0007b07201007387 */ /* 0x000fe80000100a00 */
[----:B------:R1:W-:Y:S04]  /*23010*/  LDGSTS.E [R240+0x47100], desc[UR20][R108.64], P1 ;  /* 0x471000006cf07fae */ /* 0x0003e800089a1014 */
[----:B------:R2:W-:Y:S04]  /*23020*/  STL.64 [R1+0x7b8], R110 ;  /* 0x0007b86e01007387 */ /* 0x0005e80000100a00 */
[----:B------:R-:W4:Y:S01]  /*23030*/  LDL.LU.64 R182, [R1+0x8d8] ;  /* 0x0008d80001b67983 */ /* 0x000f220000300a00 */
[----:B-1----:R-:W-:-:S03]  /*23040*/  IADD3 R108, P3, PT, R106, UR12, RZ ;  /* 0x0000000c6a6c7c10 */ /* 0x002fc6000ff7e0ff */
[----:B------:R-:W-:Y:S01]  /*23050*/  LDGSTS.E [R240+0x47500], desc[UR20][R114.64], P1 ;  /* 0x4750000072f07fae */ /* 0x000fe200089a1014 */
[----:B------:R-:W-:-:S03]  /*23060*/  IADD3.X R109, PT, PT, R107, UR13, RZ, P3, !PT ;  /* 0x0000000d6b6d7c10 */ /* 0x000fc60009ffe4ff */
[----:B------:R-:W-:Y:S04]  /*23070*/  LDGSTS.E [R240+0x47900], desc[UR20][R110.64], P1 ;  /* 0x479000006ef07fae */ /* 0x000fe800089a1014 */
[----:B------:R1:W-:Y:S04]  /*23080*/  STL.64 [R1+0x7f0], R108 ;  /* 0x0007f06c01007387 */ /* 0x0003e80000100a00 */
[----:B------:R4:W-:Y:S01]  /*23090*/  LDGSTS.E [R240+0x47d00], desc[UR20][R108.64], P1 ;  /* 0x47d000006cf07fae */ /* 0x0009e200089a1014 */
[----:B--2---:R-:W-:-:S04]  /*230a0*/  IADD3 R124, P3, PT, R202, UR12, RZ ;  /* 0x0000000cca7c7c10 */ /* 0x004fc8000ff7e0ff */
[----:B------:R-:W-:Y:S02]  /*230b0*/  IADD3.X R125, PT, PT, R203, UR13, RZ, P3, !PT ;  /* 0x0000000dcb7d7c10 */ /* 0x000fe40009ffe4ff */
[----:B------:R-:W2:Y:S01]  /*230c0*/  LDL.LU.64 R202, [R1+0x8a0] ;  /* 0x0008a00001ca7983 */ /* 0x000ea20000300a00 */
[----:B---3--:R-:W-:-:S03]  /*230d0*/  IADD3 R142, P3, PT, R200, UR12, RZ ;  /* 0x0000000cc88e7c10 */ /* 0x008fc6000ff7e0ff */
[----:B------:R-:W-:Y:S01]  /*230e0*/  LDGSTS.E [R238+0x40180], desc[UR20][R124.64], P1 ;  /* 0x401800007cee7fae */ /* 0x000fe200089a1014 */
[----:B------:R-:W-:-:S03]  /*230f0*/  IADD3.X R143, PT, PT, R201, UR13, RZ, P3, !PT ;  /* 0x0000000dc98f7c10 */ /* 0x000fc60009ffe4ff */
[----:B------:R-:W3:Y:S04]  /*23100*/  LDL.LU.64 R200, [R1+0x870] ;  /* 0x0008700001c87983 */ /* 0x000ee80000300a00 */
[----:B------:R-:W-:Y:S01]  /*23110*/  LDGSTS.E [R238+0x40580], desc[UR20][R142.64], P1 ;  /* 0x405800008eee7fae */ /* 0x000fe200089a1014 */
[----:B------:R-:W-:-:S04]  /*23120*/  IADD3 R158, P3, PT, R208, UR12, RZ ;  /* 0x0000000cd09e7c10 */ /* 0x000fc8000ff7e0ff */
[----:B------:R-:W-:Y:S02]  /*23130*/  IADD3.X R159, PT, PT, R209, UR13, RZ, P3, !PT ;  /* 0x0000000dd19f7c10 */ /* 0x000fe40009ffe4ff */
[----:B------:R-:W3:Y:S04]  /*23140*/  LDL.LU.64 R208, [R1+0x830] ;  /* 0x0008300001d07983 */ /* 0x000ee80000300a00 */
[----:B------:R-:W3:Y:S04]  /*23150*/  LDL.LU.64 R134, [R1+0x7f8] ;  /* 0x0007f80001867983 */ /* 0x000ee80000300a00 */
[----:B------:R-:W3:Y:S04]  /*23160*/  LDL.LU.64 R146, [R1+0x7c8] ;  /* 0x0007c80001927983 */ /* 0x000ee80000300a00 */
[----:B------:R-:W-:Y:S01]  /*23170*/  LDGSTS.E [R238+0x40980], desc[UR20][R158.64], P1 ;  /* 0x409800009eee7fae */ /* 0x000fe200089a1014 */
[----:B----4-:R-:W-:-:S04]  /*23180*/  IADD3 R240, P3, PT, R6, UR12, RZ ;  /* 0x0000000c06f07c10 */ /* 0x010fc8000ff7e0ff */
[----:B------:R-:W-:Y:S02]  /*23190*/  IADD3.X R241, PT, PT, R7, UR13, RZ, P3, !PT ;  /* 0x0000000d07f17c10 */ /* 0x000fe40009ffe4ff */
[----:B------:R-:W-:-:S03]  /*231a0*/  IADD3 R6, P3, PT, R166, UR12, RZ ;  /* 0x0000000ca6067c10 */ /* 0x000fc6000ff7e0ff */
[----:B------:R-:W-:Y:S01]  /*231b0*/  LDGSTS.E [R238+0x40d80], desc[UR20][R240.64], P1 ;  /* 0x40d80000f0ee7fae */ /* 0x000fe200089a1014 */
[----:B------:R-:W-:-:S05]  /*231c0*/  IADD3.X R7, PT, PT, R167, UR13, RZ, P3, !PT ;  /* 0x0000000da7077c10 */ /* 0x000fca0009ffe4ff */
[----:B------:R4:W-:Y:S04]  /*231d0*/  STL.64 [R1+0xe8], R6 ;  /* 0x0000e80601007387 */ /* 0x0009e80000100a00 */
[----:B------:R-:W3:Y:S04]  /*231e0*/  LDL.LU.64 R164, [R1+0x798] ;  /* 0x0007980001a47983 */ /* 0x000ee80000300a00 */
[----:B------:R-:W-:Y:S01]  /*231f0*/  LDGSTS.E [R238+0x41180], desc[UR20][R6.64], P1 ;  /* 0x4118000006ee7fae */ /* 0x000fe200089a1014 */
[----:B------:R-:W-:-:S04]  /*23200*/  IADD3 R110, P3, PT, R178, UR12, RZ ;  /* 0x0000000cb26e7c10 */ /* 0x000fc8000ff7e0ff */
[----:B------:R-:W-:Y:S02]  /*23210*/  IADD3.X R111, PT, PT, R179, UR13, RZ, P3, !PT ;  /* 0x0000000db36f7c10 */ /* 0x000fe40009ffe4ff */
[----:B-1----:R-:W-:-:S03]  /*23220*/  IADD3 R108, P3, PT, R184, UR12, RZ ;  /* 0x0000000cb86c7c10 */ /* 0x002fc6000ff7e0ff */
[----:B------:R2:W-:Y:S04]  /*23230*/  LDGSTS.E [R238+0x41580], desc[UR20][R110.64], P1 ;  /* 0x415800006eee7fae */ /* 0x0005e800089a1014 */
[----:B----4-:R-:W4:Y:S01]  /*23240*/  LDL.LU.64 R6, [R1+0x758] ;  /* 0x0007580001067983 */ /* 0x010f220000300a00 */
[----:B------:R-:W-:-:S03]  /*23250*/  IADD3.X R109, PT, PT, R185, UR13, RZ, P3, !PT ;  /* 0x0000000db96d7c10 */ /* 0x000fc60009ffe4ff */
[----:B------:R2:W-:Y:S01]  /*23260*/  STL.64 [R1+0x108], R110 ;  /* 0x0001086e01007387 */ /* 0x0005e20000100a00 */
[----:B------:R-:W-:-:S03]  /*23270*/  IADD3 R106, P3, PT, R182, UR12, RZ ;  /* 0x0000000cb66a7c10 */ /* 0x000fc6000ff7e0ff */
[----:B------:R-:W4:Y:S01]  /*23280*/  LDL.LU.64 R166, [R1+0x6d0] ;  /* 0x0006d00001a67983 */ /* 0x000f220000300a00 */
[----:B------:R-:W-:-:S03]  /*23290*/  IADD3.X R107, PT, PT, R183, UR13, RZ, P3, !PT ;  /* 0x0000000db76b7c10 */ /* 0x000fc60009ffe4ff */
[----:B------:R3:W-:Y:S04]  /*232a0*/  STL.64 [R1+0x160], R108 ;  /* 0x0001606c01007387 */ /* 0x0007e80000100a00 */
[----:B------:R-:W4:Y:S04]  /*232b0*/  LDL.LU.64 R178, [R1+0x638] ;  /* 0x0006380001b27983 */ /* 0x000f280000300a00 */
[----:B------:R1:W-:Y:S04]  /*232c0*/  STL.64 [R1+0x1a0], R106 ;  /* 0x0001a06a01007387 */ /* 0x0003e80000100a00 */
[----:B------:R-:W4:Y:S04]  /*232d0*/  LDL.LU.64 R184, [R1+0x578] ;  /* 0x0005780001b87983 */ /* 0x000f280000300a00 */
[----:B------:R3:W-:Y:S04]  /*232e0*/  LDGSTS.E [R238+0x41980], desc[UR20][R108.64], P1 ;  /* 0x419800006cee7fae */ /* 0x0007e800089a1014 */
[----:B------:R-:W4:Y:S04]  /*232f0*/  LDL.LU.64 R182, [R1+0x4e8] ;  /* 0x0004e80001b67983 */ /* 0x000f280000300a00 */
[----:B------:R1:W-:Y:S01]  /*23300*/  LDGSTS.E [R238+0x41d80], desc[UR20][R106.64], P1 ;  /* 0x41d800006aee7fae */ /* 0x0003e200089a1014 */
[----:B--2---:R-:W-:-:S04]  /*23310*/  IADD3 R110, P3, PT, R202, UR12, RZ ;  /* 0x0000000cca6e7c10 */ /* 0x004fc8000ff7e0ff */
[----:B------:R-:W-:Y:S02]  /*23320*/  IADD3.X R111, PT, PT, R203, UR13, RZ, P3, !PT ;  /* 0x0000000dcb6f7c10 */ /* 0x000fe40009ffe4ff */
[----:B------:R-:W2:Y:S01]  /*23330*/  LDL.LU.64 R202, [R1+0x418] ;  /* 0x0004180001ca7983 */ /* 0x000ea20000300a00 */
[----:B---3--:R-:W-:-:S03]  /*23340*/  IADD3 R108, P3, PT, R200, UR12, RZ ;  /* 0x0000000cc86c7c10 */ /* 0x008fc6000ff7e0ff */
[----:B------:R3:W-:Y:S01]  /*23350*/  LDGSTS.E [R238+0x42180], desc[UR20][R110.64], P1 ;  /* 0x421800006eee7fae */ /* 0x0007e200089a1014 */
[----:B------:R-:W-:-:S03]  /*23360*/  IADD3.X R109, PT, PT, R201, UR13, RZ, P3, !PT ;  /* 0x0000000dc96d7c10 */ /* 0x000fc60009ffe4ff */
[----:B------:R3:W-:Y:S01]  /*23370*/  STL.64 [R1+0x1e0], R110 ;  /* 0x0001e06e01007387 */ /* 0x0007e20000100a00 */
[----:B-1----:R-:W-:-:S03]  /*23380*/  IADD3 R106, P3, PT, R208, UR12, RZ ;  /* 0x0000000cd06a7c10 */ /* 0x002fc6000ff7e0ff */
[----:B------:R1:W-:Y:S01]  /*23390*/  STL.64 [R1+0x220], R108 ;  /* 0x0002206c01007387 */ /* 0x0003e20000100a00 */
[----:B------:R-:W-:-:S03]  /*233a0*/  IADD3.X R107, PT, PT, R209, UR13, RZ, P3, !PT ;  /* 0x0000000dd16b7c10 */ /* 0x000fc60009ffe4ff */
[----:B------:R-:W2:Y:S04]  /*233b0*/  LDL.LU.64 R200, [R1+0x190] ;  /* 0x0001900001c87983 */ /* 0x000ea80000300a00 */
[----:B------:R1:W-:Y:S04]  /*233c0*/  STL.64 [R1+0x260], R106 ;  /* 0x0002606a01007387 */ /* 0x0003e80000100a00 */
[----:B------:R-:W2:Y:S01]  /*233d0*/  LDL.LU.64 R208, [R1+0x148] ;  /* 0x0001480001d07983 */ /* 0x000ea20000300a00 */
[----:B---3--:R-:W-:-:S03]  /*233e0*/  IADD3 R110, P3, PT, R134, UR12, RZ ;  /* 0x0000000c866e7c10 */ /* 0x008fc6000ff7e0ff */
[----:B------:R1:W-:Y:S01]  /*233f0*/  LDGSTS.E [R238+0x42580], desc[UR20][R108.64], P1 ;  /* 0x425800006cee7fae */ /* 0x0003e200089a1014 */
[----:B------:R-:W-:-:S03]  /*23400*/  IADD3.X R111, PT, PT, R135, UR13, RZ, P3, !PT ;  /* 0x0000000d876f7c10 */ /* 0x000fc60009ffe4ff */
[----:B------:R3:W-:Y:S01]  /*23410*/  LDGSTS.E [R238+0x42980], desc[UR20][R106.64], P1 ;  /* 0x429800006aee7fae */ /* 0x0007e200089a1014 */
[----:B-1----:R-:W-:-:S03]  /*23420*/  IADD3 R108, P3, PT, R146, UR12, RZ ;  /* 0x0000000c926c7c10 */ /* 0x002fc6000ff7e0ff */
[----:B------:R-:W-:Y:S01]  /*23430*/  STL.64 [R1+0x2a0], R110 ;  /* 0x0002a06e01007387 */ /* 0x000fe20000100a00 */
[----:B------:R-:W-:-:S03]  /*23440*/  IADD3.X R109, PT, PT, R147, UR13, RZ, P3, !PT ;  /* 0x0000000d936d7c10 */ /* 0x000fc60009ffe4ff */
[----:B------:R-:W-:Y:S01]  /*23450*/  LDGSTS.E [R238+0x42d80], desc[UR20][R110.64], P1 ;  /* 0x42d800006eee7fae */ /* 0x000fe200089a1014 */
[----:B---3--:R-:W-:-:S03]  /*23460*/  IADD3 R106, P3, PT, R164, UR12, RZ ;  /* 0x0000000ca46a7c10 */ /* 0x008fc6000ff7e0ff */
[----:B------:R4:W-:Y:S01]  /*23470*/  STL.64 [R1+0x2d8], R108 ;  /* 0x0002d86c01007387 */ /* 0x0009e20000100a00 */
[----:B------:R-:W-:-:S03]  /*23480*/  IADD3.X R107, PT, PT, R165, UR13, RZ, P3, !PT ;  /* 0x0000000da56b7c10 */ /* 0x000fc60009ffe4ff */
[----:B------:R4:W-:Y:S04]  /*23490*/  LDGSTS.E [R238+0x43180], desc[UR20][R108.64], P1 ;  /* 0x431800006cee7fae */ /* 0x0009e800089a1014 */
[----:B------:R1:W-:Y:S04]  /*234a0*/  STL.64 [R1+0x308], R106 ;  /* 0x0003086a01007387 */ /* 0x0003e80000100a00 */
[----:B------:R1:W-:Y:S01]  /*234b0*/  LDGSTS.E [R238+0x43580], desc[UR20][R106.64], P1 ;  /* 0x435800006aee7fae */ /* 0x0003e200089a1014 */
[----:B----4-:R-:W-:-:S04]  /*234c0*/  IADD3 R108, P3, PT, R6, UR12, RZ ;  /* 0x0000000c066c7c10 */ /* 0x010fc8000ff7e0ff */
        /* <DEDUP_REMOVED lines=13> */
[----:B---3--:R-:W-:-:S03]  /*235a0*/  IADD3 R106, P3, PT, R182, UR12, RZ ;  /* 0x0000000cb66a7c10 */ /* 0x008fc6000ff7e0ff */
[----:B------:R1:W-:Y:S01]  /*235b0*/  STL.64 [R1+0x420], R108 ;  /* 0x0004206c01007387 */ /* 0x0003e20000100a00 */
[----:B------:R-:W-:-:S03]  /*235c0*/  IADD3.X R107, PT, PT, R183, UR13, RZ, P3, !PT ;  /* 0x0000000db76b7c10 */ /* 0x000fc60009ffe4ff */
[----:B------:R1:W-:Y:S04]  /*235d0*/  LDGSTS.E [R238+0x44580], desc[UR20][R108.64], P1 ;  /* 0x445800006cee7fae */ /* 0x0003e800089a1014 */
[----:B------:R3:W-:Y:S04]  /*235e0*/  STL.64 [R1+0x450], R106 ;  /* 0x0004506a01007387 */ /* 0x0007e80000100a00 */
[----:B------:R3:W-:Y:S01]  /*235f0*/  LDGSTS.E [R238+0x44980], desc[UR20][R106.64], P1 ;  /* 0x449800006aee7fae */ /* 0x0007e200089a1014 */
[----:B--2---:R-:W-:-:S04]  /*23600*/  IADD3 R6, P3, PT, R202, UR12, RZ ;  /* 0x0000000cca067c10 */ /* 0x004fc8000ff7e0ff */
[----:B------:R-:W-:-:S05]  /*23610*/  IADD3.X R7, PT, PT, R203, UR13, RZ, P3, !PT ;  /* 0x0000000dcb077c10 */ /* 0x000fca0009ffe4ff */
[----:B------:R2:W-:Y:S04]  /*23620*/  STL.64 [R1+0x498], R6 ;  /* 0x0004980601007387 */ /* 0x0005e80000100a00 */
[----:B------:R2:W-:Y:S01]  /*23630*/  LDGSTS.E [R238+0x44d80], desc[UR20][R6.64], P1 ;  /* 0x44d8000006ee7fae */ /* 0x0005e200089a1014 */
[----:B-1----:R-:W-:-:S04]  /*23640*/  IADD3 R108, P3, PT, R200, UR12, RZ ;  /* 0x0000000cc86c7c10 */ /* 0x002fc8000ff7e0ff */
[----:B------:R-:W-:Y:S02]  /*23650*/  IADD3.X R109, PT, PT, R201, UR13, RZ, P3, !PT ;  /* 0x0000000dc96d7c10 */ /* 0x000fe40009ffe4ff */
[----:B---3--:R-:W-:-:S03]  /*23660*/  IADD3 R106, P3, PT, R208, UR12, RZ ;  /* 0x0000000cd06a7c10 */ /* 0x008fc6000ff7e0ff */
        /* <DEDUP_REMOVED lines=19> */
[----:B------:R-:W-:Y:S01]  /*237a0*/  STL.64 [R1+0x5d8], R104 ;  /* 0x0005d86801007387 */ /* 0x000fe20000100a00 */
[----:B------:R-:W-:-:S03]  /*237b0*/  IADD3 R92, P3, PT, R86, UR12, RZ ;  /* 0x0000000c565c7c10 */ /* 0x000fc6000ff7e0ff */
[----:B------:R1:W-:Y:S04]  /*237c0*/  STL.64 [R1+0x668], R6 ;  /* 0x0006680601007387 */ /* 0x0003e80000100a00 */
[----:B------:R-:W2:Y:S01]  /*237d0*/  LDL.LU.64 R208, [R1+0xa20] ;  /* 0x000a200001d07983 */ /* 0x000ea20000300a00 */
[----:B------:R-:W-:Y:S02]  /*237e0*/  IADD3.X R93, PT, PT, R87, UR13, RZ, P3, !PT ;  /* 0x0000000d575d7c10 */ /* 0x000fe40009ffe4ff */
[----:B------:R-:W-:Y:S01]  /*237f0*/  IADD3 R88, P3, PT, R84, UR12, RZ ;  /* 0x0000000c54587c10 */ /* 0x000fe2000ff7e0ff */
[----:B------:R-:W2:Y:S03]  /*23800*/  LDL.LU.64 R164, [R1+0xa08] ;  /* 0x000a080001a47983 */ /* 0x000ea60000300a00 */
[----:B------:R-:W-:Y:S01]  /*23810*/  IADD3.X R89, PT, PT, R85, UR13, RZ, P3, !PT ;  /* 0x0000000d55597c10 */ /* 0x000fe20009ffe4ff */
[----:B------:R-:W-:Y:S04]  /*23820*/  LDGSTS.E [R238+0x46180], desc[UR20][R104.64], P1 ;  /* 0x4618000068ee7fae */ /* 0x000fe800089a1014 */
[----:B------:R1:W-:Y:S04]  /*23830*/  LDGSTS.E [R238+0x46580], desc[UR20][R6.64], P1 ;  /* 0x4658000006ee7fae */ /* 0x0003e800089a1014 */
[----:B------:R-:W2:Y:S01]  /*23840*/  LDL.LU.64 R202, [R1+0x9e8] ;  /* 0x0009e80001ca7983 */ /* 0x000ea20000300a00 */
[----:B-1----:R-:W-:-:S03]  /*23850*/  IADD3 R6, P3, PT, R82, UR12, RZ ;  /* 0x0000000c52067c10 */ /* 0x002fc6000ff7e0ff */
[----:B------:R-:W-:Y:S01]  /*23860*/  STL.64 [R1+0x6a0], R92 ;  /* 0x0006a05c01007387 */ /* 0x000fe20000100a00 */
[----:B------:R-:W-:-:S03]  /*23870*/  IADD3.X R7, PT, PT, R83, UR13, RZ, P3, !PT ;  /* 0x0000000d53077c10 */ /* 0x000fc60009ffe4ff */
[----:B------:R-:W-:Y:S04]  /*23880*/  STL.64 [R1+0x6d8], R88 ;  /* 0x0006d85801007387 */ /* 0x000fe80000100a00 */
[----:B------:R1:W-:Y:S04]  /*23890*/  STL.64 [R1+0x710], R6 ;  /* 0x0007100601007387 */ /* 0x0003e80000100a00 */
[----:B------:R-:W2:Y:S01]  /*238a0*/  LDL.LU.64 R200, [R1+0x9c8] ;  /* 0x0009c80001c87983 */ /* 0x000ea20000300a00 */
[----:B------:R-:W-:-:S03]  /*238b0*/  IADD3 R86, P3, PT, R80, UR12, RZ ;  /* 0x0000000c50567c10 */ /* 0x000fc6000ff7e0ff */
[----:B------:R-:W-:Y:S01]  /*238c0*/  LDGSTS.E [R238+0x46980], desc[UR20][R92.64], P1 ;  /* 0x469800005cee7fae */ /* 0x000fe200089a1014 */
[----:B------:R-:W-:-:S03]  /*238d0*/  IADD3.X R87, PT, PT, R81, UR13, RZ, P3, !PT ;  /* 0x0000000d51577c10 */ /* 0x000fc60009ffe4ff */
[----:B------:R-:W-:Y:S01]  /*238e0*/  LDGSTS.E [R238+0x46d80], desc[UR20][R88.64], P1 ;  /* 0x46d8000058ee7fae */ /* 0x000fe200089a1014 */
[----:B------:R-:W-:-:S03]  /*238f0*/  IADD3 R84, P3, PT, R78, UR12, RZ ;  /* 0x0000000c4e547c10 */ /* 0x000fc6000ff7e0ff */
[----:B------:R-:W-:Y:S01]  /*23900*/  LDGSTS.E [R238+0x47180], desc[UR20][R6.64], P1 ;  /* 0x4718000006ee7fae */ /* 0x000fe200089a1014 */
[----:B------:R-:W-:Y:S02]  /*23910*/  IADD3.X R85, PT, PT, R79, UR13, RZ, P3, !PT ;  /* 0x0000000d4f557c10 */ /* 0x000fe40009ffe4ff */
[----:B------:R-:W-:Y:S01]  /*23920*/  IADD3 R82, P3, PT, R76, UR12, RZ ;  /* 0x0000000c4c527c10 */ /* 0x000fe2000ff7e0ff */
[----:B------:R-:W-:Y:S04]  /*23930*/  LDGSTS.E [R238+0x47580], desc[UR20][R86.64], P1 ;  /* 0x4758000056ee7fae */ /* 0x000fe800089a1014 */
[----:B-1----:R-:W2:Y:S04]  /*23940*/  LDL.LU.64 R6, [R1+0x9a0] ;  /* 0x0009a00001067983 */ /* 0x002ea80000300a00 */
[----:B------:R-:W2:Y:S01]  /*23950*/  LDL.LU.64 R166, [R1+0x970] ;  /* 0x0009700001a67983 */ /* 0x000ea20000300a00 */
[----:B------:R-:W-:-:S03]  /*23960*/  IADD3.X R83, PT, PT, R77, UR13, RZ, P3, !PT ;  /* 0x0000000d4d537c10 */ /* 0x000fc60009ffe4ff */
[----:B------:R-:W-:Y:S04]  /*23970*/  STL.64 [R1+0x738], R86 ;  /* 0x0007385601007387 */ /* 0x000fe80000100a00 */
[----:B------:R-:W-:Y:S04]  /*23980*/  STL.64 [R1+0x758], R84 ;  /* 0x0007585401007387 */ /* 0x000fe80000100a00 */
[----:B------:R-:W-:Y:S04]  /*23990*/  STL.64 [R1+0x798], R82 ;  /* 0x0007985201007387 */ /* 0x000fe80000100a00 */
[----:B------:R-:W2:Y:S04]  /*239a0*/  LDL.LU.64 R178, [R1+0x948] ;  /* 0x0009480001b27983 */ /* 0x000ea80000300a00 */
[----:B------:R-:W-:Y:S04]  /*239b0*/  LDGSTS.E [R238+0x47980], desc[UR20][R84.64], P1 ;  /* 0x4798000054ee7fae */ /* 0x000fe800089a1014 */
[----:B------:R1:W-:Y:S01]  /*239c0*/  LDGSTS.E [R238+0x47d80], desc[UR20][R82.64], P1 ;  /* 0x47d8000052ee7fae */ /* 0x0003e200089a1014 */
[----:B---3--:R-:W-:-:S04]  /*239d0*/  IADD3 R126, P3, PT, R184, UR12, RZ ;  /* 0x0000000cb87e7c10 */ /* 0x008fc8000ff7e0ff */
[----:B------:R-:W-:Y:S02]  /*239e0*/  IADD3.X R127, PT, PT, R185, UR13, RZ, P3, !PT ;  /* 0x0000000db97f7c10 */ /* 0x000fe40009ffe4ff */
[----:B----4-:R-:W-:Y:S01]  /*239f0*/  IADD3 R144, P3, PT, R182, UR12, RZ ;  /* 0x0000000cb6907c10 */ /* 0x010fe2000ff7e0ff */
[----:B------:R-:W3:Y:S03]  /*23a00*/  LDL.LU.64 R184, [R1+0x918] ;  /* 0x0009180001b87983 */ /* 0x000ee60000300a00 */
[----:B------:R-:W-:Y:S01]  /*23a10*/  IADD3.X R145, PT, PT, R183, UR13, RZ, P3, !PT ;  /* 0x0000000db7917c10 */ /* 0x000fe20009ffe4ff */
[----:B------:R-:W-:Y:S04]  /*23a20*/  LDGSTS.E [R236+0x40200], desc[UR20][R126.64], P1 ;  /* 0x402000007eec7fae */ /* 0x000fe800089a1014 */
[----:B------:R-:W4:Y:S04]  /*23a30*/  LDL.LU.64 R182, [R1+0x8d0] ;  /* 0x0008d00001b67983 */ /* 0x000f280000300a00 */
[----:B------:R-:W-:Y:S01]  /*23a40*/  LDGSTS.E [R236+0x40600], desc[UR20][R144.64], P1 ;  /* 0x4060000090ec7fae */ /* 0x000fe200089a1014 */
[----:B--2---:R-:W-:-:S04]  /*23a50*/  IADD3 R160, P3, PT, R208, UR12, RZ ;  /* 0x0000000cd0a07c10 */ /* 0x004fc8000ff7e0ff */
[----:B------:R-:W-:Y:S02]  /*23a60*/  IADD3.X R161, PT, PT, R209, UR13, RZ, P3, !PT ;  /* 0x0000000dd1a17c10 */ /* 0x000fe40009ffe4ff */
[----:B------:R-:W-:-:S03]  /*23a70*/  IADD3 R208, P3, PT, R164, UR12, RZ ;  /* 0x0000000ca4d07c10 */ /* 0x000fc6000ff7e0ff */
[----:B------:R-:W-:Y:S01]  /*23a80*/  LDGSTS.E [R236+0x40a00], desc[UR20][R160.64], P1 ;  /* 0x40a00000a0ec7fae */ /* 0x000fe200089a1014 */
[----:B------:R-:W-:-:S05]  /*23a90*/  IADD3.X R209, PT, PT, R165, UR13, RZ, P3, !PT ;  /* 0x0000000da5d17c10 */ /* 0x000fca0009ffe4ff */
[----:B------:R-:W-:Y:S01]  /*23aa0*/  LDGSTS.E [R236+0x40e00], desc[UR20][R208.64], P1 ;  /* 0x40e00000d0ec7fae */ /* 0x000fe200089a1014 */
[----:B-1----:R-:W-:-:S04]  /*23ab0*/  IADD3 R238, P3, PT, R202, UR12, RZ ;  /* 0x0000000ccaee7c10 */ /* 0x002fc8000ff7e0ff */
[----:B------:R-:W-:Y:S02]  /*23ac0*/  IADD3.X R239, PT, PT, R203, UR13, RZ, P3, !PT ;  /* 0x0000000dcbef7c10 */ /* 0x000fe40009ffe4ff */
[----:B------:R-:W2:Y:S04]  /*23ad0*/  LDL.LU.64 R202, [R1+0x898] ;  /* 0x0008980001ca7983 */ /* 0x000ea80000300a00 */
[----:B------:R-:W2:Y:S04]  /*23ae0*/  LDL.LU.64 R122, [R1+0x850] ;  /* 0x00085000017a7983 */ /* 0x000ea80000300a00 */
[----:B------:R-:W-:Y:S01]  /*23af0*/  LDGSTS.E [R236+0x41200], desc[UR20][R238.64], P1 ;  /* 0x41200000eeec7fae */ /* 0x000fe200089a1014 */
[----:B------:R-:W-:-:S04]  /*23b00*/  IADD3 R78, P3, PT, R200, UR12, RZ ;  /* 0x0000000cc84e7c10 */ /* 0x000fc8000ff7e0ff */
[----:B------:R-:W-:Y:S02]  /*23b10*/  IADD3.X R79, PT, PT, R201, UR13, RZ, P3, !PT ;  /* 0x0000000dc94f7c10 */ /* 0x000fe40009ffe4ff */
[----:B------:R-:W2:Y:S04]  /*23b20*/  LDL.LU.64 R200, [R1+0x828] ;  /* 0x0008280001c87983 */ /* 0x000ea80000300a00 */
[----:B------:R-:W-:Y:S04]  /*23b30*/  STL.64 [R1+0xf0], R78 ;  /* 0x0000f04e01007387 */ /* 0x000fe80000100a00 */
[----:B------:R-:W2:Y:S04]  /*23b40*/  LDL.LU.64 R134, [R1+0x7e8] ;  /* 0x0007e80001867983 */ /* 0x000ea80000300a00 */
[----:B------:R3:W-:Y:S01]  /*23b50*/  LDGSTS.E [R236+0x41600], desc[UR20][R78.64], P1 ;  /* 0x416000004eec7fae */ /* 0x0007e200089a1014 */
[----:B------:R-:W-:-:S04]  /*23b60*/  IADD3 R76, P3, PT, R6, UR12, RZ ;  /* 0x0000000c064c7c10 */ /* 0x000fc8000ff7e0ff */
[----:B------:R-:W-:Y:S02]  /*23b70*/  IADD3.X R77, PT, PT, R7, UR13, RZ, P3, !PT ;  /* 0x0000000d074d7c10 */ /* 0x000fe40009ffe4ff */
[----:B------:R-:W-:-:S03]  /*23b80*/  IADD3 R6, P3, PT, R166, UR12, RZ ;  /* 0x0000000ca6067c10 */ /* 0x000fc6000ff7e0ff */
[----:B------:R-:W-:Y:S01]  /*23b90*/  STL.64 [R1+0x148], R76 ;  /* 0x0001484c01007387 */ /* 0x000fe20000100a00 */
[----:B------:R-:W-:-:S03]  /*23ba0*/  IADD3.X R7, PT, PT, R167, UR13, RZ, P3, !PT ;  /* 0x0000000da7077c10 */ /* 0x000fc60009ffe4ff */
[----:B------:R-:W2:Y:S04]  /*23bb0*/  LDL.LU.64 R146, [R1+0x7a8] ;  /* 0x0007a80001927983 */ /* 0x000ea80000300a00 */
[----:B------:R1:W-:Y:S01]  /*23bc0*/  STL.64 [R1+0x190], R6 ;  /* 0x0001900601007387 */ /* 0x0003e20000100a00 */
[----:B------:R-:W-:-:S03]  /*23bd0*/  IADD3 R80, P3, PT, R178, UR12, RZ ;  /* 0x0000000cb2507c10 */ /* 0x000fc6000ff7e0ff */
[----:B------:R-:W2:Y:S01]  /*23be0*/  LDL.LU.64 R164, [R1+0x770] ;  /* 0x0007700001a47983 */ /* 0x000ea20000300a00 */
[----:B------:R-:W-:-:S03]  /*23bf0*/  IADD3.X R81, PT, PT, R179, UR13, RZ, P3, !PT ;  /* 0x0000000db3517c10 */ /* 0x000fc60009ffe4ff */
[----:B------:R4:W-:Y:S04]  /*23c00*/  LDGSTS.E [R236+0x41a00], desc[UR20][R76.64], P1 ;  /* 0x41a000004cec7fae */ /* 0x0009e800089a1014 */
[----:B------:R-:W-:Y:S04]  /*23c10*/  LDGSTS.E [R236+0x41e00], desc[UR20][R6.64], P1 ;  /* 0x41e0000006ec7fae */ /* 0x000fe800089a1014 */
[----:B------:R2:W-:Y:S04]  /*23c20*/  LDGSTS.E [R236+0x42200], desc[UR20][R80.64], P1 ;  /* 0x4220000050ec7fae */ /* 0x0005e800089a1014 */
[----:B-1----:R-:W2:Y:S04]  /*23c30*/  LDL.LU.64 R6, [R1+0x6e8] ;  /* 0x0006e80001067983 */ /* 0x002ea80000300a00 */
[----:B------:R2:W-:Y:S04]  /*23c40*/  STL.64 [R1+0x1b0], R80 ;  /* 0x0001b05001007387 */ /* 0x0005e80000100a00 */
[----:B------:R-:W2:Y:S04]  /*23c50*/  LDL.LU.64 R166, [R1+0x5e8] ;  /* 0x0005e80001a67983 */ /* 0x000ea80000300a00 */
[----:B------:R-:W2:Y:S01]  /*23c60*/  LDL.LU.64 R178, [R1+0x508] ;  /* 0x0005080001b27983 */ /* 0x000ea20000300a00 */
[----:B---3--:R-:W-:-:S04]  /*23c70*/  IADD3 R78, P3, PT, R184, UR12, RZ ;  /* 0x0000000cb84e7c10 */ /* 0x008fc8000ff7e0ff */
[----:B------:R-:W-:Y:S02]  /*23c80*/  IADD3.X R79, PT, PT, R185, UR13, RZ, P3, !PT ;  /* 0x0000000db94f7c10 */ /* 0x000fe40009ffe4ff */
[----:B----4-:R-:W-:-:S03]  /*23c90*/  IADD3 R76, P3, PT, R182, UR12, RZ ;  /* 0x0000000cb64c7c10 */ /* 0x010fc6000ff7e0ff */
[----:B------:R1:W-:Y:S01]  /*23ca0*/  LDGSTS.E [R236+0x42600], desc[UR20][R78.64], P1 ;  /* 0x426000004eec7fae */ /* 0x0003e200089a1014 */
[----:B------:R-:W-:-:S03]  /*23cb0*/  IADD3.X R77, PT, PT, R183, UR13, RZ, P3, !PT ;  /* 0x0000000db74d7c10 */ /* 0x000fc60009ffe4ff */
[----:B------:R1:W-:Y:S04]  /*23cc0*/  STL.64 [R1+0x1e8], R78 ;  /* 0x0001e84e01007387 */ /* 0x0003e80000100a00 */
[----:B------:R3:W-:Y:S04]  /*23cd0*/  STL.64 [R1+0x228], R76 ;  /* 0x0002284c01007387 */ /* 0x0007e80000100a00 */
[----:B------:R-:W4:Y:S04]  /*23ce0*/  LDL.LU.64 R184, [R1+0x1c8] ;  /* 0x0001c80001b87983 */ /* 0x000f280000300a00 */
[----:B------:R-:W4:Y:S04]  /*23cf0*/  LDL.LU.64 R182, [R1+0x180] ;  /* 0x0001800001b67983 */ /* 0x000f280000300a00 */
[----:B------:R3:W-:Y:S01]  /*23d00*/  LDGSTS.E [R236+0x42a00], desc[UR20][R76.64], P1 ;  /* 0x42a000004cec7fae */ /* 0x0007e200089a1014 */
[----:B--2---:R-:W-:-:S04]  /*23d10*/  IADD3 R80, P3, PT, R202, UR12, RZ ;  /* 0x0000000cca507c10 */ /* 0x004fc8000ff7e0ff */
[----:B------:R-:W-:Y:S02]  /*23d20*/  IADD3.X R81, PT, PT, R203, UR13, RZ, P3, !PT ;  /* 0x0000000dcb517c10 */ /* 0x000fe40009ffe4ff */
[----:B-1----:R-:W-:Y:S01]  /*23d30*/  IADD3 R78, P3, PT, R122, UR12, RZ ;  /* 0x0000000c7a4e7c10 */ /* 0x002fe2000ff7e0ff */
[----:B------:R-:W2:Y:S03]  /*23d40*/  LDL.LU.64 R202, [R1+0x8] ;  /* 0x0000080001ca7983 */ /* 0x000ea60000300a00 */
[----:B------:R-:W-:Y:S01]  /*23d50*/  IADD3.X R79, PT, PT, R123, UR13, RZ, P3, !PT ;  /* 0x0000000d7b4f7c10 */ /* 0x000fe20009ffe4ff */
[----:B------:R1:W-:Y:S04]  /*23d60*/  STL.64 [R1+0x268], R80 ;  /* 0x0002685001007387 */ /* 0x0003e80000100a00 */
[----:B------:R1:W-:Y:S04]  /*23d70*/  LDGSTS.E [R236+0x42e00], desc[UR20][R80.64], P1 ;  /* 0x42e0000050ec7fae */ /* 0x0003e800089a1014 */
[----:B------:R1:W-:Y:S01]  /*23d80*/  LDGSTS.E [R236+0x43200], desc[UR20][R78.64], P1 ;  /* 0x432000004eec7fae */ /* 0x0003e200089a1014 */
[----:B---3--:R-:W-:-:S04]  /*23d90*/  IADD3 R76, P3, PT, R200, UR12, RZ ;  /* 0x0000000cc84c7c10 */ /* 0x008fc8000ff7e0ff */
[----:B------:R-:W-:Y:S02]  /*23da0*/  IADD3.X R77, PT, PT, R201, UR13, RZ, P3, !PT ;  /* 0x0000000dc94d7c10 */ /* 0x000fe40009ffe4ff */
[----:B------:R-:W3:Y:S01]  /*23db0*/  LDL.LU.64 R200, [R1] ;  /* 0x0000000001c87983 */ /* 0x000ee20000300a00 */
[----:B-1----:R-:W-:-:S03]  /*23dc0*/  IADD3 R80, P3, PT, R134, UR12, RZ ;  /* 0x0000000c86507c10 */ /* 0x002fc6000ff7e0ff */
[----:B------:R1:W-:Y:S01]  /*23dd0*/  STL.64 [R1+0x2a8], R78 ;  /* 0x0002a84e01007387 */ /* 0x0003e20000100a00 */
[----:B------:R-:W-:-:S03]  /*23de0*/  IADD3.X R81, PT, PT, R135, UR13, RZ, P3, !PT ;  /* 0x0000000d87517c10 */ /* 0x000fc60009ffe4ff */
[----:B------:R1:W-:Y:S04]  /*23df0*/  STL.64 [R1+0x2e8], R76 ;  /* 0x0002e84c01007387 */ /* 0x0003e80000100a00 */
[----:B------:R1:W-:Y:S04]  /*23e00*/  LDGSTS.E [R236+0x43600], desc[UR20][R76.64], P1 ;  /* 0x436000004cec7fae */ /* 0x0003e800089a1014 */
[----:B------:R-:W-:Y:S04]  /*23e10*/  STL.64 [R1+0x328], R80 ;  /* 0x0003285001007387 */ /* 0x000fe80000100a00 */
[----:B------:R-:W-:Y:S01]  /*23e20*/  LDGSTS.E [R236+0x43a00], desc[UR20][R80.64], P1 ;  /* 0x43a0000050ec7fae */ /* 0x000fe200089a1014 */
[----:B-1----:R-:W-:-:S04]  /*23e30*/  IADD3 R78, P3, PT, R146, UR12, RZ ;  /* 0x0000000c924e7c10 */ /* 0x002fc8000ff7e0ff */
[----:B------:R-:W-:Y:S02]  /*23e40*/  IADD3.X R79, PT, PT, R147, UR13, RZ, P3, !PT ;  /* 0x0000000d934f7c10 */ /* 0x000fe40009ffe4ff */
[----:B------:R-:W-:-:S03]  /*23e50*/  IADD3 R76, P3, PT, R164, UR12, RZ ;  /* 0x0000000ca44c7c10 */ /* 0x000fc6000ff7e0ff */
[----:B------:R1:W-:Y:S01]  /*23e60*/  STL.64 [R1+0x358], R78 ;  /* 0x0003584e01007387 */ /* 0x0003e20000100a00 */
[----:B------:R-:W-:-:S03]  /*23e70*/  IADD3.X R77, PT, PT, R165, UR13, RZ, P3, !PT ;  /* 0x0000000da54d7c10 */ /* 0x000fc60009ffe4ff */
[----:B------:R1:W-:Y:S04]  /*23e80*/  LDGSTS.E [R236+0x43e00], desc[UR20][R78.64], P1 ;  /* 0x43e000004eec7fae */ /* 0x0003e800089a1014 */
[----:B------:R1:W-:Y:S04]  /*23e90*/  STL.64 [R1+0x3a0], R76 ;  /* 0x0003a04c01007387 */ /* 0x0003e80000100a00 */
[----:B------:R1:W-:Y:S02]  /*23ea0*/  LDGSTS.E [R236+0x44200], desc[UR20][R76.64], P1 ;  /* 0x442000004cec7fae */ /* 0x0003e400089a1014 */
[----:B-1----:R-:W-:-:S04]  /*23eb0*/  IADD3 R78, P3, PT, R6, UR12, RZ ;  /* 0x0000000c064e7c10 */ /* 0x002fc8000ff7e0ff */
[----:B------:R-:W-:Y:S02]  /*23ec0*/  IADD3.X R79, PT, PT, R7, UR13, RZ, P3, !PT ;  /* 0x0000000d074f7c10 */ /* 0x000fe40009ffe4ff */
[----:B------:R-:W-:-:S03]  /*23ed0*/  IADD3 R76, P3, PT, R166, UR12, RZ ;  /* 0x0000000ca64c7c10 */ /* 0x000fc6000ff7e0ff */
[----:B------:R4:W-:Y:S01]  /*23ee0*/  LDGSTS.E [R236+0x44600], desc[UR20][R78.64], P1 ;  /* 0x446000004eec7fae */ /* 0x0009e200089a1014 */
[----:B------:R-:W-:Y:S02]  /*23ef0*/  IADD3.X R77, PT, PT, R167, UR13, RZ, P3, !PT ;  /* 0x0000000da74d7c10 */ /* 0x000fe40009ffe4ff */
[----:B------:R-:W-:Y:S01]  /*23f00*/  IADD3 R6, P3, PT, R178, UR12, RZ ;  /* 0x0000000cb2067c10 */ /* 0x000fe2000ff7e0ff */
[----:B------:R4:W-:Y:S03]  /*23f10*/  STL.64 [R1+0x3d8], R78 ;  /* 0x0003d84e01007387 */ /* 0x0009e60000100a00 */
[----:B------:R-:W-:Y:S01]  /*23f20*/  IADD3.X R7, PT, PT, R179, UR13, RZ, P3, !PT ;  /* 0x0000000db3077c10 */ /* 0x000fe20009ffe4ff */
[----:B------:R1:W-:Y:S04]  /*23f30*/  STL.64 [R1+0x410], R76 ;  /* 0x0004104c01007387 */ /* 0x0003e80000100a00 */
[----:B------:R1:W-:Y:S04]  /*23f40*/  LDGSTS.E [R236+0x44a00], desc[UR20][R76.64], P1 ;  /* 0x44a000004cec7fae */ /* 0x0003e800089a1014 */
[----:B------:R2:W-:Y:S04]  /*23f50*/  STL.64 [R1+0x448], R6 ;  /* 0x0004480601007387 */ /* 0x0005e80000100a00 */
[----:B------:R2:W-:Y:S01]  /*23f60*/  LDGSTS.E [R236+0x44e00], desc[UR20][R6.64], P1 ;  /* 0x44e0000006ec7fae */ /* 0x0005e200089a1014 */
[----:B----4-:R-:W-:-:S04]  /*23f70*/  IADD3 R78, P3, PT, R184, UR12, RZ ;  /* 0x0000000cb84e7c10 */ /* 0x010fc8000ff7e0ff */
[----:B------:R-:W-:Y:S02]  /*23f80*/  IADD3.X R79, PT, PT, R185, UR13, RZ, P3, !PT ;  /* 0x0000000db94f7c10 */ /* 0x000fe40009ffe4ff */
[----:B-1----:R-:W-:-:S03]  /*23f90*/  IADD3 R76, P3, PT, R182, UR12, RZ ;  /* 0x0000000cb64c7c10 */ /* 0x002fc6000ff7e0ff */
[----:B------:R3:W-:Y:S01]  /*23fa0*/  LDGSTS.E [R236+0x45200], desc[UR20][R78.64], P1 ;  /* 0x452000004eec7fae */ /* 0x0007e200089a1014 */
[----:B------:R-:W-:-:S03]  /*23fb0*/  IADD3.X R77, PT, PT, R183, UR13, RZ, P3, !PT ;  /* 0x0000000db74d7c10 */ /* 0x000fc60009ffe4ff */
[----:B------:R3:W-:Y:S01]  /*23fc0*/  STL.64 [R1+0x488], R78 ;  /* 0x0004884e01007387 */ /* 0x0007e20000100a00 */
[----:B--2---:R-:W-:-:S03]  /*23fd0*/  IADD3 R6, P3, PT, R202, UR12, RZ ;  /* 0x0000000cca067c10 */ /* 0x004fc6000ff7e0ff */
[----:B------:R1:W-:Y:S01]  /*23fe0*/  LDGSTS.E [R236+0x45600], desc[UR20][R76.64], P1 ;  /* 0x456000004cec7fae */ /* 0x0003e200089a1014 */
[----:B------:R-:W-:-:S03]  /*23ff0*/  IADD3.X R7, PT, PT, R203, UR13, RZ, P3, !PT ;  /* 0x0000000dcb077c10 */ /* 0x000fc60009ffe4ff */
[----:B------:R1:W-:Y:S04]  /*24000*/  STL.64 [R1+0x4c8], R76 ;  /* 0x0004c84c01007387 */ /* 0x0003e80000100a00 */
[----:B------:R2:W-:Y:S04]  /*24010*/  STL.64 [R1+0x500], R6 ;  /* 0x0005000601007387 */ /* 0x0005e80000100a00 */
[----:B------:R-:W4:Y:S04]  /*24020*/  LDL.LU.64 R164, [R1+0xac8] ;  /* 0x000ac80001a47983 */ /* 0x000f280000300a00 */
[----:B------:R2:W-:Y:S01]  /*24030*/  LDGSTS.E [R236+0x45a00], desc[UR20][R6.64], P1 ;  /* 0x45a0000006ec7fae */ /* 0x0005e200089a1014 */
[----:B---3--:R-:W-:-:S04]  /*24040*/  IADD3 R78, P3, PT, R200, UR12, RZ ;  /* 0x0000000cc84e7c10 */ /* 0x008fc8000ff7e0ff */
[----:B------:R-:W-:Y:S02]  /*24050*/  IADD3.X R79, PT, PT, R201, UR13, RZ, P3, !PT ;  /* 0x0000000dc94f7c10 */ /* 0x000fe40009ffe4ff */
[----:B-1----:R-:W-:-:S03]  /*24060*/  IADD3 R76, P3, PT, R250, UR12, RZ ;  /* 0x0000000cfa4c7c10 */ /* 0x002fc6000ff7e0ff */
[----:B------:R1:W-:Y:S01]  /*24070*/  LDGSTS.E [R236+0x45e00], desc[UR20][R78.64], P1 ;  /* 0x45e000004eec7fae */ /* 0x0003e200089a1014 */
[----:B------:R-:W-:-:S03]  /*24080*/  IADD3.X R77, PT, PT, R251, UR13, RZ, P3, !PT ;  /* 0x0000000dfb4d7c10 */ /* 0x000fc60009ffe4ff */
[----:B------:R1:W-:Y:S04]  /*24090*/  STL.64 [R1+0x550], R78 ;  /* 0x0005504e01007387 */ /* 0x0003e80000100a00 */
[----:B------:R3:W-:Y:S04]  /*240a0*/  STL.64 [R1+0x580], R76 ;  /* 0x0005804c01007387 */ /* 0x0007e80000100a00 */
[----:B------:R-:W4:Y:S01]  /*240b0*/  LDL.LU.64 R202, [R1+0xab0] ;  /* 0x000ab00001ca7983 */ /* 0x000f220000300a00 */
[----:B--2---:R-:W-:-:S03]  /*240c0*/  IADD3 R6, P3, PT, R228, UR12, RZ ;  /* 0x0000000ce4067c10 */ /* 0x004fc6000ff7e0ff */
[----:B------:R3:W-:Y:S01]  /*240d0*/  LDGSTS.E [R236+0x46200], desc[UR20][R76.64], P1 ;  /* 0x462000004cec7fae */ /* 0x0007e200089a1014 */
[----:B------:R-:W-:Y:S02]  /*240e0*/  IADD3.X R7, PT, PT, R229, UR13, RZ, P3, !PT ;  /* 0x0000000de5077c10 */ /* 0x000fe40009ffe4ff */
[----:B-1----:R-:W-:-:S03]  /*240f0*/  IADD3 R78, P3, PT, R226, UR12, RZ ;  /* 0x0000000ce24e7c10 */ /* 0x002fc6000ff7e0ff */
[----:B------:R1:W-:Y:S01]  /*24100*/  STL.64 [R1+0x5b8], R6 ;  /* 0x0005b80601007387 */ /* 0x0003e20000100a00 */
[----:B------:R-:W-:-:S03]  /*24110*/  IADD3.X R79, PT, PT, R227, UR13, RZ, P3, !PT ;  /* 0x0000000de34f7c10 */ /* 0x000fc60009ffe4ff */
[----:B------:R-:W2:Y:S01]  /*24120*/  LDL.LU.64 R178, [R1+0xa98] ;  /* 0x000a980001b27983 */ /* 0x000ea20000300a00 */
[----:B---3--:R-:W-:-:S03]  /*24130*/  IADD3 R76, P3, PT, R224, UR12, RZ ;  /* 0x0000000ce04c7c10 */ /* 0x008fc6000ff7e0ff */
[----:B------:R1:W-:Y:S01]  /*24140*/  LDGSTS.E [R236+0x46600], desc[UR20][R6.64], P1 ;  /* 0x4660000006ec7fae */ /* 0x0003e200089a1014 */
[----:B------:R-:W-:-:S03]  /*24150*/  IADD3.X R77, PT, PT, R225, UR13, RZ, P3, !PT ;  /* 0x0000000de14d7c10 */ /* 0x000fc60009ffe4ff */
[----:B------:R-:W3:Y:S04]  /*24160*/  LDL.LU.64 R166, [R1+0xa80] ;  /* 0x000a800001a67983 */ /* 0x000ee80000300a00 */
[----:B------:R-:W3:Y:S01]  /*24170*/  LDL.LU.64 R182, [R1+0xa68] ;  /* 0x000a680001b67983 */ /* 0x000ee20000300a00 */
[----:B-1----:R-:W-:-:S03]  /*24180*/  IADD3 R6, P3, PT, R222, UR12, RZ ;  /* 0x0000000cde067c10 */ /* 0x002fc6000ff7e0ff */
[----:B------:R-:W-:Y:S01]  /*24190*/  STL.64 [R1+0x640], R78 ;  /* 0x0006404e01007387 */ /* 0x000fe20000100a00 */
[----:B------:R-:W-:-:S03]  /*241a0*/  IADD3.X R7, PT, PT, R223, UR13, RZ, P3, !PT ;  /* 0x0000000ddf077c10 */ /* 0x000fc60009ffe4ff */
[----:B------:R1:W-:Y:S04]  /*241b0*/  LDGSTS.E [R236+0x46a00], desc[UR20][R78.64], P1 ;  /* 0x46a000004eec7fae */ /* 0x0003e800089a1014 */
[----:B------:R-:W-:Y:S04]  /*241c0*/  STL.64 [R1+0x680], R76 ;  /* 0x0006804c01007387 */ /* 0x000fe80000100a00 */
[----:B------:R1:W-:Y:S04]  /*241d0*/  LDGSTS.E [R236+0x46e00], desc[UR20][R76.64], P1 ;  /* 0x46e000004cec7fae */ /* 0x0003e800089a1014 */
[----:B------:R1:W-:Y:S04]  /*241e0*/  STL.64 [R1+0x6b8], R6 ;  /* 0x0006b80601007387 */ /* 0x0003e80000100a00 */
[----:B------:R-:W-:Y:S01]  /*241f0*/  LDGSTS.E [R236+0x47200], desc[UR20][R6.64], P1 ;  /* 0x4720000006ec7fae */ /* 0x000fe200089a1014 */
[----:B------:R-:W-:-:S03]  /*24200*/  IADD3 R80, P3, PT, R220, UR12, RZ ;  /* 0x0000000cdc507c10 */ /* 0x000fc6000ff7e0ff */
[----:B-1----:R-:W3:Y:S04]  /*24210*/  LDL.LU.64 R6, [R1+0xa48] ;  /* 0x000a480001067983 */ /* 0x002ee80000300a00 */
[----:B------:R-:W3:Y:S01]  /*24220*/  LDL.LU.64 R184, [R1+0xa28] ;  /* 0x000a280001b87983 */ /* 0x000ee20000300a00 */
[----:B------:R-:W-:Y:S02]  /*24230*/  IADD3.X R81, PT, PT, R221, UR13, RZ, P3, !PT ;  /* 0x0000000ddd517c10 */ /* 0x000fe40009ffe4ff */
[----:B------:R-:W-:Y:S01]  /*24240*/  IADD3 R78, P3, PT, R74, UR12, RZ ;  /* 0x0000000c4a4e7c10 */ /* 0x000fe2000ff7e0ff */
[----:B------:R-:W3:Y:S03]  /*24250*/  LDL.LU.64 R200, [R1+0xa00] ;  /* 0x000a000001c87983 */ /* 0x000ee60000300a00 */
[----:B------:R-:W-:Y:S01]  /*24260*/  IADD3.X R79, PT, PT, R75, UR13, RZ, P3, !PT ;  /* 0x0000000d4b4f7c10 */ /* 0x000fe20009ffe4ff */
[----:B------:R-:W-:Y:S01]  /*24270*/  LDGSTS.E [R236+0x47600], desc[UR20][R80.64], P1 ;  /* 0x4760000050ec7fae */ /* 0x000fe200089a1014 */
[----:B------:R-:W-:-:S03]  /*24280*/  IADD3 R76, P3, PT, R72, UR12, RZ ;  /* 0x0000000c484c7c10 */ /* 0x000fc6000ff7e0ff */
[----:B------:R-:W-:Y:S01]  /*24290*/  STL.64 [R1+0x6e0], R80 ;  /* 0x0006e05001007387 */ /* 0x000fe20000100a00 */
[----:B------:R-:W-:-:S03]  /*242a0*/  IADD3.X R77, PT, PT, R73, UR13, RZ, P3, !PT ;  /* 0x0000000d494d7c10 */ /* 0x000fc60009ffe4ff */
[----:B------:R-:W-:Y:S04]  /*242b0*/  STL.64 [R1+0x708], R78 ;  /* 0x0007084e01007387 */ /* 0x000fe80000100a00 */
[----:B------:R-:W-:Y:S04]  /*242c0*/  STL.64 [R1+0x730], R76 ;  /* 0x0007304c01007387 */ /* 0x000fe80000100a00 */
[----:B------:R-:W3:Y:S04]  /*242d0*/  LDL.LU.64 R122, [R1+0x9d8] ;  /* 0x0009d800017a7983 */ /* 0x000ee80000300a00 */
[----:B------:R-:W3:Y:S04]  /*242e0*/  LDL.LU.64 R134, [R1+0x9b8] ;  /* 0x0009b80001867983 */ /* 0x000ee80000300a00 */
[----:B------:R-:W-:Y:S04]  /*242f0*/  LDGSTS.E [R236+0x47a00], desc[UR20][R78.64], P1 ;  /* 0x47a000004eec7fae */ /* 0x000fe800089a1014 */
[----:B------:R1:W-:Y:S01]  /*24300*/  LDGSTS.E [R236+0x47e00], desc[UR20][R76.64], P1 ;  /* 0x47e000004cec7fae */ /* 0x0003e200089a1014 */
[----:B----4-:R-:W-:-:S04]  /*24310*/  IADD3 R130, P3, PT, R164, UR12, RZ ;  /* 0x0000000ca4827c10 */ /* 0x010fc8000ff7e0ff */
[----:B------:R-:W-:-:S05]  /*24320*/  IADD3.X R131, PT, PT, R165, UR13, RZ, P3, !PT ;  /* 0x0000000da5837c10 */ /* 0x000fca0009ffe4ff */
[----:B------:R-:W-:Y:S01]  /*24330*/  LDGSTS.E [R234+0x40280], desc[UR20][R130.64], P1 ;  /* 0x4028000082ea7fae */ /* 0x000fe200089a1014 */
[----:B------:R-:W-:-:S04]  /*24340*/  IADD3 R146, P3, PT, R202, UR12, RZ ;  /* 0x0000000cca927c10 */ /* 0x000fc8000ff7e0ff */
[----:B------:R-:W-:Y:S02]  /*24350*/  IADD3.X R147, PT, PT, R203, UR13, RZ, P3, !PT ;  /* 0x0000000dcb937c10 */ /* 0x000fe40009ffe4ff */
[----:B------:R-:W4:Y:S04]  /*24360*/  LDL.LU.64 R202, [R1+0x998] ;  /* 0x0009980001ca7983 */ /* 0x000f280000300a00 */
[----:B------:R-:W4:Y:S01]  /*24370*/  LDL.LU.64 R164, [R1+0x958] ;  /* 0x0009580001a47983 */ /* 0x000f220000300a00 */
[----:B--2---:R-:W-:-:S03]  /*24380*/  IADD3 R162, P3, PT, R178, UR12, RZ ;  /* 0x0000000cb2a27c10 */ /* 0x004fc6000ff7e0ff */
[----:B------:R-:W-:Y:S01]  /*24390*/  LDGSTS.E [R234+0x40680], desc[UR20][R146.64], P1 ;  /* 0x4068000092ea7fae */ /* 0x000fe200089a1014 */
[----:B------:R-:W-:Y:S02]  /*243a0*/  IADD3.X R163, PT, PT, R179, UR13, RZ, P3, !PT ;  /* 0x0000000db3a37c10 */ /* 0x000fe40009ffe4ff */
[----:B---3--:R-:W-:-:S03]  /*243b0*/  IADD3 R178, P3, PT, R166, UR12, RZ ;  /* 0x0000000ca6b27c10 */ /* 0x008fc6000ff7e0ff */
[----:B------:R-:W-:Y:S01]  /*243c0*/  LDGSTS.E [R234+0x40a80], desc[UR20][R162.64], P1 ;  /* 0x40a80000a2ea7fae */ /* 0x000fe200089a1014 */
[----:B------:R-:W-:Y:S02]  /*243d0*/  IADD3.X R179, PT, PT, R167, UR13, RZ, P3, !PT ;  /* 0x0000000da7b37c10 */ /* 0x000fe40009ffe4ff */
[----:B------:R-:W-:Y:S01]  /*243e0*/  IADD3 R220, P3, PT, R182, UR12, RZ ;  /* 0x0000000cb6dc7c10 */ /* 0x000fe2000ff7e0ff */
[----:B------:R-:W2:Y:S03]  /*243f0*/  LDL.LU.64 R166, [R1+0x928] ;  /* 0x0009280001a67983 */ /* 0x000ea60000300a00 */
[----:B------:R-:W-:Y:S01]  /*24400*/  IADD3.X R221, PT, PT, R183, UR13, RZ, P3, !PT ;  /* 0x0000000db7dd7c10 */ /* 0x000fe20009ffe4ff */
[----:B------:R-:W-:Y:S04]  /*24410*/  LDGSTS.E [R234+0x40e80], desc[UR20][R178.64], P1 ;  /* 0x40e80000b2ea7fae */ /* 0x000fe800089a1014 */
[----:B------:R-:W3:Y:S04]  /*24420*/  LDL.LU.64 R182, [R1+0x8f0] ;  /* 0x0008f00001b67983 */ /* 0x000ee80000300a00 */
[----:B------:R-:W-:Y:S01]  /*24430*/  LDGSTS.E [R234+0x41280], desc[UR20][R220.64], P1 ;  /* 0x41280000dcea7fae */ /* 0x000fe200089a1014 */
[----:B------:R-:W-:-:S04]  /*24440*/  IADD3 R226, P3, PT, R6, UR12, RZ ;  /* 0x0000000c06e27c10 */ /* 0x000fc8000ff7e0ff */
[----:B------:R-:W-:Y:S02]  /*24450*/  IADD3.X R227, PT, PT, R7, UR13, RZ, P3, !PT ;  /* 0x0000000d07e37c10 */ /* 0x000fe40009ffe4ff */
[----:B-1----:R-:W-:Y:S01]  /*24460*/  IADD3 R236, P3, PT, R184, UR12, RZ ;  /* 0x0000000cb8ec7c10 */ /* 0x002fe2000ff7e0ff */
[----:B------:R-:W3:Y:S03]  /*24470*/  LDL.LU.64 R6, [R1+0x8a8] ;  /* 0x0008a80001067983 */ /* 0x000ee60000300a00 */
[----:B------:R-:W-:Y:S01]  /*24480*/  IADD3.X R237, PT, PT, R185, UR13, RZ, P3, !PT ;  /* 0x0000000db9ed7c10 */ /* 0x000fe20009ffe4ff */
[----:B------:R-:W-:Y:S01]  /*24490*/  LDGSTS.E [R234+0x41680], desc[UR20][R226.64], P1 ;  /* 0x41680000e2ea7fae */ /* 0x000fe200089a1014 */
[----:B------:R-:W-:-:S03]  /*244a0*/  IADD3 R72, P3, PT, R200, UR12, RZ ;  /* 0x0000000cc8487c10 */ /* 0x000fc6000ff7e0ff */
[----:B------:R-:W3:Y:S01]  /*244b0*/  LDL.LU.64 R184, [R1+0x848] ;  /* 0x0008480001b87983 */ /* 0x000ee20000300a00 */
[----:B------:R-:W-:-:S03]  /*244c0*/  IADD3.X R73, PT, PT, R201, UR13, RZ, P3, !PT ;  /* 0x0000000dc9497c10 */ /* 0x000fc60009ffe4ff */
[----:B------:R-:W-:Y:S04]  /*244d0*/  LDGSTS.E [R234+0x41a80], desc[UR20][R236.64], P1 ;  /* 0x41a80000ecea7fae */ /* 0x000fe800089a1014 */
[----:B------:R1:W-:Y:S04]  /*244e0*/  STL.64 [R1+0x8], R72 ;  /* 0x0000084801007387 */ /* 0x0003e80000100a00 */
[----:B------:R-:W3:Y:S01]  /*244f0*/  LDL.LU.64 R200, [R1+0x818] ;  /* 0x0008180001c87983 */ /* 0x000ee20000300a00 */
[----:B------:R-:W-:-:S03]  /*24500*/  IADD3 R74, P3, PT, R122, UR12, RZ ;  /* 0x0000000c7a4a7c10 */ /* 0x000fc6000ff7e0ff */
[----:B------:R1:W-:Y:S01]  /*24510*/  LDGSTS.E [R234+0x41e80], desc[UR20][R72.64], P1 ;  /* 0x41e8000048ea7fae */ /* 0x0003e200089a1014 */
[----:B------:R-:W-:-:S05]  /*24520*/  IADD3.X R75, PT, PT, R123, UR13, RZ, P3, !PT ;  /* 0x0000000d7b4b7c10 */ /* 0x000fca0009ffe4ff */
[----:B------:R2:W-:Y:S04]  /*24530*/  STL.64 [R1+0x180], R74 ;  /* 0x0001804a01007387 */ /* 0x0005e80000100a00 */
[----:B------:R-:W3:Y:S01]  /*24540*/  LDL.LU.64 R116, [R1+0x7d8] ;  /* 0x0007d80001747983 */ /* 0x000ee20000300a00 */
[----:B-1----:R-:W-:-:S03]  /*24550*/  IADD3 R72, P3, PT, R134, UR12, RZ ;  /* 0x0000000c86487c10 */ /* 0x002fc6000ff7e0ff */
[----:B------:R2:W-:Y:S01]  /*24560*/  LDGSTS.E [R234+0x42280], desc[UR20][R74.64], P1 ;  /* 0x422800004aea7fae */ /* 0x0005e200089a1014 */
[----:B------:R-:W-:-:S05]  /*24570*/  IADD3.X R73, PT, PT, R135, UR13, RZ, P3, !PT ;  /* 0x0000000d87497c10 */ /* 0x000fca0009ffe4ff */
[----:B------:R3:W-:Y:S04]  /*24580*/  STL.64 [R1+0x1c8], R72 ;  /* 0x0001c84801007387 */ /* 0x0007e80000100a00 */
[----:B------:R3:W-:Y:S01]  /*24590*/  LDGSTS.E [R234+0x42680], desc[UR20][R72.64], P1 ;  /* 0x4268000048ea7fae */ /* 0x0007e200089a1014 */
[----:B----4-:R-:W-:-:S04]  /*245a0*/  IADD3 R138, P3, PT, R202, UR12, RZ ;  /* 0x0000000cca8a7c10 */ /* 0x010fc8000ff7e0ff */
[----:B------:R-:W-:Y:S02]  /*245b0*/  IADD3.X R139, PT, PT, R203, UR13, RZ, P3, !PT ;  /* 0x0000000dcb8b7c10 */ /* 0x000fe40009ffe4ff */
[----:B------:R-:W4:Y:S04]  /*245c0*/  LDL.LU.64 R202, [R1+0x790] ;  /* 0x0007900001ca7983 */ /* 0x000f280000300a00 */
[----:B------:R-:W4:Y:S01]  /*245d0*/  LDL.LU.64 R122, [R1+0x740] ;  /* 0x00074000017a7983 */ /* 0x000f220000300a00 */
[----:B------:R-:W-:-:S03]  /*245e0*/  IADD3 R76, P3, PT, R164, UR12, RZ ;  /* 0x0000000ca44c7c10 */ /* 0x000fc6000ff7e0ff */
[----:B------:R-:W4:Y:S01]  /*245f0*/  LDL.LU.64 R134, [R1+0x5c0] ;  /* 0x0005c00001867983 */ /* 0x000f220000300a00 */
[----:B------:R-:W-:-:S03]  /*24600*/  IADD3.X R77, PT, PT, R165, UR13, RZ, P3, !PT ;  /* 0x0000000da54d7c10 */ /* 0x000fc60009ffe4ff */
[----:B------:R-:W-:Y:S01]  /*24610*/  LDGSTS.E [R234+0x42a80], desc[UR20][R138.64], P1 ;  /* 0x42a800008aea7fae */ /* 0x000fe200089a1014 */
[----:B--2---:R-:W-:-:S03]  /*24620*/  IADD3 R74, P3, PT, R166, UR12, RZ ;  /* 0x0000000ca64a7c10 */ /* 0x004fc6000ff7e0ff */
[----:B------:R-:W-:Y:S01]  /*24630*/  STL.64 [R1+0x238], R76 ;  /* 0x0002384c01007387 */ /* 0x000fe20000100a00 */
[----:B------:R-:W-:-:S03]  /*24640*/  IADD3.X R75, PT, PT, R167, UR13, RZ, P3, !PT ;  /* 0x0000000da74b7c10 */ /* 0x000fc60009ffe4ff */
[----:B------:R-:W-:Y:S01]  /*24650*/  LDGSTS.E [R234+0x42e80], desc[UR20][R76.64], P1 ;  /* 0x42e800004cea7fae */ /* 0x000fe200089a1014 */
[----:B---3--:R-:W-:-:S03]  /*24660*/  IADD3 R72, P3, PT, R182, UR12, RZ ;  /* 0x0000000cb6487c10 */ /* 0x008fc6000ff7e0ff */
[----:B------:R1:W-:Y:S01]  /*24670*/  STL.64 [R1+0x278], R74 ;  /* 0x0002784a01007387 */ /* 0x0003e20000100a00 */
[----:B------:R-:W-:-:S03]  /*24680*/  IADD3.X R73, PT, PT, R183, UR13, RZ, P3, !PT ;  /* 0x0000000db7497c10 */ /* 0x000fc60009ffe4ff */
[----:B------:R-:W2:Y:S04]  /*24690*/  LDL.LU.64 R166, [R1+0x478] ;  /* 0x0004780001a67983 */ /* 0x000ea80000300a00 */
[----:B------:R1:W-:Y:S04]  /*246a0*/  LDGSTS.E [R234+0x43280], desc[UR20][R74.64], P1 ;  /* 0x432800004aea7fae */ /* 0x0003e800089a1014 */
[----:B------:R3:W-:Y:S04]  /*246b0*/  STL.64 [R1+0x2b8], R72 ;  /* 0x0002b84801007387 */ /* 0x0007e80000100a00 */
[----:B------:R-:W2:Y:S04]  /*246c0*/  LDL.LU.64 R182, [R1+0x170] ;  /* 0x0001700001b67983 */ /* 0x000ea80000300a00 */
[----:B------:R3:W-:Y:S04]  /*246d0*/  LDGSTS.E [R234+0x43680], desc[UR20][R72.64], P1 ;  /* 0x4368000048ea7fae */ /* 0x0007e800089a1014 */
[----:B------:R-:W2:Y:S01]  /*246e0*/  LDL.LU.64 R164, [R1+0x50] ;  /* 0x0000500001a47983 */ /* 0x000ea20000300a00 */
[----:B-1----:R-:W-:-:S04]  /*246f0*/  IADD3 R74, P3, PT, R6, UR12, RZ ;  /* 0x0000000c064a7c10 */ /* 0x002fc8000ff7e0ff */
[----:B------:R-:W-:Y:S02]  /*24700*/  IADD3.X R75, PT, PT, R7, UR13, RZ, P3, !PT ;  /* 0x0000000d074b7c10 */ /* 0x000fe40009ffe4ff */
[----:B---3--:R-:W-:-:S03]  /*24710*/  IADD3 R72, P3, PT, R184, UR12, RZ ;  /* 0x0000000cb8487c10 */ /* 0x008fc6000ff7e0ff */
[----:B------:R-:W-:Y:S01]  /*24720*/  LDGSTS.E [R234+0x43a80], desc[UR20][R74.64], P1 ;  /* 0x43a800004aea7fae */ /* 0x000fe200089a1014 */
[----:B------:R-:W-:-:S03]  /*24730*/  IADD3.X R73, PT, PT, R185, UR13, RZ, P3, !PT ;  /* 0x0000000db9497c10 */ /* 0x000fc60009ffe4ff */
[----:B------:R-:W-:Y:S01]  /*24740*/  STL.64 [R1+0x2f8], R74 ;  /* 0x0002f84a01007387 */ /* 0x000fe20000100a00 */
[----:B------:R-:W-:-:S03]  /*24750*/  IADD3 R6, P3, PT, R200, UR12, RZ ;  /* 0x0000000cc8067c10 */ /* 0x000fc6000ff7e0ff */
[----:B------:R-:W-:Y:S01]  /*24760*/  STL.64 [R1+0x338], R72 ;  /* 0x0003384801007387 */ /* 0x000fe20000100a00 */
[----:B------:R-:W-:-:S03]  /*24770*/  IADD3.X R7, PT, PT, R201, UR13, RZ, P3, !PT ;  /* 0x0000000dc9077c10 */ /* 0x000fc60009ffe4ff */
[----:B------:R-:W3:Y:S04]  /*24780*/  LDL.LU.64 R184, [R1+0x48] ;  /* 0x0000480001b87983 */ /* 0x000ee80000300a00 */
[----:B------:R1:W-:Y:S04]  /*24790*/  STL.64 [R1+0x370], R6 ;  /* 0x0003700601007387 */ /* 0x0003e80000100a00 */
[----:B------:R-:W3:Y:S04]  /*247a0*/  LDL.LU.64 R200, [R1+0x40] ;  /* 0x0000400001c87983 */ /* 0x000ee80000300a00 */
[----:B------:R-:W-:Y:S04]  /*247b0*/  LDGSTS.E [R234+0x43e80], desc[UR20][R72.64], P1 ;  /* 0x43e8000048ea7fae */ /* 0x000fe800089a1014 */
[----:B------:R1:W-:Y:S02]  /*247c0*/  LDGSTS.E [R234+0x44280], desc[UR20][R6.64], P1 ;  /* 0x4428000006ea7fae */ /* 0x0003e400089a1014 */
[----:B-1----:R-:W-:-:S04]  /*247d0*/  IADD3 R6, P3, PT, R116, UR12, RZ ;  /* 0x0000000c74067c10 */ /* 0x002fc8000ff7e0ff */
[----:B------:R-:W-:-:S05]  /*247e0*/  IADD3.X R7, PT, PT, R117, UR13, RZ, P3, !PT ;  /* 0x0000000d75077c10 */ /* 0x000fca0009ffe4ff */
[----:B------:R-:W-:Y:S01]  /*247f0*/  LDGSTS.E [R234+0x44680], desc[UR20][R6.64], P1 ;  /* 0x4468000006ea7fae */ /* 0x000fe200089a1014 */
[----:B----4-:R-:W-:-:S04]  /*24800*/  IADD3 R74, P3, PT, R202, UR12, RZ ;  /* 0x0000000cca4a7c10 */ /* 0x010fc8000ff7e0ff */
[----:B------:R-:W-:Y:S02]  /*24810*/  IADD3.X R75, PT, PT, R203, UR13, RZ, P3, !PT ;  /* 0x0000000dcb4b7c10 */ /* 0x000fe40009ffe4ff */
[----:B------:R-:W4:Y:S01]  /*24820*/  LDL.LU.64 R202, [R1+0x38] ;  /* 0x0000380001ca7983 */ /* 0x000f220000300a00 */
[----:B------:R-:W-:-:S03]  /*24830*/  IADD3 R72, P3, PT, R122, UR12, RZ ;  /* 0x0000000c7a487c10 */ /* 0x000fc6000ff7e0ff */
[----:B------:R1:W-:Y:S01]  /*24840*/  STL.64 [R1+0x3b0], R6 ;  /* 0x0003b00601007387 */ /* 0x0003e20000100a00 */
[----:B------:R-:W-:-:S03]  /*24850*/  IADD3.X R73, PT, PT, R123, UR13, RZ, P3, !PT ;  /* 0x0000000d7b497c10 */ /* 0x000fc60009ffe4ff */
[----:B------:R2:W-:Y:S04]  /*24860*/  STL.64 [R1+0x3e8], R74 ;  /* 0x0003e84a01007387 */ /* 0x0005e80000100a00 */
[----:B------:R2:W-:Y:S04]  /*24870*/  LDGSTS.E [R234+0x44a80], desc[UR20][R74.64], P1 ;  /* 0x44a800004aea7fae */ /* 0x0005e800089a1014 */
[----:B-1----:R-:W4:Y:S04]  /*24880*/  LDL.LU.64 R6, [R1+0x30] ;  /* 0x0000300001067983 */ /* 0x002f280000300a00 */
[----:B------:R1:W-:Y:S04]  /*24890*/  STL.64 [R1+0x418], R72 ;  /* 0x0004184801007387 */ /* 0x0003e80000100a00 */
[----:B------:R-:W4:Y:S01]  /*248a0*/  LDL.64 R116, [R1+0x28] ;  /* 0x0000280001747983 */ /* 0x000f220000100a00 */
[----:B------:R-:W-:-:S03]  /*248b0*/  IADD3 R76, P3, PT, R134, UR12, RZ ;  /* 0x0000000c864c7c10 */ /* 0x000fc6000ff7e0ff */
[----:B------:R1:W-:Y:S01]  /*248c0*/  LDGSTS.E [R234+0x44e80], desc[UR20][R72.64], P1 ;  /* 0x44e8000048ea7fae */ /* 0x0003e200089a1014 */
[----:B------:R-:W-:Y:S02]  /*248d0*/  IADD3.X R77, PT, PT, R135, UR13, RZ, P3, !PT ;  /* 0x0000000d874d7c10 */ /* 0x000fe40009ffe4ff */
[----:B--2---:R-:W-:-:S03]  /*248e0*/  IADD3 R74, P3, PT, R166, UR12, RZ ;  /* 0x0000000ca64a7c10 */ /* 0x004fc6000ff7e0ff */
[----:B------:R2:W-:Y:S01]  /*248f0*/  LDGSTS.E [R234+0x45280], desc[UR20][R76.64], P1 ;  /* 0x452800004cea7fae */ /* 0x0005e200089a1014 */
[----:B------:R-:W-:-:S03]  /*24900*/  IADD3.X R75, PT, PT, R167, UR13, RZ, P3, !PT ;  /* 0x0000000da74b7c10 */ /* 0x000fc60009ffe4ff */
[----:B------:R-:W4:Y:S01]  /*24910*/  LDL.LU.64 R166, [R1+0x20] ;  /* 0x0000200001a67983 */ /* 0x000f220000300a00 */
[----:B-1----:R-:W-:-:S03]  /*24920*/  IADD3 R72, P3, PT, R182, UR12, RZ ;  /* 0x0000000cb6487c10 */ /* 0x002fc6000ff7e0ff */
[----:B------:R2:W-:Y:S01]  /*24930*/  STL.64 [R1+0x458], R76 ;  /* 0x0004584c01007387 */ /* 0x0005e20000100a00 */
[----:B------:R-:W-:-:S03]  /*24940*/  IADD3.X R73, PT, PT, R183, UR13, RZ, P3, !PT ;  /* 0x0000000db7497c10 */ /* 0x000fc60009ffe4ff */
[----:B------:R3:W-:Y:S04]  /*24950*/  STL.64 [R1+0x490], R74 ;  /* 0x0004904a01007387 */ /* 0x0007e80000100a00 */
[----:B------:R-:W4:Y:S04]  /*24960*/  LDL.LU.64 R182, [R1+0x18] ;  /* 0x0000180001b67983 */ /* 0x000f280000300a00 */
[----:B------:R1:W-:Y:S01]  /*24970*/  STL.64 [R1+0x4c0], R72 ;  /* 0x0004c04801007387 */ /* 0x0003e20000100a00 */
[----:B--2---:R-:W-:-:S03]  /*24980*/  IADD3 R76, P3, PT, R164, UR12, RZ ;  /* 0x0000000ca44c7c10 */ /* 0x004fc6000ff7e0ff */
[----:B------:R-:W2:Y:S01]  /*24990*/  LDL.LU.64 R122, [R1+0x10] ;  /* 0x00001000017a7983 */ /* 0x000ea20000300a00 */
[----:B------:R-:W-:-:S03]  /*249a0*/  IADD3.X R77, PT, PT, R165, UR13, RZ, P3, !PT ;  /* 0x0000000da54d7c10 */ /* 0x000fc60009ffe4ff */
[----:B------:R3:W-:Y:S04]  /*249b0*/  LDGSTS.E [R234+0x45680], desc[UR20][R74.64], P1 ;  /* 0x456800004aea7fae */ /* 0x0007e800089a1014 */
[----:B------:R1:W-:Y:S04]  /*249c0*/  LDGSTS.E [R234+0x45a80], desc[UR20][R72.64], P1 ;  /* 0x45a8000048ea7fae */ /* 0x0003e800089a1014 */
[----:B------:R-:W2:Y:S01]  /*249d0*/  LDL.LU.64 R164, [R1+0xb10] ;  /* 0x000b100001a47983 */ /* 0x000ea20000300a00 */
[----:B---3--:R-:W-:-:S03]  /*249e0*/  IADD3 R74, P3, PT, R184, UR12, RZ ;  /* 0x0000000cb84a7c10 */ /* 0x008fc6000ff7e0ff */
[----:B------:R-:W-:Y:S01]  /*249f0*/  LDGSTS.E [R234+0x45e80], desc[UR20][R76.64], P1 ;  /* 0x45e800004cea7fae */ /* 0x000fe200089a1014 */
[----:B------:R-:W-:-:S03]  /*24a00*/  IADD3.X R75, PT, PT, R185, UR13, RZ, P3, !PT ;  /* 0x0000000db94b7c10 */ /* 0x000fc60009ffe4ff */
[----:B------:R-:W-:Y:S01]  /*24a10*/  STL.64 [R1+0x4f8], R76 ;  /* 0x0004f84c01007387 */ /* 0x000fe20000100a00 */
[----:B-1----:R-:W-:-:S03]  /*24a20*/  IADD3 R72, P3, PT, R200, UR12, RZ ;  /* 0x0000000cc8487c10 */ /* 0x002fc6000ff7e0ff */
[----:B------:R4:W-:Y:S01]  /*24a30*/  STL.64 [R1+0x530], R74 ;  /* 0x0005304a01007387 */ /* 0x0009e20000100a00 */
[----:B------:R-:W-:-:S03]  /*24a40*/  IADD3.X R73, PT, PT, R201, UR13, RZ, P3, !PT ;  /* 0x0000000dc9497c10 */ /* 0x000fc60009ffe4ff */
[----:B------:R4:W-:Y:S04]  /*24a50*/  LDGSTS.E [R234+0x46280], desc[UR20][R74.64], P1 ;  /* 0x462800004aea7fae */ /* 0x0009e800089a1014 */
[----:B------:R-:W3:Y:S04]  /*24a60*/  LDL.LU.64 R200, [R1+0xb00] ;  /* 0x000b000001c87983 */ /* 0x000ee80000300a00 */
[----:B------:R1:W-:Y:S04]  /*24a70*/  STL.64 [R1+0x560], R72 ;  /* 0x0005604801007387 */ /* 0x0003e80000100a00 */
[----:B------:R-:W3:Y:S04]  /*24a80*/  LDL.LU.64 R184, [R1+0xaf0] ;  /* 0x000af00001b87983 */ /* 0x000ee80000300a00 */
[----:B------:R1:W-:Y:S01]  /*24a90*/  LDGSTS.E [R234+0x46680], desc[UR20][R72.64], P1 ;  /* 0x4668000048ea7fae */ /* 0x0003e200089a1014 */
[----:B----4-:R-:W-:-:S04]  /*24aa0*/  IADD3 R74, P3, PT, R202, UR12, RZ ;  /* 0x0000000cca4a7c10 */ /* 0x010fc8000ff7e0ff */
[----:B------:R-:W-:Y:S02]  /*24ab0*/  IADD3.X R75, PT, PT, R203, UR13, RZ, P3, !PT ;  /* 0x0000000dcb4b7c10 */ /* 0x000fe40009ffe4ff */
[----:B------:R-:W4:Y:S04]  /*24ac0*/  LDL.LU.64 R202, [R1+0xae0] ;  /* 0x000ae00001ca7983 */ /* 0x000f280000300a00 */
[----:B------:R-:W-:Y:S04]  /*24ad0*/  STL.64 [R1+0x5a8], R74 ;  /* 0x0005a84a01007387 */ /* 0x000fe80000100a00 */
[----:B------:R-:W4:Y:S01]  /*24ae0*/  LDL.LU.64 R134, [R1+0xad0] ;  /* 0x000ad00001867983 */ /* 0x000f220000300a00 */
[----:B-1----:R-:W-:-:S03]  /*24af0*/  IADD3 R72, P3, PT, R6, UR12, RZ ;  /* 0x0000000c06487c10 */ /* 0x002fc6000ff7e0ff */
[----:B------:R1:W-:Y:S01]  /*24b00*/  LDGSTS.E [R234+0x46a80], desc[UR20][R74.64], P1 ;  /* 0x46a800004aea7fae */ /* 0x0003e200089a1014 */
[----:B------:R-:W-:Y:S02]  /*24b10*/  IADD3.X R73, PT, PT, R7, UR13, RZ, P3, !PT ;  /* 0x0000000d07497c10 */ /* 0x000fe40009ffe4ff */
[----:B------:R-:W-:-:S03]  /*24b20*/  IADD3 R6, P3, PT, R116, UR12, RZ ;  /* 0x0000000c74067c10 */ /* 0x000fc6000ff7e0ff */
[----:B------:R2:W-:Y:S01]  /*24b30*/  LDGSTS.E [R234+0x46e80], desc[UR20][R72.64], P1 ;  /* 0x46e8000048ea7fae */ /* 0x0005e200089a1014 */
[----:B------:R-:W-:-:S03]  /*24b40*/  IADD3.X R7, PT, PT, R117, UR13, RZ, P3, !PT ;  /* 0x0000000d75077c10 */ /* 0x000fc60009ffe4ff */
[----:B------:R-:W-:Y:S04]  /*24b50*/  STL.64 [R1+0x630], R72 ;  /* 0x0006304801007387 */ /* 0x000fe80000100a00 */
[----:B------:R1:W-:Y:S04]  /*24b60*/  STL.64 [R1+0x660], R6 ;  /* 0x0006600601007387 */ /* 0x0003e80000100a00 */
[----:B------:R-:W-:Y:S04]  /*24b70*/  LDGSTS.E [R234+0x47280], desc[UR20][R6.64], P1 ;  /* 0x4728000006ea7fae */ /* 0x000fe800089a1014 */
[----:B-1----:R-:W4:Y:S01]  /*24b80*/  LDL.LU.64 R6, [R1+0xab8] ;  /* 0x000ab80001067983 */ /* 0x002f220000300a00 */
[----:B------:R-:W-:-:S04]  /*24b90*/  IADD3 R76, P3, PT, R166, UR12, RZ ;  /* 0x0000000ca64c7c10 */ /* 0x000fc8000ff7e0ff */
[----:B------:R-:W-:Y:S02]  /*24ba0*/  IADD3.X R77, PT, PT, R167, UR13, RZ, P3, !PT ;  /* 0x0000000da74d7c10 */ /* 0x000fe40009ffe4ff */
[----:B------:R-:W-:Y:S01]  /*24bb0*/  IADD3 R74, P3, PT, R182, UR12, RZ ;  /* 0x0000000cb64a7c10 */ /* 0x000fe2000ff7e0ff */
[----:B------:R-:W4:Y:S03]  /*24bc0*/  LDL.LU.64 R166, [R1+0xaa0] ;  /* 0x000aa00001a67983 */ /* 0x000f260000300a00 */
[----:B------:R-:W-:Y:S01]  /*24bd0*/  IADD3.X R75, PT, PT, R183, UR13, RZ, P3, !PT ;  /* 0x0000000db74b7c10 */ /* 0x000fe20009ffe4ff */
[----:B------:R-:W-:Y:S01]  /*24be0*/  LDGSTS.E [R234+0x47680], desc[UR20][R76.64], P1 ;  /* 0x476800004cea7fae */ /* 0x000fe200089a1014 */
[----:B--2---:R-:W-:-:S03]  /*24bf0*/  IADD3 R72, P3, PT, R122, UR12, RZ ;  /* 0x0000000c7a487c10 */ /* 0x004fc6000ff7e0ff */
[----:B------:R-:W-:Y:S01]  /*24c00*/  STL.64 [R1+0x698], R76 ;  /* 0x0006984c01007387 */ /* 0x000fe20000100a00 */
[----:B------:R-:W-:-:S03]  /*24c10*/  IADD3.X R73, PT, PT, R123, UR13, RZ, P3, !PT ;  /* 0x0000000d7b497c10 */ /* 0x000fc60009ffe4ff */
[----:B------:R-:W2:Y:S01]  /*24c20*/  LDL.LU.64 R182, [R1+0xa88] ;  /* 0x000a880001b67983 */ /* 0x000ea20000300a00 */
[----:B------:R-:W-:-:S03]  /*24c30*/  IADD3 R132, P3, PT, R164, UR12, RZ ;  /* 0x0000000ca4847c10 */ /* 0x000fc6000ff7e0ff */
[----:B------:R-:W-:Y:S04]  /*24c40*/  STL.64 [R1+0x6d0], R74 ;  /* 0x0006d04a01007387 */ /* 0x000fe80000100a00 */
[----:B------:R2:W-:Y:S04]  /*24c50*/  STL.64 [R1+0x6e8], R72 ;  /* 0x0006e84801007387 */ /* 0x0005e80000100a00 */
[----:B------:R-:W2:Y:S01]  /*24c60*/  LDL.LU.64 R150, [R1+0xa70] ;  /* 0x000a700001967983 */ /* 0x000ea20000300a00 */
[----:B------:R-:W-:-:S03]  /*24c70*/  IADD3.X R133, PT, PT, R165, UR13, RZ, P3, !PT ;  /* 0x0000000da5857c10 */ /* 0x000fc60009ffe4ff */
[----:B------:R-:W2:Y:S04]  /*24c80*/  LDL.LU.64 R110, [R1+0xa50] ;  /* 0x000a5000016e7983 */ /* 0x000ea80000300a00 */
[----:B------:R-:W-:Y:S04]  /*24c90*/  LDGSTS.E [R234+0x47a80], desc[UR20][R74.64], P1 ;  /* 0x47a800004aea7fae */ /* 0x000fe800089a1014 */
[----:B------:R2:W-:Y:S01]  /*24ca0*/  LDGSTS.E [R234+0x47e80], desc[UR20][R72.64], P1 ;  /* 0x47e8000048ea7fae */ /* 0x0005e200089a1014 */
[----:B---3--:R-:W-:-:S03]  /*24cb0*/  IADD3 R148, P3, PT, R200, UR12, RZ ;  /* 0x0000000cc8947c10 */ /* 0x008fc6000ff7e0ff */
[----:B------:R-:W-:Y:S01]  /*24cc0*/  LDGSTS.E [R232+0x40300], desc[UR20][R132.64], P1 ;  /* 0x4030000084e87fae */ /* 0x000fe200089a1014 */
[----:B------:R-:W-:-:S03]  /*24cd0*/  IADD3.X R149, PT, PT, R201, UR13, RZ, P3, !PT ;  /* 0x0000000dc9957c10 */ /* 0x000fc60009ffe4ff */
[----:B------:R-:W3:Y:S01]  /*24ce0*/  LDL.LU.64 R200, [R1+0xa30] ;  /* 0x000a300001c87983 */ /* 0x000ee20000300a00 */
[----:B------:R-:W-:-:S03]  /*24cf0*/  IADD3 R164, P3, PT, R184, UR12, RZ ;  /* 0x0000000cb8a47c10 */ /* 0x000fc6000ff7e0ff */
[----:B------:R-:W3:Y:S01]  /*24d00*/  LDL.LU.64 R116, [R1+0xa10] ;  /* 0x000a100001747983 */ /* 0x000ee20000300a00 */
[----:B------:R-:W-:-:S03]  /*24d10*/  IADD3.X R165, PT, PT, R185, UR13, RZ, P3, !PT ;  /* 0x0000000db9a57c10 */ /* 0x000fc60009ffe4ff */
[----:B------:R-:W3:Y:S04]  /*24d20*/  LDL.LU.64 R122, [R1+0x9e0] ;  /* 0x0009e000017a7983 */ /* 0x000ee80000300a00 */
[----:B------:R-:W-:Y:S04]  /*24d30*/  LDGSTS.E [R232+0x40700], desc[UR20][R148.64], P1 ;  /* 0x4070000094e87fae */ /* 0x000fe800089a1014 */
[----:B------:R-:W-:Y:S01]  /*24d40*/  LDGSTS.E [R232+0x40b00], desc[UR20][R164.64], P1 ;  /* 0x40b00000a4e87fae */ /* 0x000fe200089a1014 */
[----:B----4-:R-:W-:-:S04]  /*24d50*/  IADD3 R184, P3, PT, R202, UR12, RZ ;  /* 0x0000000ccab87c10 */ /* 0x010fc8000ff7e0ff */
[----:B------:R-:W-:Y:S02]  /*24d60*/  IADD3.X R185, PT, PT, R203, UR13, RZ, P3, !PT ;  /* 0x0000000dcbb97c10 */ /* 0x000fe40009ffe4ff */
[----:B------:R-:W-:-:S03]  /*24d70*/  IADD3 R202, P3, PT, R134, UR12, RZ ;  /* 0x0000000c86ca7c10 */ /* 0x000fc6000ff7e0ff */
[----:B------:R-:W-:Y:S01]  /*24d80*/  LDGSTS.E [R232+0x40f00], desc[UR20][R184.64], P1 ;  /* 0x40f00000b8e87fae */ /* 0x000fe200089a1014 */
[----:B------:R-:W-:-:S03]  /*24d90*/  IADD3.X R203, PT, PT, R135, UR13, RZ, P3, !PT ;  /* 0x0000000d87cb7c10 */ /* 0x000fc60009ffe4ff */
[----:B------:R-:W4:Y:S04]  /*24da0*/  LDL.LU.64 R134, [R1+0x9b0] ;  /* 0x0009b00001867983 */ /* 0x000f280000300a00 */
[----:B------:R-:W-:Y:S01]  /*24db0*/  LDGSTS.E [R232+0x41300], desc[UR20][R202.64], P1 ;  /* 0x41300000cae87fae */ /* 0x000fe200089a1014 */
[----:B------:R-:W-:-:S04]  /*24dc0*/  IADD3 R224, P3, PT, R6, UR12, RZ ;  /* 0x0000000c06e07c10 */ /* 0x000fc8000ff7e0ff */
[----:B------:R-:W-:Y:S02]  /*24dd0*/  IADD3.X R225, PT, PT, R7, UR13, RZ, P3, !PT ;  /* 0x0000000d07e17c10 */ /* 0x000fe40009ffe4ff */
[----:B------:R-:W4:Y:S01]  /*24de0*/  LDL.LU.64 R6, [R1+0x988] ;  /* 0x0009880001067983 */ /* 0x000f220000300a00 */
[----:B------:R-:W-:-:S03]  /*24df0*/  IADD3 R228, P3, PT, R166, UR12, RZ ;  /* 0x0000000ca6e47c10 */ /* 0x000fc6000ff7e0ff */
[----:B------:R-:W-:Y:S01]  /*24e00*/  LDGSTS.E [R232+0x41700], desc[UR20][R224.64], P1 ;  /* 0x41700000e0e87fae */ /* 0x000fe200089a1014 */
[----:B------:R-:W-:-:S03]  /*24e10*/  IADD3.X R229, PT, PT, R167, UR13, RZ, P3, !PT ;  /* 0x0000000da7e57c10 */ /* 0x000fc60009ffe4ff */
[----:B------:R-:W4:Y:S04]  /*24e20*/  LDL.LU.64 R166, [R1+0x950] ;  /* 0x0009500001a67983 */ /* 0x000f280000300a00 */
[----:B------:R-:W-:Y:S01]  /*24e30*/  LDGSTS.E [R232+0x41b00], desc[UR20][R228.64], P1 ;  /* 0x41b00000e4e87fae */ /* 0x000fe200089a1014 */
[----:B--2---:R-:W-:-:S04]  /*24e40*/  IADD3 R72, P3, PT, R182, UR12, RZ ;  /* 0x0000000cb6487c10 */ /* 0x004fc8000ff7e0ff */
[----:B------:R-:W-:Y:S02]  /*24e50*/  IADD3.X R73, PT, PT, R183, UR13, RZ, P3, !PT ;  /* 0x0000000db7497c10 */ /* 0x000fe40009ffe4ff */
[----:B------:R-:W-:-:S03]  /*24e60*/  IADD3 R74, P3, PT, R150, UR12, RZ ;  /* 0x0000000c964a7c10 */ /* 0x000fc6000ff7e0ff */
[----:B------:R1:W-:Y:S01]  /*24e70*/  STL.64 [R1], R72 ;  /* 0x0000004801007387 */ /* 0x0003e20000100a00 */
[----:B------:R-:W-:-:S03]  /*24e80*/  IADD3.X R75, PT, PT, R151, UR13, RZ, P3, !PT ;  /* 0x0000000d974b7c10 */ /* 0x000fc60009ffe4ff */
[----:B------:R1:W-:Y:S04]  /*24e90*/  LDGSTS.E [R232+0x41f00], desc[UR20][R72.64], P1 ;  /* 0x41f0000048e87fae */ /* 0x0003e800089a1014 */
[----:B------:R-:W2:Y:S04]  /*24ea0*/  LDL.LU.64 R182, [R1+0x910] ;  /* 0x0009100001b67983 */ /* 0x000ea80000300a00 */
[----:B------:R3:W-:Y:S01]  /*24eb0*/  STL.64 [R1+0x20], R74 ;  /* 0x0000204a01007387 */ /* 0x0007e20000100a00 */
[----:B-1----:R-:W-:-:S03]  /*24ec0*/  IADD3 R72, P3, PT, R110, UR12, RZ ;  /* 0x0000000c6e487c10 */ /* 0x002fc6000ff7e0ff */
[----:B------:R-:W2:Y:S01]  /*24ed0*/  LDL.LU.64 R150, [R1+0x8c8] ;  /* 0x0008c80001967983 */ /* 0x000ea20000300a00 */
[----:B------:R-:W-:-:S03]  /*24ee0*/  IADD3.X R73, PT, PT, R111, UR13, RZ, P3, !PT ;  /* 0x0000000d6f497c10 */ /* 0x000fc60009ffe4ff */
[----:B------:R1:W-:Y:S01]  /*24ef0*/  LDGSTS.E [R232+0x42300], desc[UR20][R74.64], P1 ;  /* 0x423000004ae87fae */ /* 0x0003e200089a1014 */
[----:B---3--:R-:W-:-:S03]  /*24f00*/  IADD3 R136, P3, PT, R200, UR12, RZ ;  /* 0x0000000cc8887c10 */ /* 0x008fc6000ff7e0ff */
[----:B------:R4:W-:Y:S01]  /*24f10*/  STL.64 [R1+0x170], R72 ;  /* 0x0001704801007387 */ /* 0x0009e20000100a00 */
[----:B------:R-:W-:-:S03]  /*24f20*/  IADD3.X R137, PT, PT, R201, UR13, RZ, P3, !PT ;  /* 0x0000000dc9897c10 */ /* 0x000fc60009ffe4ff */
[----:B------:R-:W3:Y:S01]  /*24f30*/  LDL.LU.64 R200, [R1+0x868] ;  /* 0x0008680001c87983 */ /* 0x000ee20000300a00 */
[----:B------:R-:W-:-:S03]  /*24f40*/  IADD3 R76, P3, PT, R116, UR12, RZ ;  /* 0x0000000c744c7c10 */ /* 0x000fc6000ff7e0ff */
[----:B------:R-:W3:Y:S01]  /*24f50*/  LDL.LU.64 R110, [R1+0x810] ;  /* 0x00081000016e7983 */ /* 0x000ee20000300a00 */
[----:B------:R-:W-:Y:S02]  /*24f60*/  IADD3.X R77, PT, PT, R117, UR13, RZ, P3, !PT ;  /* 0x0000000d754d7c10 */ /* 0x000fe40009ffe4ff */
[----:B-1----:R-:W-:Y:S01]  /*24f70*/  IADD3 R74, P3, PT, R122, UR12, RZ ;  /* 0x0000000c7a4a7c10 */ /* 0x002fe2000ff7e0ff */
[----:B------:R4:W-:Y:S03]  /*24f80*/  LDGSTS.E [R232+0x42700], desc[UR20][R72.64], P1 ;  /* 0x4270000048e87fae */ /* 0x0009e600089a1014 */
[----:B------:R-:W-:Y:S01]  /*24f90*/  IADD3.X R75, PT, PT, R123, UR13, RZ, P3, !PT ;  /* 0x0000000d7b4b7c10 */ /* 0x000fe20009ffe4ff */
[----:B------:R-:W3:Y:S04]  /*24fa0*/  LDL.LU.64 R116, [R1+0x7d0] ;  /* 0x0007d00001747983 */ /* 0x000ee80000300a00 */
[----:B------:R1:W-:Y:S04]  /*24fb0*/  STL.64 [R1+0x218], R76 ;  /* 0x0002184c01007387 */ /* 0x0003e80000100a00 */
[----:B------:R1:W-:Y:S04]  /*24fc0*/  STL.64 [R1+0x258], R74 ;  /* 0x0002584a01007387 */ /* 0x0003e80000100a00 */
[----:B------:R-:W3:Y:S04]  /*24fd0*/  LDL.LU.64 R122, [R1+0x768] ;  /* 0x00076800017a7983 */ /* 0x000ee80000300a00 */
[----:B------:R-:W-:Y:S04]  /*24fe0*/  LDGSTS.E [R232+0x42b00], desc[UR20][R136.64], P1 ;  /* 0x42b0000088e87fae */ /* 0x000fe800089a1014 */
[----:B------:R1:W-:Y:S04]  /*24ff0*/  LDGSTS.E [R232+0x42f00], desc[UR20][R76.64], P1 ;  /* 0x42f000004ce87fae */ /* 0x0003e800089a1014 */
[----:B------:R1:W-:Y:S01]  /*25000*/  LDGSTS.E [R232+0x43300], desc[UR20][R74.64], P1 ;  /* 0x433000004ae87fae */ /* 0x0003e200089a1014 */
[----:B----4-:R-:W-:-:S04]  /*25010*/  IADD3 R72, P3, PT, R134, UR12, RZ ;  /* 0x0000000c86487c10 */ /* 0x010fc8000ff7e0ff */
[----:B------:R-:W-:-:S05]  /*25020*/  IADD3.X R73, PT, PT, R135, UR13, RZ, P3, !PT ;  /* 0x0000000d87497c10 */ /* 0x000fca0009ffe4ff */
[----:B------:R2:W-:Y:S04]  /*25030*/  STL.64 [R1+0x280], R72 ;  /* 0x0002804801007387 */ /* 0x0005e80000100a00 */
[----:B------:R-:W4:Y:S04]  /*25040*/  LDL.LU.64 R134, [R1+0x548] ;  /* 0x0005480001867983 */ /* 0x000f280000300a00 */
[----:B------:R2:W-:Y:S01]  /*25050*/  LDGSTS.E [R232+0x43700], desc[UR20][R72.64], P1 ;  /* 0x4370000048e87fae */ /* 0x0005e200089a1014 */
[----:B-1----:R-:W-:-:S04]  /*25060*/  IADD3 R76, P3, PT, R6, UR12, RZ ;  /* 0x0000000c064c7c10 */ /* 0x002fc8000ff7e0ff */
[----:B------:R-:W-:Y:S02]  /*25070*/  IADD3.X R77, PT, PT, R7, UR13, RZ, P3, !PT ;  /* 0x0000000d074d7c10 */ /* 0x000fe40009ffe4ff */
[----:B------:R-:W4:Y:S01]  /*25080*/  LDL.LU.64 R6, [R1+0x138] ;  /* 0x0001380001067983 */ /* 0x000f220000300a00 */
[----:B------:R-:W-:-:S03]  /*25090*/  IADD3 R74, P3, PT, R166, UR12, RZ ;  /* 0x0000000ca64a7c10 */ /* 0x000fc6000ff7e0ff */
[----:B------:R1:W-:Y:S01]  /*250a0*/  LDGSTS.E [R232+0x43b00], desc[UR20][R76.64], P1 ;  /* 0x43b000004ce87fae */ /* 0x0003e200089a1014 */
[----:B------:R-:W-:-:S03]  /*250b0*/  IADD3.X R75, PT, PT, R167, UR13, RZ, P3, !PT ;  /* 0x0000000da74b7c10 */ /* 0x000fc60009ffe4ff */
[----:B------:R1:W-:Y:S04]  /*250c0*/  STL.64 [R1+0x2c0], R76 ;  /* 0x0002c04c01007387 */ /* 0x0003e80000100a00 */
[----:B------:R3:W-:Y:S04]  /*250d0*/  STL.64 [R1+0x300], R74 ;  /* 0x0003004a01007387 */ /* 0x0007e80000100a00 */
[----:B------:R-:W4:Y:S04]  /*250e0*/  LDL.LU.64 R166, [R1+0x90] ;  /* 0x0000900001a67983 */ /* 0x000f280000300a00 */
[----:B------:R3:W-:Y:S01]  /*250f0*/  LDGSTS.E [R232+0x43f00], desc[UR20][R74.64], P1 ;  /* 0x43f000004ae87fae */ /* 0x0007e200089a1014 */
[----:B--2---:R-:W-:-:S04]  /*25100*/  IADD3 R72, P3, PT, R182, UR12, RZ ;  /* 0x0000000cb6487c10 */ /* 0x004fc8000ff7e0ff */
[----:B------:R-:W-:Y:S02]  /*25110*/  IADD3.X R73, PT, PT, R183, UR13, RZ, P3, !PT ;  /* 0x0000000db7497c10 */ /* 0x000fe40009ffe4ff */
[----:B-1----:R-:W-:-:S03]  /*25120*/  IADD3 R76, P3, PT, R150, UR12, RZ ;  /* 0x0000000c964c7c10 */ /* 0x002fc6000ff7e0ff */
[----:B------:R1:W-:Y:S01]  /*25130*/  STL.64 [R1+0x340], R72 ;  /* 0x0003404801007387 */ /* 0x0003e20000100a00 */
[----:B------:R-:W-:-:S03]  /*25140*/  IADD3.X R77, PT, PT, R151, UR13, RZ, P3, !PT ;  /* 0x0000000d974d7c10 */ /* 0x000fc60009ffe4ff */
[----:B------:R-:W2:Y:S04]  /*25150*/  LDL.LU.64 R182, [R1+0x88] ;  /* 0x0000880001b67983 */ /* 0x000ea80000300a00 */
[----:B------:R1:W-:Y:S01]  /*25160*/  LDGSTS.E [R232+0x44300], desc[UR20][R72.64], P1 ;  /* 0x4430000048e87fae */ /* 0x0003e200089a1014 */
[----:B---3--:R-:W-:-:S03]  /*25170*/  IADD3 R74, P3, PT, R200, UR12, RZ ;  /* 0x0000000cc84a7c10 */ /* 0x008fc6000ff7e0ff */
[----:B------:R3:W-:Y:S01]  /*25180*/  LDGSTS.E [R232+0x44700], desc[UR20][R76.64], P1 ;  /* 0x447000004ce87fae */ /* 0x0007e200089a1014 */
[----:B------:R-:W-:-:S03]  /*25190*/  IADD3.X R75, PT, PT, R201, UR13, RZ, P3, !PT ;  /* 0x0000000dc94b7c10 */ /* 0x000fc60009ffe4ff */
[----:B------:R-:W2:Y:S01]  /*251a0*/  LDL.LU.64 R200, [R1+0x80] ;  /* 0x0000800001c87983 */ /* 0x000ea20000300a00 */
[----:B-1----:R-:W-:-:S03]  /*251b0*/  IADD3 R72, P3, PT, R110, UR12, RZ ;  /* 0x0000000c6e487c10 */ /* 0x002fc6000ff7e0ff */
[----:B------:R3:W-:Y:S01]  /*251c0*/  STL.64 [R1+0x380], R76 ;  /* 0x0003804c01007387 */ /* 0x0007e20000100a00 */
[----:B------:R-:W-:-:S03]  /*251d0*/  IADD3.X R73, PT, PT, R111, UR13, RZ, P3, !PT ;  /* 0x0000000d6f497c10 */ /* 0x000fc60009ffe4ff */
[----:B------:R1:W-:Y:S04]  /*251e0*/  STL.64 [R1+0x3b8], R74 ;  /* 0x0003b84a01007387 */ /* 0x0003e80000100a00 */
[----:B------:R-:W2:Y:S04]  /*251f0*/  LDL.LU.64 R150, [R1+0x78] ;  /* 0x0000780001967983 */ /* 0x000ea80000300a00 */
[----:B------:R4:W-:Y:S01]  /*25200*/  STL.64 [R1+0x3f8], R72 ;  /* 0x0003f84801007387 */ /* 0x0009e20000100a00 */
[----:B---3--:R-:W-:-:S03]  /*25210*/  IADD3 R76, P3, PT, R116, UR12, RZ ;  /* 0x0000000c744c7c10 */ /* 0x008fc6000ff7e0ff */
[----:B------:R-:W3:Y:S01]  /*25220*/  LDL.LU.64 R110, [R1+0x70] ;  /* 0x00007000016e7983 */ /* 0x000ee20000300a00 */
[----:B------:R-:W-:-:S03]  /*25230*/  IADD3.X R77, PT, PT, R117, UR13, RZ, P3, !PT ;  /* 0x0000000d754d7c10 */ /* 0x000fc60009ffe4ff */
[----:B------:R1:W-:Y:S04]  /*25240*/  LDGSTS.E [R232+0x44b00], desc[UR20][R74.64], P1 ;  /* 0x44b000004ae87fae */ /* 0x0003e800089a1014 */
[----:B------:R4:W-:Y:S04]  /*25250*/  LDGSTS.E [R232+0x44f00], desc[UR20][R72.64], P1 ;  /* 0x44f0000048e87fae */ /* 0x0009e800089a1014 */
[----:B------:R-:W3:Y:S01]  /*25260*/  LDL.LU.64 R116, [R1+0x68] ;  /* 0x0000680001747983 */ /* 0x000ee20000300a00 */
[----:B-1----:R-:W-:-:S03]  /*25270*/  IADD3 R74, P3, PT, R122, UR12, RZ ;  /* 0x0000000c7a4a7c10 */ /* 0x002fc6000ff7e0ff */
[----:B------:R1:W-:Y:S01]  /*25280*/  LDGSTS.E [R232+0x45300], desc[UR20][R76.64], P1 ;  /* 0x453000004ce87fae */ /* 0x0003e200089a1014 */
[----:B------:R-:W-:-:S03]  /*25290*/  IADD3.X R75, PT, PT, R123, UR13, RZ, P3, !PT ;  /* 0x0000000d7b4b7c10 */ /* 0x000fc60009ffe4ff */
[----:B------:R1:W-:Y:S04]  /*252a0*/  STL.64 [R1+0x428], R76 ;  /* 0x0004284c01007387 */ /* 0x0003e80000100a00 */
[----:B------:R1:W-:Y:S04]  /*252b0*/  STL.64 [R1+0x470], R74 ;  /* 0x0004704a01007387 */ /* 0x0003e80000100a00 */
[----:B------:R-:W3:Y:S04]  /*252c0*/  LDL.LU.64 R122, [R1+0x60] ;  /* 0x00006000017a7983 */ /* 0x000ee80000300a00 */
        /* <DEDUP_REMOVED lines=17> */
[----:B------:R-:W-:-:S05]  /*253e0*/  IADD3.X R73, PT, PT, R183, UR13, RZ, P3, !PT ;  /* 0x0000000db7497c10 */ /* 0x000fca0009ffe4ff */
[----:B------:R3:W-:Y:S01]  /*253f0*/  STL.64 [R1+0x540], R72 ;  /* 0x0005404801007387 */ /* 0x0007e20000100a00 */
[----:B-1----:R-:W-:-:S03]  /*25400*/  IADD3 R76, P3, PT, R200, UR12, RZ ;  /* 0x0000000cc84c7c10 */ /* 0x002fc6000ff7e0ff */
[----:B------:R-:W2:Y:S01]  /*25410*/  LDL.LU.64 R182, [R1+0xb38] ;  /* 0x000b380001b67983 */ /* 0x000ea20000300a00 */
[----:B------:R-:W-:-:S03]  /*25420*/  IADD3.X R77, PT, PT, R201, UR13, RZ, P3, !PT ;  /* 0x0000000dc94d7c10 */ /* 0x000fc60009ffe4ff */
[----:B------:R3:W-:Y:S04]  /*25430*/  LDGSTS.E [R232+0x46700], desc[UR20][R72.64], P1 ;  /* 0x4670000048e87fae */ /* 0x0007e800089a1014 */
[----:B------:R-:W2:Y:S01]  /*25440*/  LDL.LU.64 R200, [R1+0xb28] ;  /* 0x000b280001c87983 */ /* 0x000ea20000300a00 */
[----:B------:R-:W-:-:S03]  /*25450*/  IADD3 R74, P3, PT, R150, UR12, RZ ;  /* 0x0000000c964a7c10 */ /* 0x000fc6000ff7e0ff */
[----:B------:R1:W-:Y:S01]  /*25460*/  LDGSTS.E [R232+0x46b00], desc[UR20][R76.64], P1 ;  /* 0x46b000004ce87fae */ /* 0x0003e200089a1014 */
[----:B------:R-:W-:Y:S02]  /*25470*/  IADD3.X R75, PT, PT, R151, UR13, RZ, P3, !PT ;  /* 0x0000000d974b7c10 */ /* 0x000fe40009ffe4ff */
[----:B---3--:R-:W-:Y:S01]  /*25480*/  IADD3 R72, P3, PT, R110, UR12, RZ ;  /* 0x0000000c6e487c10 */ /* 0x008fe2000ff7e0ff */
[----:B------:R1:W-:Y:S03]  /*25490*/  STL.64 [R1+0x578], R76 ;  /* 0x0005784c01007387 */ /* 0x0003e60000100a00 */
[----:B------:R-:W-:Y:S01]  /*254a0*/  IADD3.X R73, PT, PT, R111, UR13, RZ, P3, !PT ;  /* 0x0000000d6f497c10 */ /* 0x000fe20009ffe4ff */
[----:B------:R-:W3:Y:S04]  /*254b0*/  LDL.LU.64 R108, [R1+0xb20] ;  /* 0x000b2000016c7983 */ /* 0x000ee80000300a00 */
[----:B------:R1:W-:Y:S04]  /*254c0*/  STL.64 [R1+0x5a0], R74 ;  /* 0x0005a04a01007387 */ /* 0x0003e80000100a00 */
[----:B------:R4:W-:Y:S01]  /*254d0*/  STL.64 [R1+0x5c0], R72 ;  /* 0x0005c04801007387 */ /* 0x0009e20000100a00 */
[----:B-1----:R-:W-:-:S03]  /*254e0*/  IADD3 R76, P3, PT, R116, UR12, RZ ;  /* 0x0000000c744c7c10 */ /* 0x002fc6000ff7e0ff */
[----:B------:R-:W3:Y:S01]  /*254f0*/  LDL.LU.64 R154, [R1+0xb08] ;  /* 0x000b0800019a7983 */ /* 0x000ee20000300a00 */
[----:B------:R-:W-:-:S03]  /*25500*/  IADD3.X R77, PT, PT, R117, UR13, RZ, P3, !PT ;  /* 0x0000000d754d7c10 */ /* 0x000fc60009ffe4ff */
[----:B------:R1:W-:Y:S04]  /*25510*/  LDGSTS.E [R232+0x46f00], desc[UR20][R74.64], P1 ;  /* 0x46f000004ae87fae */ /* 0x0003e800089a1014 */
[----:B------:R-:W3:Y:S04]  /*25520*/  LDL.LU.64 R114, [R1+0xaf8] ;  /* 0x000af80001727983 */ /* 0x000ee80000300a00 */
[----:B------:R4:W-:Y:S01]  /*25530*/  LDGSTS.E [R232+0x47300], desc[UR20][R72.64], P1 ;  /* 0x4730000048e87fae */ /* 0x0009e200089a1014 */
[----:B-1----:R-:W-:-:S03]  /*25540*/  IADD3 R74, P3, PT, R122, UR12, RZ ;  /* 0x0000000c7a4a7c10 */ /* 0x002fc6000ff7e0ff */
[----:B------:R-:W-:Y:S01]  /*25550*/  STL.64 [R1+0x648], R76 ;  /* 0x0006484c01007387 */ /* 0x000fe20000100a00 */
[----:B------:R-:W-:-:S03]  /*25560*/  IADD3.X R75, PT, PT, R123, UR13, RZ, P3, !PT ;  /* 0x0000000d7b4b7c10 */ /* 0x000fc60009ffe4ff */
[----:B------:R-:W3:Y:S04]  /*25570*/  LDL.LU.64 R120, [R1+0xae8] ;  /* 0x000ae80001787983 */ /* 0x000ee80000300a00 */
[----:B------:R-:W-:Y:S04]  /*25580*/  STL.64 [R1+0x688], R74 ;  /* 0x0006884a01007387 */ /* 0x000fe80000100a00 */
[----:B------:R-:W-:Y:S04]  /*25590*/  LDGSTS.E [R232+0x47700], desc[UR20][R76.64], P1 ;  /* 0x477000004ce87fae */ /* 0x000fe800089a1014 */
[----:B------:R-:W-:Y:S01]  /*255a0*/  LDGSTS.E [R232+0x47b00], desc[UR20][R74.64], P1 ;  /* 0x47b000004ae87fae */ /* 0x000fe200089a1014 */
[----:B----4-:R-:W-:-:S04]  /*255b0*/  IADD3 R72, P3, PT, R134, UR12, RZ ;  /* 0x0000000c86487c10 */ /* 0x010fc8000ff7e0ff */
[----:B------:R-:W-:-:S05]  /*255c0*/  IADD3.X R73, PT, PT, R135, UR13, RZ, P3, !PT ;  /* 0x0000000d87497c10 */ /* 0x000fca0009ffe4ff */
[----:B------:R1:W-:Y:S04]  /*255d0*/  STL.64 [R1+0x6c8], R72 ;  /* 0x0006c84801007387 */ /* 0x0003e80000100a00 */
[----:B------:R-:W4:Y:S04]  /*255e0*/  LDL.LU.64 R110, [R1+0xad8] ;  /* 0x000ad800016e7983 */ /* 0x000f280000300a00 */
[----:B------:R1:W-:Y:S01]  /*255f0*/  LDGSTS.E [R232+0x47f00], desc[UR20][R72.64], P1 ;  /* 0x47f0000048e87fae */ /* 0x0003e200089a1014 */
[----:B------:R-:W-:-:S04]  /*25600*/  IADD3 R134, P3, PT, R6, UR12, RZ ;  /* 0x0000000c06867c10 */ /* 0x000fc8000ff7e0ff */
[----:B------:R-:W-:Y:S02]  /*25610*/  IADD3.X R135, PT, PT, R7, UR13, RZ, P3, !PT ;  /* 0x0000000d07877c10 */ /* 0x000fe40009ffe4ff */
[----:B------:R-:W4:Y:S04]  /*25620*/  LDL.LU.64 R6, [R1+0xac0] ;  /* 0x000ac00001067983 */ /* 0x000f280000300a00 */
[----:B------:R-:W4:Y:S04]  /*25630*/  LDL.LU.64 R116, [R1+0xaa8] ;  /* 0x000aa80001747983 */ /* 0x000f280000300a00 */
[----:B------:R-:W4:Y:S04]  /*25640*/  LDL.LU.64 R122, [R1+0xa90] ;  /* 0x000a9000017a7983 */ /* 0x000f280000300a00 */
[----:B------:R-:W4:Y:S04]  /*25650*/  LDL.LU.64 R118, [R1+0xa78] ;  /* 0x000a780001767983 */ /* 0x000f280000300a00 */
[----:B------:R-:W-:Y:S01]  /*25660*/  LDGSTS.E [R230+0x40380], desc[UR20][R134.64], P1 ;  /* 0x4038000086e67fae */ /* 0x000fe200089a1014 */
[----:B------:R-:W-:-:S04]  /*25670*/  IADD3 R150, P3, PT, R166, UR12, RZ ;  /* 0x0000000ca6967c10 */ /* 0x000fc8000ff7e0ff */
[----:B------:R-:W-:-:S05]  /*25680*/  IADD3.X R151, PT, PT, R167, UR13, RZ, P3, !PT ;  /* 0x0000000da7977c10 */ /* 0x000fca0009ffe4ff */
[----:B------:R-:W-:Y:S01]  /*25690*/  LDGSTS.E [R230+0x40780], desc[UR20][R150.64], P1 ;  /* 0x4078000096e67fae */ /* 0x000fe200089a1014 */
[----:B--2---:R-:W-:-:S04]  /*256a0*/  IADD3 R166, P3, PT, R182, UR12, RZ ;  /* 0x0000000cb6a67c10 */ /* 0x004fc8000ff7e0ff */
[----:B------:R-:W-:Y:S02]  /*256b0*/  IADD3.X R167, PT, PT, R183, UR13, RZ, P3, !PT ;  /* 0x0000000db7a77c10 */ /* 0x000fe40009ffe4ff */
[----:B------:R-:W-:-:S03]  /*256c0*/  IADD3 R182, P3, PT, R200, UR12, RZ ;  /* 0x0000000cc8b67c10 */ /* 0x000fc6000ff7e0ff */
[----:B------:R-:W-:Y:S01]  /*256d0*/  LDGSTS.E [R230+0x40b80], desc[UR20][R166.64], P1 ;  /* 0x40b80000a6e67fae */ /* 0x000fe200089a1014 */
[----:B------:R-:W-:-:S05]  /*256e0*/  IADD3.X R183, PT, PT, R201, UR13, RZ, P3, !PT ;  /* 0x0000000dc9b77c10 */ /* 0x000fca0009ffe4ff */
[----:B------:R-:W-:Y:S01]  /*256f0*/  LDGSTS.E [R230+0x40f80], desc[UR20][R182.64], P1 ;  /* 0x40f80000b6e67fae */ /* 0x000fe200089a1014 */
[----:B---3--:R-:W-:-:S04]  /*25700*/  IADD3 R200, P3, PT, R108, UR12, RZ ;  /* 0x0000000c6cc87c10 */ /* 0x008fc8000ff7e0ff */
[----:B------:R-:W-:Y:S02]  /*25710*/  IADD3.X R201, PT, PT, R109, UR13, RZ, P3, !PT ;  /* 0x0000000d6dc97c10 */ /* 0x000fe40009ffe4ff */
[----:B------:R-:W2:Y:S04]  /*25720*/  LDL.LU.64 R108, [R1+0xa60] ;  /* 0x000a6000016c7983 */ /* 0x000ea80000300a00 */
[----:B------:R-:W-:Y:S01]  /*25730*/  LDGSTS.E [R230+0x41380], desc[UR20][R200.64], P1 ;  /* 0x41380000c8e67fae */ /* 0x000fe200089a1014 */
[----:B------:R-:W-:-:S04]  /*25740*/  IADD3 R222, P3, PT, R154, UR12, RZ ;  /* 0x0000000c9ade7c10 */ /* 0x000fc8000ff7e0ff */
[----:B------:R-:W-:Y:S02]  /*25750*/  IADD3.X R223, PT, PT, R155, UR13, RZ, P3, !PT ;  /* 0x0000000d9bdf7c10 */ /* 0x000fe40009ffe4ff */
[----:B-1----:R-:W-:-:S03]  /*25760*/  IADD3 R232, P3, PT, R114, UR12, RZ ;  /* 0x0000000c72e87c10 */ /* 0x002fc6000ff7e0ff */
[----:B------:R-:W-:Y:S01]  /*25770*/  LDGSTS.E [R230+0x41780], desc[UR20][R222.64], P1 ;  /* 0x41780000dee67fae */ /* 0x000fe200089a1014 */
[----:B------:R-:W-:-:S03]  /*25780*/  IADD3.X R233, PT, PT, R115, UR13, RZ, P3, !PT ;  /* 0x0000000d73e97c10 */ /* 0x000fc60009ffe4ff */
[----:B------:R-:W3:Y:S04]  /*25790*/  LDL.LU.64 R114, [R1+0xa38] ;  /* 0x000a380001727983 */ /* 0x000ee80000300a00 */
[----:B------:R-:W-:Y:S01]  /*257a0*/  LDGSTS.E [R230+0x41b80], desc[UR20][R232.64], P1 ;  /* 0x41b80000e8e67fae */ /* 0x000fe200089a1014 */
[----:B------:R-:W-:-:S04]  /*257b0*/  IADD3 R250, P3, PT, R120, UR12, RZ ;  /* 0x0000000c78fa7c10 */ /* 0x000fc8000ff7e0ff */
[----:B------:R-:W-:Y:S02]  /*257c0*/  IADD3.X R251, PT, PT, R121, UR13, RZ, P3, !PT ;  /* 0x0000000d79fb7c10 */ /* 0x000fe40009ffe4ff */
[----:B------:R-:W3:Y:S04]  /*257d0*/  LDL.LU.64 R120, [R1+0xa18] ;  /* 0x000a180001787983 */ /* 0x000ee80000300a00 */
[----:B------:R-:W-:Y:S01]  /*257e0*/  LDGSTS.E [R230+0x41f80], desc[UR20][R250.64], P1 ;  /* 0x41f80000fae67fae */ /* 0x000fe200089a1014 */
[----:B----4-:R-:W-:-:S04]  /*257f0*/  IADD3 R234, P3, PT, R110, UR12, RZ ;  /* 0x0000000c6eea7c10 */ /* 0x010fc8000ff7e0ff */
[----:B------:R-:W-:Y:S02]  /*25800*/  IADD3.X R235, PT, PT, R111, UR13, RZ, P3, !PT ;  /* 0x0000000d6feb7c10 */ /* 0x000fe40009ffe4ff */
[----:B------:R-:W4:Y:S04]  /*25810*/  LDL.LU.64 R110, [R1+0x9f0] ;  /* 0x0009f000016e7983 */ /* 0x000f280000300a00 */
[----:B------:R-:W-:Y:S01]  /*25820*/  LDGSTS.E [R230+0x42380], desc[UR20][R234.64], P1 ;  /* 0x42380000eae67fae */ /* 0x000fe200089a1014 */
[----:B------:R-:W-:-:S04]  /*25830*/  IADD3 R72, P3, PT, R6, UR12, RZ ;  /* 0x0000000c06487c10 */ /* 0x000fc8000ff7e0ff */
[----:B------:R-:W-:Y:S02]  /*25840*/  IADD3.X R73, PT, PT, R7, UR13, RZ, P3, !PT ;  /* 0x0000000d07497c10 */ /* 0x000fe40009ffe4ff */
[----:B------:R-:W-:-:S03]  /*25850*/  IADD3 R6, P3, PT, R116, UR12, RZ ;  /* 0x0000000c74067c10 */ /* 0x000fc6000ff7e0ff */
[----:B------:R-:W-:Y:S01]  /*25860*/  STL.64 [R1+0x68], R72 ;  /* 0x0000684801007387 */ /* 0x000fe20000100a00 */
[----:B------:R-:W-:-:S03]  /*25870*/  IADD3.X R7, PT, PT, R117, UR13, RZ, P3, !PT ;  /* 0x0000000d75077c10 */ /* 0x000fc60009ffe4ff */
[----:B------:R-:W4:Y:S01]  /*25880*/  LDL.LU.64 R116, [R1+0x9c0] ;  /* 0x0009c00001747983 */ /* 0x000f220000300a00 */
[----:B------:R-:W-:-:S03]  /*25890*/  IADD3 R154, P3, PT, R122, UR12, RZ ;  /* 0x0000000c7a9a7c10 */ /* 0x000fc6000ff7e0ff */
[----:B------:R2:W-:Y:S04]  /*258a0*/  LDGSTS.E [R230+0x42780], desc[UR20][R72.64], P1 ;  /* 0x4278000048e67fae */ /* 0x0005e800089a1014 */
[----:B------:R1:W-:Y:S04]  /*258b0*/  STL.64 [R1+0x138], R6 ;  /* 0x0001380601007387 */ /* 0x0003e80000100a00 */
[----:B------:R-:W-:Y:S01]  /*258c0*/  LDGSTS.E [R230+0x42b80], desc[UR20][R6.64], P1 ;  /* 0x42b8000006e67fae */ /* 0x000fe200089a1014 */
[----:B------:R-:W-:-:S03]  /*258d0*/  IADD3.X R155, PT, PT, R123, UR13, RZ, P3, !PT ;  /* 0x0000000d7b9b7c10 */ /* 0x000fc60009ffe4ff */
[----:B-1----:R-:W4:Y:S04]  /*258e0*/  LDL.LU.64 R6, [R1+0x978] ;  /* 0x0009780001067983 */ /* 0x002f280000300a00 */
[----:B------:R-:W4:Y:S01]  /*258f0*/  LDL.LU.64 R122, [R1+0x940] ;  /* 0x00094000017a7983 */ /* 0x000f220000300a00 */
[----:B------:R-:W-:-:S03]  /*25900*/  IADD3 R74, P3, PT, R118, UR12, RZ ;  /* 0x0000000c764a7c10 */ /* 0x000fc6000ff7e0ff */
[----:B------:R-:W-:Y:S01]  /*25910*/  LDGSTS.E [R230+0x42f80], desc[UR20][R154.64], P1 ;  /* 0x42f800009ae67fae */ /* 0x000fe200089a1014 */
[----:B------:R-:W-:-:S05]  /*25920*/  IADD3.X R75, PT, PT, R119, UR13, RZ, P3, !PT ;  /* 0x0000000d774b7c10 */ /* 0x000fca0009ffe4ff */
[----:B------:R1:W-:Y:S04]  /*25930*/  STL.64 [R1+0x230], R74 ;  /* 0x0002304a01007387 */ /* 0x0003e80000100a00 */
[----:B------:R-:W4:Y:S04]  /*25940*/  LDL.LU.64 R102, [R1+0x8e8] ;  /* 0x0008e80001667983 */ /* 0x000f280000300a00 */
[----:B------:R1:W-:Y:S01]  /*25950*/  LDGSTS.E [R230+0x43380], desc[UR20][R74.64], P1 ;  /* 0x433800004ae67fae */ /* 0x0003e200089a1014 */
[----:B--2---:R-:W-:-:S04]  /*25960*/  IADD3 R72, P3, PT, R108, UR12, RZ ;  /* 0x0000000c6c487c10 */ /* 0x004fc8000ff7e0ff */
[----:B------:R-:W-:-:S05]  /*25970*/  IADD3.X R73, PT, PT, R109, UR13, RZ, P3, !PT ;  /* 0x0000000d6d497c10 */ /* 0x000fca0009ffe4ff */
[----:B------:R4:W-:Y:S04]  /*25980*/  STL.64 [R1+0x270], R72 ;  /* 0x0002704801007387 */ /* 0x0009e80000100a00 */
[----:B------:R-:W2:Y:S04]  /*25990*/  LDL.LU.64 R104, [R1+0x888] ;  /* 0x0008880001687983 */ /* 0x000ea80000300a00 */
[----:B------:R-:W2:Y:S01]  /*259a0*/  LDL.LU.64 R106, [R1+0x820] ;  /* 0x00082000016a7983 */ /* 0x000ea20000300a00 */
[----:B---3--:R-:W-:-:S03]  /*259b0*/  IADD3 R76, P3, PT, R114, UR12, RZ ;  /* 0x0000000c724c7c10 */ /* 0x008fc6000ff7e0ff */
[----:B------:R-:W3:Y:S01]  /*259c0*/  LDL.LU.64 R112, [R1+0x7a0] ;  /* 0x0007a00001707983 */ /* 0x000ee20000300a00 */
[----:B------:R-:W-:-:S03]  /*259d0*/  IADD3.X R77, PT, PT, R115, UR13, RZ, P3, !PT ;  /* 0x0000000d734d7c10 */ /* 0x000fc60009ffe4ff */
[----:B------:R4:W-:Y:S01]  /*259e0*/  LDGSTS.E [R230+0x43780], desc[UR20][R72.64], P1 ;  /* 0x4378000048e67fae */ /* 0x0009e200089a1014 */
[----:B-1----:R-:W-:-:S03]  /*259f0*/  IADD3 R74, P3, PT, R120, UR12, RZ ;  /* 0x0000000c784a7c10 */ /* 0x002fc6000ff7e0ff */
[----:B------:R-:W-:Y:S01]  /*25a00*/  STL.64 [R1+0x2b0], R76 ;  /* 0x0002b04c01007387 */ /* 0x000fe20000100a00 */
[----:B------:R-:W-:-:S03]  /*25a10*/  IADD3.X R75, PT, PT, R121, UR13, RZ, P3, !PT ;  /* 0x0000000d794b7c10 */ /* 0x000fc60009ffe4ff */
[----:B------:R-:W-:Y:S04]  /*25a20*/  LDGSTS.E [R230+0x43b80], desc[UR20][R76.64], P1 ;  /* 0x43b800004ce67fae */ /* 0x000fe800089a1014 */
[----:B------:R1:W-:Y:S04]  /*25a30*/  STL.64 [R1+0x2f0], R74 ;  /* 0x0002f04a01007387 */ /* 0x0003e80000100a00 */
[----:B------:R-:W3:Y:S04]  /*25a40*/  LDL.LU.64 R118, [R1+0xd0] ;  /* 0x0000d00001767983 */ /* 0x000ee80000300a00 */
[----:B------:R-:W3:Y:S04]  /*25a50*/  LDL.LU.64 R108, [R1+0xc8] ;  /* 0x0000c800016c7983 */ /* 0x000ee80000300a00 */
[----:B------:R1:W-:Y:S01]  /*25a60*/  LDGSTS.E [R230+0x43f80], desc[UR20][R74.64], P1 ;  /* 0x43f800004ae67fae */ /* 0x0003e200089a1014 */
[----:B----4-:R-:W-:-:S04]  /*25a70*/  IADD3 R72, P3, PT, R110, UR12, RZ ;  /* 0x0000000c6e487c10 */ /* 0x010fc8000ff7e0ff */
[----:B------:R-:W-:-:S05]  /*25a80*/  IADD3.X R73, PT, PT, R111, UR13, RZ, P3, !PT ;  /* 0x0000000d6f497c10 */ /* 0x000fca0009ffe4ff */
[----:B------:R4:W-:Y:S04]  /*25a90*/  STL.64 [R1+0x318], R72 ;  /* 0x0003184801007387 */ /* 0x0009e80000100a00 */
[----:B------:R-:W3:Y:S04]  /*25aa0*/  LDL.LU.64 R114, [R1+0xc0] ;  /* 0x0000c00001727983 */ /* 0x000ee80000300a00 */
[----:B------:R4:W-:Y:S01]  /*25ab0*/  LDGSTS.E [R230+0x44380], desc[UR20][R72.64], P1 ;  /* 0x4438000048e67fae */ /* 0x0009e200089a1014 */
[----:B-1----:R-:W-:-:S03]  /*25ac0*/  IADD3 R74, P3, PT, R116, UR12, RZ ;  /* 0x0000000c744a7c10 */ /* 0x002fc6000ff7e0ff */
[----:B------:R-:W3:Y:S01]  /*25ad0*/  LDL.LU.64 R120, [R1+0xb8] ;  /* 0x0000b80001787983 */ /* 0x000ee20000300a00 */
[----:B------:R-:W-:-:S05]  /*25ae0*/  IADD3.X R75, PT, PT, R117, UR13, RZ, P3, !PT ;  /* 0x0000000d754b7c10 */ /* 0x000fca0009ffe4ff */
[----:B------:R-:W-:Y:S04]  /*25af0*/  STL.64 [R1+0x348], R74 ;  /* 0x0003484a01007387 */ /* 0x000fe80000100a00 */
[----:B------:R-:W3:Y:S04]  /*25b00*/  LDL.LU.64 R110, [R1+0xb0] ;  /* 0x0000b000016e7983 */ /* 0x000ee80000300a00 */
[----:B------:R2:W-:Y:S01]  /*25b10*/  LDGSTS.E [R230+0x44780], desc[UR20][R74.64], P1 ;  /* 0x447800004ae67fae */ /* 0x0005e200089a1014 */
[----:B----4-:R-:W-:-:S04]  /*25b20*/  IADD3 R72, P3, PT, R6, UR12, RZ ;  /* 0x0000000c06487c10 */ /* 0x010fc8000ff7e0ff */
[----:B------:R-:W-:Y:S02]  /*25b30*/  IADD3.X R73, PT, PT, R7, UR13, RZ, P3, !PT ;  /* 0x0000000d07497c10 */ /* 0x000fe40009ffe4ff */
[----:B------:R-:W-:-:S03]  /*25b40*/  IADD3 R6, P3, PT, R122, UR12, RZ ;  /* 0x0000000c7a067c10 */ /* 0x000fc6000ff7e0ff */
[----:B------:R-:W-:Y:S01]  /*25b50*/  STL.64 [R1+0x388], R72 ;  /* 0x0003884801007387 */ /* 0x000fe20000100a00 */
[----:B------:R-:W-:-:S03]  /*25b60*/  IADD3.X R7, PT, PT, R123, UR13, RZ, P3, !PT ;  /* 0x0000000d7b077c10 */ /* 0x000fc60009ffe4ff */
[----:B------:R-:W4:Y:S04]  /*25b70*/  LDL.LU.64 R116, [R1+0xa8] ;  /* 0x0000a80001747983 */ /* 0x000f280000300a00 */
[----:B------:R1:W-:Y:S04]  /*25b80*/  LDGSTS.E [R230+0x44b80], desc[UR20][R72.64], P1 ;  /* 0x44b8000048e67fae */ /* 0x0003e800089a1014 */
[----:B------:R1:W-:Y:S04]  /*25b90*/  STL.64 [R1+0x3c8], R6 ;  /* 0x0003c80601007387 */ /* 0x0003e80000100a00 */
[----:B------:R-:W-:Y:S04]  /*25ba0*/  LDGSTS.E [R230+0x44f80], desc[UR20][R6.64], P1 ;  /* 0x44f8000006e67fae */ /* 0x000fe800089a1014 */
[----:B-1----:R-:W4:Y:S04]  /*25bb0*/  LDL.LU.64 R6, [R1+0xa0] ;  /* 0x0000a00001067983 */ /* 0x002f280000300a00 */
[----:B------:R-:W4:Y:S01]  /*25bc0*/  LDL.LU.64 R122, [R1+0x98] ;  /* 0x00009800017a7983 */ /* 0x000f220000300a00 */
[----:B------:R-:W-:-:S04]  /*25bd0*/  IADD3 R76, P3, PT, R102, UR12, RZ ;  /* 0x0000000c664c7c10 */ /* 0x000fc8000ff7e0ff */
        /* <DEDUP_REMOVED lines=9> */
[----:B---3--:R-:W-:-:S03]  /*25c70*/  IADD3 R76, P3, PT, R112, UR12, RZ ;  /* 0x0000000c704c7c10 */ /* 0x008fc6000ff7e0ff */
        /* <DEDUP_REMOVED lines=13> */
[----:B------:R-:W-:Y:S01]  /*25d50*/  VIADD R231, R231, 0x7f ;  /* 0x0000007fe7e77836 */ /* 0x000fe20000000000 */
[----:B------:R-:W-:Y:S01]  /*25d60*/  UMOV UR18, URZ ;  /* 0x000000ff00127c82 */ /* 0x000fe20008000000 */
[----:B-1----:R-:W-:-:S04]  /*25d70*/  IADD3 R76, P3, PT, R114, UR12, RZ ;  /* 0x0000000c724c7c10 */ /* 0x002fc8000ff7e0ff */
[----:B------:R-:W-:Y:S02]  /*25d80*/  IADD3.X R77, PT, PT, R115, UR13, RZ, P3, !PT ;  /* 0x0000000d734d7c10 */ /* 0x000fe40009ffe4ff */
[----:B--2---:R-:W-:-:S03]  /*25d90*/  IADD3 R74, P3, PT, R120, UR12, RZ ;  /* 0x0000000c784a7c10 */ /* 0x004fc6000ff7e0ff */
[----:B------:R-:W-:Y:S01]  /*25da0*/  LDGSTS.E [R230+0x46b80], desc[UR20][R76.64], P1 ;  /* 0x46b800004ce67fae */ /* 0x000fe200089a1014 */
[----:B------:R-:W-:-:S03]  /*25db0*/  IADD3.X R75, PT, PT, R121, UR13, RZ, P3, !PT ;  /* 0x0000000d794b7c10 */ /* 0x000fc60009ffe4ff */
[----:B------:R-:W-:Y:S01]  /*25dc0*/  STL.64 [R1+0x548], R76 ;  /* 0x0005484c01007387 */ /* 0x000fe20000100a00 */
[----:B---3--:R-:W-:-:S03]  /*25dd0*/  IADD3 R72, P3, PT, R110, UR12, RZ ;  /* 0x0000000c6e487c10 */ /* 0x008fc6000ff7e0ff */
[----:B------:R4:W-:Y:S01]  /*25de0*/  STL.64 [R1+0x590], R74 ;  /* 0x0005904a01007387 */ /* 0x0009e20000100a00 */
[----:B------:R-:W-:-:S03]  /*25df0*/  IADD3.X R73, PT, PT, R111, UR13, RZ, P3, !PT ;  /* 0x0000000d6f497c10 */ /* 0x000fc60009ffe4ff */
[----:B------:R4:W-:Y:S04]  /*25e00*/  LDGSTS.E [R230+0x46f80], desc[UR20][R74.64], P1 ;  /* 0x46f800004ae67fae */ /* 0x0009e800089a1014 */
[----:B------:R1:W-:Y:S04]  /*25e10*/  STL.64 [R1+0x5b0], R72 ;  /* 0x0005b04801007387 */ /* 0x0003e80000100a00 */
[----:B------:R1:W-:Y:S01]  /*25e20*/  LDGSTS.E [R230+0x47380], desc[UR20][R72.64], P1 ;  /* 0x4738000048e67fae */ /* 0x0003e200089a1014 */
[----:B----4-:R-:W-:-:S04]  /*25e30*/  IADD3 R74, P3, PT, R116, UR12, RZ ;  /* 0x0000000c744a7c10 */ /* 0x010fc8000ff7e0ff */
[----:B------:R-:W-:-:S05]  /*25e40*/  IADD3.X R75, PT, PT, R117, UR13, RZ, P3, !PT ;  /* 0x0000000d754b7c10 */ /* 0x000fca0009ffe4ff */
[----:B------:R2:W-:Y:S04]  /*25e50*/  STL.64 [R1+0x638], R74 ;  /* 0x0006384a01007387 */ /* 0x0005e80000100a00 */
[----:B------:R2:W-:Y:S01]  /*25e60*/  LDGSTS.E [R230+0x47780], desc[UR20][R74.64], P1 ;  /* 0x477800004ae67fae */ /* 0x0005e200089a1014 */
[----:B-1----:R-:W-:-:S04]  /*25e70*/  IADD3 R72, P3, PT, R6, UR12, RZ ;  /* 0x0000000c06487c10 */ /* 0x002fc8000ff7e0ff */
[----:B------:R-:W-:Y:S02]  /*25e80*/  IADD3.X R73, PT, PT, R7, UR13, RZ, P3, !PT ;  /* 0x0000000d07497c10 */ /* 0x000fe40009ffe4ff */
[----:B------:R-:W-:-:S03]  /*25e90*/  IADD3 R6, P3, PT, R122, UR12, RZ ;  /* 0x0000000c7a067c10 */ /* 0x000fc6000ff7e0ff */
[----:B------:R2:W-:Y:S01]  /*25ea0*/  LDGSTS.E [R230+0x47b80], desc[UR20][R72.64], P1 ;  /* 0x47b8000048e67fae */ /* 0x0005e200089a1014 */
[----:B------:R-:W-:-:S03]  /*25eb0*/  IADD3.X R7, PT, PT, R123, UR13, RZ, P3, !PT ;  /* 0x0000000d7b077c10 */ /* 0x000fc60009ffe4ff */
[----:B------:R2:W-:Y:S04]  /*25ec0*/  STL.64 [R1+0x658], R72 ;  /* 0x0006584801007387 */ /* 0x0005e80000100a00 */
[----:B------:R2:W-:Y:S01]  /*25ed0*/  STL.64 [R1+0x690], R6 ;  /* 0x0006900601007387 */ /* 0x0005e20000100a00 */
[----:B------:R-:W-:-:S03]  /*25ee0*/  ISETP.GE.AND P3, PT, R231, 0x100, PT ;  /* 0x00000100e700780c */ /* 0x000fc60003f66270 */
[----:B------:R2:W-:Y:S01]  /*25ef0*/  LDGSTS.E [R230+0x47f80], desc[UR20][R6.64], P1 ;  /* 0x47f8000006e67fae */ /* 0x0005e200089a1014 */
[----:B------:R-:W-:-:S03]  /*25f00*/  ISETP.GE.AND P1, PT, R231, 0x80, PT ;  /* 0x00000080e700780c */ /* 0x000fc60003f26270 */
[----:B------:R-:W0:Y:S06]  /*25f10*/  LDGDEPBAR ;  /* 0x00000000000079af */ /* 0x000e2c0000000000 */
[----:B------:R-:W-:Y:S05]  /*25f20*/  @!P3 BRA `(.L_x_7) ;  /* 0x000001040024b947 */ /* 0x000fea0003800000 */
[----:B------:R-:W3:Y:S01]  /*25f30*/  LDL.LU.64 R116, [R1+0xd8] ;  /* 0x0000d80001747983 */ /* 0x000ee20000300a00 */
[----:B-----5:R-:W1:Y:S03]  /*25f40*/  LDC R3, c[0x0][0x3a0] ;  /* 0x0000e800ff037b82 */ /* 0x020e660000000800 */
[----:B------:R-:W4:Y:S01]  /*25f50*/  LDL.LU.64 R122, [R1+0xe0] ;  /* 0x0000e000017a7983 */ /* 0x000f220000300a00 */
[----:B--2---:R-:W-:Y:S02]  /*25f60*/  IMAD.MOV.U32 R7, RZ, RZ, R8 ;  /* 0x000000ffff077224 */ /* 0x004fe400078e0008 */
[----:B------:R-:W-:Y:S02]  /*25f70*/  IMAD.MOV.U32 R8, RZ, RZ, R9 ;  /* 0x000000ffff087224 */ /* 0x000fe400078e0009 */
[----:B------:R-:W-:Y:S02]  /*25f80*/  IMAD.MOV.U32 R9, RZ, RZ, R10 ;  /* 0x000000ffff097224 */ /* 0x000fe400078e000a */
[----:B------:R-:W-:-:S02]  /*25f90*/  IMAD.MOV.U32 R10, RZ, RZ, R11 ;  /* 0x000000ffff0a7224 */ /* 0x000fc400078e000b */
[----:B------:R-:W-:Y:S02]  /*25fa0*/  IMAD.MOV.U32 R11, RZ, RZ, R12 ;  /* 0x000000ffff0b7224 */ /* 0x000fe400078e000c */
[----:B------:R-:W-:Y:S02]  /*25fb0*/  IMAD.MOV.U32 R12, RZ, RZ, R13 ;  /* 0x000000ffff0c7224 */ /* 0x000fe400078e000d */
[----:B------:R-:W-:Y:S02]  /*25fc0*/  IMAD.MOV.U32 R13, RZ, RZ, R14 ;  /* 0x000000ffff0d7224 */ /* 0x000fe400078e000e */
        /* <DEDUP_REMOVED lines=20> */
[----:B-1----:R-:W-:-:S02]  /*26110*/  VIADD R3, R3, 0x7f ;  /* 0x0000007f03037836 */ /* 0x002fc40000000000 */
[----:B------:R-:W-:Y:S02]  /*26120*/  IMAD.MOV.U32 R34, RZ, RZ, R35 ;  /* 0x000000ffff227224 */ /* 0x000fe400078e0023 */
[----:B------:R-:W-:Y:S01]  /*26130*/  IMAD.MOV.U32 R35, RZ, RZ, R36 ;  /* 0x000000ffff237224 */ /* 0x000fe200078e0024 */
[----:B------:R-:W-:Y:S01]  /*26140*/  SHF.R.S32.HI R5, RZ, 0x1f, R3 ;  /* 0x0000001fff057819 */ /* 0x000fe20000011403 */
[----:B------:R-:W-:Y:S02]  /*26150*/  IMAD.MOV.U32 R36, RZ, RZ, R37 ;  /* 0x000000ffff247224 */ /* 0x000fe400078e0025 */
[----:B------:R-:W-:Y:S01]  /*26160*/  IMAD.MOV.U32 R37, RZ, RZ, R38 ;  /* 0x000000ffff257224 */ /* 0x000fe200078e0026 */
[----:B------:R-:W-:Y:S01]  /*26170*/  LEA.HI R5, R5, R3, RZ, 0x7 ;  /* 0x0000000305057211 */ /* 0x000fe200078f38ff */
        /* <DEDUP_REMOVED lines=10> */
[----:B------:R-:W-:Y:S01]  /*26220*/  IMAD.MOV.U32 R46, RZ, RZ, R47 ;  /* 0x000000ffff2e7224 */ /* 0x000fe200078e002f */
[----:B------:R-:W-:Y:S01]  /*26230*/  STL.64 [R1+0xca0], R2 ;  /* 0x000ca00201007387 */ /* 0x000fe20000100a00 */
[----:B------:R-:W-:Y:S02]  /*26240*/  IMAD.MOV.U32 R47, RZ, RZ, R48 ;  /* 0x000000ffff2f7224 */ /* 0x000fe400078e0030 */
[----:B------:R-:W-:Y:S01]  /*26250*/  IMAD.MOV.U32 R48, RZ, RZ, R49 ;  /* 0x000000ffff307224 */ /* 0x000fe200078e0031 */
[----:B------:R-:W-:Y:S01]  /*26260*/  STL.64 [R1+0xca8], R4 ;  /* 0x000ca80401007387 */ /* 0x000fe20000100a00 */
[----:B------:R-:W-:-:S02]  /*26270*/  IMAD.MOV.U32 R49, RZ, RZ, R50 ;  /* 0x000000ffff317224 */ /* 0x000fc400078e0032 */
[----:B------:R-:W-:Y:S01]  /*26280*/  IMAD.MOV.U32 R50, RZ, RZ, R51 ;  /* 0x000000ffff327224 */ /* 0x000fe200078e0033 */
[----:B------:R-:W-:Y:S01]  /*26290*/  STL.64 [R1+0xcb0], R6 ;  /* 0x000cb00601007387 */ /* 0x000fe20000100a00 */
[----:B------:R-:W-:Y:S02]  /*262a0*/  IMAD.MOV.U32 R51, RZ, RZ, R52 ;  /* 0x000000ffff337224 */ /* 0x000fe400078e0034 */
[----:B------:R-:W-:Y:S01]  /*262b0*/  IMAD.MOV.U32 R52, RZ, RZ, R53 ;  /* 0x000000ffff347224 */ /* 0x000fe200078e0035 */
[----:B------:R1:W-:Y:S01]  /*262c0*/  STL.64 [R1+0xcb8], R8 ;  /* 0x000cb80801007387 */ /* 0x0003e20000100a00 */
[----:B------:R-:W-:-:S03]  /*262d0*/  IMAD.MOV.U32 R53, RZ, RZ, R54 ;  /* 0x000000ffff357224 */ /* 0x000fc600078e0036 */
[----:B------:R-:W-:Y:S01]  /*262e0*/  STL.64 [R1+0xcc0], R10 ;  /* 0x000cc00a01007387 */ /* 0x000fe20000100a00 */
[----:B------:R-:W-:-:S03]  /*262f0*/  IMAD.MOV.U32 R54, RZ, RZ, R55 ;  /* 0x000000ffff367224 */ /* 0x000fc600078e0037 */
[----:B------:R-:W-:Y:S01]  /*26300*/  STL.64 [R1+0xcc8], R12 ;  /* 0x000cc80c01007387 */ /* 0x000fe20000100a00 */
[----:B------:R-:W-:-:S03]  /*26310*/  IMAD.MOV.U32 R55, RZ, RZ, R56 ;  /* 0x000000ffff377224 */ /* 0x000fc600078e0038 */
[----:B------:R-:W-:Y:S01]  /*26320*/  STL.64 [R1+0xcd0], R14 ;  /* 0x000cd00e01007387 */ /* 0x000fe20000100a00 */
[----:B------:R-:W-:-:S03]  /*26330*/  IMAD.MOV.U32 R56, RZ, RZ, R57 ;  /* 0x000000ffff387224 */ /* 0x000fc600078e0039 */
[----:B------:R-:W-:Y:S01]  /*26340*/  STL.64 [R1+0xcd8], R16 ;  /* 0x000cd81001007387 */ /* 0x000fe20000100a00 */
[----:B------:R-:W-:-:S03]  /*26350*/  IMAD.MOV.U32 R57, RZ, RZ, R58 ;  /* 0x000000ffff397224 */ /* 0x000fc600078e003a */
[----:B------:R2:W-:Y:S01]  /*26360*/  STL.64 [R1+0xce0], R18 ;  /* 0x000ce01201007387 */ /* 0x0005e20000100a00 */
[----:B------:R-:W-:-:S03]  /*26370*/  IMAD.MOV.U32 R58, RZ, RZ, R59 ;  /* 0x000000ffff3a7224 */ /* 0x000fc600078e003b */
[----:B------:R-:W-:Y:S01]  /*26380*/  STL.64 [R1+0xce8], R20 ;  /* 0x000ce81401007387 */ /* 0x000fe20000100a00 */
[----:B------:R-:W-:-:S03]  /*26390*/  IMAD.MOV.U32 R59, RZ, RZ, R60 ;  /* 0x000000ffff3b7224 */ /* 0x000fc600078e003c */
[----:B------:R-:W-:Y:S01]  /*263a0*/  STL.64 [R1+0xcf0], R22 ;  /* 0x000cf01601007387 */ /* 0x000fe20000100a00 */
[----:B------:R-:W-:-:S03]  /*263b0*/  IMAD.MOV.U32 R60, RZ, RZ, R61 ;  /* 0x000000ffff3c7224 */ /* 0x000fc600078e003d */
[----:B------:R1:W-:Y:S01]  /*263c0*/  STL.64 [R1+0xcf8], R24 ;  /* 0x000cf81801007387 */ /* 0x0003e20000100a00 */
[----:B------:R-:W-:-:S03]  /*263d0*/  IMAD.MOV.U32 R61, RZ, RZ, R62 ;  /* 0x000000ffff3d7224 */ /* 0x000fc600078e003e */
[----:B------:R1:W-:Y:S01]  /*263e0*/  STL.64 [R1+0xd00], R26 ;  /* 0x000d001a01007387 */ /* 0x0003e20000100a00 */
        /* <DEDUP_REMOVED lines=9> */
[----:B------:R-:W2:Y:S01]  /*26480*/  LDL.LU.64 R118, [R1+0x128] ;  /* 0x0001280001767983 */ /* 0x000ea20000300a00 */
[----:B------:R-:W-:-:S03]  /*26490*/  IMAD.MOV.U32 R67, RZ, RZ, R68 ;  /* 0x000000ffff437224 */ /* 0x000fc600078e0044 */
[----:B------:R-:W2:Y:S01]  /*264a0*/  LDL.LU.64 R108, [R1+0x130] ;  /* 0x00013000016c7983 */ /* 0x000ea20000300a00 */
[----:B------:R-:W-:-:S03]  /*264b0*/  IMAD.MOV.U32 R68, RZ, RZ, R69 ;  /* 0x000000ffff447224 */ /* 0x000fc600078e0045 */
[----:B------:R-:W2:Y:S04]  /*264c0*/  LDL.LU.64 R114, [R1+0x118] ;  /* 0x0001180001727983 */ /* 0x000ea80000300a00 */
[----:B------:R-:W2:Y:S04]  /*264d0*/  LDL.LU.64 R120, [R1+0x120] ;  /* 0x0001200001787983 */ /* 0x000ea80000300a00 */
[----:B------:R-:W2:Y:S01]  /*264e0*/  LDL.LU.64 R110, [R1+0x100] ;  /* 0x00010000016e7983 */ /* 0x000ea20000300a00 */
[----:B-1----:R-:W-:Y:S02]  /*264f0*/  IMAD.MOV.U32 R8, RZ, RZ, R234 ;  /* 0x000000ffff087224 */ /* 0x002fe400078e00ea */
[----:B------:R-:W-:-:S02]  /*26500*/  IMAD.MOV.U32 R9, RZ, RZ, R235 ;  /* 0x000000ffff097224 */ /* 0x000fc400078e00eb */
[----:B---3--:R-:W-:Y:S02]  /*26510*/  IMAD.MOV.U32 R69, RZ, RZ, R116 ;  /* 0x000000ffff457224 */ /* 0x008fe400078e0074 */
[----:B------:R-:W-:Y:S02]  /*26520*/  IMAD.MOV.U32 R70, RZ, RZ, R117 ;  /* 0x000000ffff467224 */ /* 0x000fe400078e0075 */
[----:B----4-:R-:W-:Y:S01]  /*26530*/  IMAD.MOV.U32 R71, RZ, RZ, R122 ;  /* 0x000000ffff477224 */ /* 0x010fe200078e007a */
[----:B------:R-:W3:Y:S01]  /*26540*/  LDL.LU.64 R116, [R1+0x110] ;  /* 0x0001100001747983 */ /* 0x000ee20000300a00 */
[----:B------:R-:W-:-:S03]  /*26550*/  IMAD.MOV.U32 R72, RZ, RZ, R123 ;  /* 0x000000ffff487224 */ /* 0x000fc600078e007b */
[----:B------:R-:W4:Y:S04]  /*26560*/  LDL.LU.64 R122, [R1+0xf8] ;  /* 0x0000f800017a7983 */ /* 0x000f280000300a00 */
[----:B------:R-:W-:Y:S04]  /*26570*/  STL [R1+0x5ec], R194 ;  /* 0x0005ecc201007387 */ /* 0x000fe80000100800 */
[----:B------:R-:W-:Y:S04]  /*26580*/  STL [R1+0x5f4], R174 ;  /* 0x0005f4ae01007387 */ /* 0x000fe80000100800 */
[----:B------:R-:W-:Y:S04]  /*26590*/  STL [R1+0x5f0], R175 ;  /* 0x0005f0af01007387 */ /* 0x000fe80000100800 */
[----:B------:R-:W-:Y:S04]  /*265a0*/  STL [R1+0x5fc], R176 ;  /* 0x0005fcb001007387 */ /* 0x000fe80000100800 */
[----:B------:R-:W-:Y:S04]  /*265b0*/  STL [R1+0x5f8], R177 ;  /* 0x0005f8b101007387 */ /* 0x000fe80000100800 */
[----:B------:R-:W-:Y:S04]  /*265c0*/  STL [R1+0x604], R170 ;  /* 0x000604aa01007387 */ /* 0x000fe80000100800 */
[----:B------:R-:W-:Y:S04]  /*265d0*/  STL [R1+0x600], R171 ;  /* 0x000600ab01007387 */ /* 0x000fe80000100800 */
[----:B------:R-:W-:Y:S04]  /*265e0*/  STL [R1+0x60c], R168 ;  /* 0x00060ca801007387 */ /* 0x000fe80000100800 */
[----:B------:R1:W-:Y:S04]  /*265f0*/  STL [R1+0x608], R169 ;  /* 0x000608a901007387 */ /* 0x0003e80000100800 */
[----:B------:R-:W-:Y:S04]  /*26600*/  STL [R1+0x614], R172 ;  /* 0x000614ac01007387 */ /* 0x000fe80000100800 */
[----:B------:R-:W-:Y:S04]  /*26610*/  STL [R1+0x610], R173 ;  /* 0x000610ad01007387 */ /* 0x000fe80000100800 */
[----:B------:R-:W-:Y:S04]  /*26620*/  STL [R1+0x61c], R140 ;  /* 0x00061c8c01007387 */ /* 0x000fe80000100800 */
[----:B------:R-:W-:Y:S04]  /*26630*/  STL [R1+0x618], R141 ;  /* 0x0006188d01007387 */ /* 0x000fe80000100800 */
[----:B------:R1:W-:Y:S04]  /*26640*/  STL [R1+0x624], R128 ;  /* 0x0006248001007387 */ /* 0x0003e80000100800 */
[----:B------:R1:W-:Y:S04]  /*26650*/  STL [R1+0x620], R129 ;  /* 0x0006208101007387 */ /* 0x0003e80000100800 */
[----:B------:R1:W-:Y:S04]  /*26660*/  STL [R1+0x628], R124 ;  /* 0x0006287c01007387 */ /* 0x0003e80000100800 */
[----:B------:R1:W-:Y:S04]  /*26670*/  STL [R1+0x5e8], R126 ;  /* 0x0005e87e01007387 */ /* 0x0003e80000100800 */
[----:B------:R-:W3:Y:S04]  /*26680*/  LDL.LU.64 R4, [R1+0x218] ;  /* 0x0002180001047983 */ /* 0x000ee80000300a00 */
[----:B------:R-:W3:Y:S04]  /*26690*/  LDL.LU.64 R6, [R1+0x238] ;  /* 0x0002380001067983 */ /* 0x000ee80000300a00 */
[----:B--2---:R-:W2:Y:S04]  /*266a0*/  LDL.LU.64 R18, [R1+0x20] ;  /* 0x0000200001127983 */ /* 0x004ea80000300a00 */
[----:B------:R-:W2:Y:S04]  /*266b0*/  LDL.LU.64 R24, [R1] ;  /* 0x0000000001187983 */ /* 0x000ea80000300a00 */
[----:B------:R-:W2:Y:S04]  /*266c0*/  LDL.LU.64 R20, [R1+0x68] ;  /* 0x0000680001147983 */ /* 0x000ea80000300a00 */
[----:B------:R-:W2:Y:S04]  /*266d0*/  LDL.LU.64 R12, [R1+0x1c8] ;  /* 0x0001c800010c7983 */ /* 0x000ea80000300a00 */
[----:B------:R-:W2:Y:S04]  /*266e0*/  LDL.LU.64 R230, [R1+0x170] ;  /* 0x0001700001e67983 */ /* 0x000ea80000300a00 */
[----:B------:R-:W2:Y:S04]  /*266f0*/  LDL.LU.64 R22, [R1+0x138] ;  /* 0x0001380001167983 */ /* 0x000ea80000300a00 */
[----:B------:R-:W2:Y:S04]  /*26700*/  LDL.LU.64 R10, [R1+0x8] ;  /* 0x00000800010a7983 */ /* 0x000ea80000300a00 */
[----:B------:R-:W2:Y:S04]  /*26710*/  LDL.LU.64 R234, [R1+0x158] ;  /* 0x0001580001ea7983 */ /* 0x000ea80000300a00 */
[----:B------:R-:W1:Y:S01]  /*26720*/  LDL.LU.64 R26, [R1+0x140] ;  /* 0x00014000011a7983 */ /* 0x000e620000300a00 */
        /* <DEDUP_REMOVED lines=14> */
[----:B--2---:R-:W-:Y:S02]  /*26810*/  IMAD.MOV.U32 R167, RZ, RZ, R234 ;  /* 0x000000ffffa77224 */ /* 0x004fe400078e00ea */
[----:B------:R-:W-:Y:S02]  /*26820*/  IMAD.MOV.U32 R166, RZ, RZ, R235 ;  /* 0x000000ffffa67224 */ /* 0x000fe400078e00eb */
[----:B------:R-:W2:Y:S04]  /*26830*/  LDL.LU.64 R234, [R1+0x188] ;  /* 0x0001880001ea7983 */ /* 0x000ea80000300a00 */
[----:B------:R-:W3:Y:S04]  /*26840*/  LDL.LU.64 R30, [R1+0x168] ;  /* 0x00016800011e7983 */ /* 0x000ee80000300a00 */
[----:B------:R-:W3:Y:S01]  /*26850*/  LDL.LU.64 R28, [R1+0x150] ;  /* 0x00015000011c7983 */ /* 0x000ee20000300a00 */
[----:B-1----:R-:W-:-:S02]  /*26860*/  IMAD.MOV.U32 R169, RZ, RZ, R26 ;  /* 0x000000ffffa97224 */ /* 0x002fc400078e001a */
[----:B------:R-:W-:Y:S02]  /*26870*/  IMAD.MOV.U32 R168, RZ, RZ, R27 ;  /* 0x000000ffffa87224 */ /* 0x000fe400078e001b */
[----:B------:R-:W4:Y:S01]  /*26880*/  LDL.LU.64 R26, [R1+0xe8] ;  /* 0x0000e800011a7983 */ /* 0x000f220000300a00 */
        /* <DEDUP_REMOVED lines=14> */
[----:B--2---:R-:W-:Y:S02]  /*26970*/  IMAD.MOV.U32 R183, RZ, RZ, R234 ;  /* 0x000000ffffb77224 */ /* 0x004fe400078e00ea */
[----:B------:R-:W-:Y:S02]  /*26980*/  IMAD.MOV.U32 R182, RZ, RZ, R235 ;  /* 0x000000ffffb67224 */ /* 0x000fe400078e00eb */
[----:B------:R-:W2:Y:S04]  /*26990*/  LDL.LU.64 R234, [R1+0x1b8] ;  /* 0x0001b80001ea7983 */ /* 0x000ea80000300a00 */
[----:B------:R-:W2:Y:S01]  /*269a0*/  LDL.LU.64 R32, [R1+0x198] ;  /* 0x0001980001207983 */ /* 0x000ea20000300a00 */
[----:B---3--:R-:W-:-:S02]  /*269b0*/  IMAD.MOV.U32 R185, RZ, RZ, R30 ;  /* 0x000000ffffb97224 */ /* 0x008fc400078e001e */
[----:B------:R-:W-:Y:S02]  /*269c0*/  IMAD.MOV.U32 R184, RZ, RZ, R31 ;  /* 0x000000ffffb87224 */ /* 0x000fe400078e001f */
[----:B------:R-:W3:Y:S01]  /*269d0*/  LDL.LU.64 R30, [R1+0x178] ;  /* 0x00017800011e7983 */ /* 0x000ee20000300a00 */
[----:B------:R-:W-:Y:S02]  /*269e0*/  IMAD.MOV.U32 R187, RZ, RZ, R28 ;  /* 0x000000ffffbb7224 */ /* 0x000fe400078e001c */
[----:B------:R-:W-:Y:S02]  /*269f0*/  IMAD.MOV.U32 R186, RZ, RZ, R29 ;  /* 0x000000ffffba7224 */ /* 0x000fe400078e001d */
[----:B------:R-:W3:Y:S01]  /*26a00*/  LDL.LU.64 R28, [R1+0x108] ;  /* 0x00010800011c7983 */ /* 0x000ee20000300a00 */
[----:B------:R-:W-:Y:S02]  /*26a10*/  IMAD.MOV.U32 R85, RZ, RZ, R188 ;  /* 0x000000ffff557224 */ /* 0x000fe400078e00bc */
[----:B------:R-:W-:-:S02]  /*26a20*/  IMAD.MOV.U32 R86, RZ, RZ, R189 ;  /* 0x000000ffff567224 */ /* 0x000fc400078e00bd */
[----:B----4-:R-:W-:Y:S02]  /*26a30*/  IMAD.MOV.U32 R189, RZ, RZ, R26 ;  /* 0x000000ffffbd7224 */ /* 0x010fe400078e001a */
[----:B------:R-:W-:Y:S02]  /*26a40*/  IMAD.MOV.U32 R188, RZ, RZ, R27 ;  /* 0x000000ffffbc7224 */ /* 0x000fe400078e001b */
[----:B------:R-:W4:Y:S01]  /*26a50*/  LDL.LU.64 R26, [R1+0xf0] ;  /* 0x0000f000011a7983 */ /* 0x000f220000300a00 */
        /* <DEDUP_REMOVED lines=15> */
[----:B--2---:R-:W-:-:S02]  /*26b50*/  IMAD.MOV.U32 R200, RZ, RZ, R234 ;  /* 0x000000ffffc87224 */ /* 0x004fc400078e00ea */
[----:B------:R-:W-:Y:S02]  /*26b60*/  IMAD.MOV.U32 R199, RZ, RZ, R235 ;  /* 0x000000ffffc77224 */ /* 0x000fe400078e00eb */
[----:B------:R-:W2:Y:S01]  /*26b70*/  LDL.LU.64 R234, [R1+0x200] ;  /* 0x0002000001ea7983 */ /* 0x000ea20000300a00 */
[----:B------:R-:W-:Y:S02]  /*26b80*/  IMAD.MOV.U32 R202, RZ, RZ, R32 ;  /* 0x000000ffffca7224 */ /* 0x000fe400078e0020 */
[----:B------:R-:W-:Y:S02]  /*26b90*/  IMAD.MOV.U32 R201, RZ, RZ, R33 ;  /* 0x000000ffffc97224 */ /* 0x000fe400078e0021 */
[----:B------:R-:W2:Y:S01]  /*26ba0*/  LDL.LU.64 R32, [R1+0x1c0] ;  /* 0x0001c00001207983 */ /* 0x000ea20000300a00 */
[----:B---3--:R-:W-:Y:S02]  /*26bb0*/  IMAD.MOV.U32 R204, RZ, RZ, R30 ;  /* 0x000000ffffcc7224 */ /* 0x008fe400078e001e */
[----:B------:R-:W-:-:S02]  /*26bc0*/  IMAD.MOV.U32 R203, RZ, RZ, R31 ;  /* 0x000000ffffcb7224 */ /* 0x000fc400078e001f */
[----:B------:R-:W3:Y:S01]  /*26bd0*/  LDL.LU.64 R30, [R1+0x1a8] ;  /* 0x0001a800011e7983 */ /* 0x000ee20000300a00 */
[----:B------:R-:W-:Y:S02]  /*26be0*/  IMAD.MOV.U32 R78, RZ, RZ, R205 ;  /* 0x000000ffff4e7224 */ /* 0x000fe400078e00cd */
[----:B------:R-:W-:Y:S02]  /*26bf0*/  IMAD.MOV.U32 R79, RZ, RZ, R206 ;  /* 0x000000ffff4f7224 */ /* 0x000fe400078e00ce */
[----:B------:R-:W-:Y:S02]  /*26c00*/  IMAD.MOV.U32 R206, RZ, RZ, R28 ;  /* 0x000000ffffce7224 */ /* 0x000fe400078e001c */
[----:B------:R-:W-:Y:S02]  /*26c10*/  IMAD.MOV.U32 R205, RZ, RZ, R29 ;  /* 0x000000ffffcd7224 */ /* 0x000fe400078e001d */
[----:B------:R-:W3:Y:S01]  /*26c20*/  LDL.LU.64 R28, [R1+0x160] ;  /* 0x00016000011c7983 */ /* 0x000ee20000300a00 */
[----:B------:R-:W-:-:S02]  /*26c30*/  IMAD.MOV.U32 R80, RZ, RZ, R207 ;  /* 0x000000ffff507224 */ /* 0x000fc400078e00cf */
[----:B------:R-:W-:Y:S02]  /*26c40*/  IMAD.MOV.U32 R175, RZ, RZ, R208 ;  /* 0x000000ffffaf7224 */ /* 0x000fe400078e00d0 */
[----:B----4-:R-:W-:Y:S02]  /*26c50*/  IMAD.MOV.U32 R208, RZ, RZ, R26 ;  /* 0x000000ffffd07224 */ /* 0x010fe400078e001a */
[----:B------:R-:W-:Y:S02]  /*26c60*/  IMAD.MOV.U32 R207, RZ, RZ, R27 ;  /* 0x000000ffffcf7224 */ /* 0x000fe400078e001b */
[----:B------:R-:W4:Y:S01]  /*26c70*/  LDL.LU.64 R26, [R1+0x148] ;  /* 0x00014800011a7983 */ /* 0x000f220000300a00 */
        /* <DEDUP_REMOVED lines=24> */
[----:B------:R-:W-:Y:S01]  /*26e00*/  IMAD.MOV.U32 R115, RZ, RZ, R122 ;  /* 0x000000ffff737224 */ /* 0x000fe200078e007a */
[----:B------:R-:W3:Y:S01]  /*26e10*/  LDL.LU.64 R34, [R1+0x1a0] ;  /* 0x0001a00001227983 */ /* 0x000ee20000300a00 */
[----:B------:R-:W-:Y:S02]  /*26e20*/  IMAD.MOV.U32 R75, RZ, RZ, R214 ;  /* 0x000000ffff4b7224 */ /* 0x000fe400078e00d6 */
[----:B------:R-:W-:Y:S02]  /*26e30*/  IMAD.MOV.U32 R122, RZ, RZ, R193 ;  /* 0x000000ffff7a7224 */ /* 0x000fe400078e00c1 */
[----:B------:R-:W-:Y:S02]  /*26e40*/  IMAD.MOV.U32 R193, RZ, RZ, R221 ;  /* 0x000000ffffc17224 */ /* 0x000fe400078e00dd */
[----:B------:R-:W-:-:S02]  /*26e50*/  IMAD.MOV.U32 R214, RZ, RZ, R222 ;  /* 0x000000ffffd67224 */ /* 0x000fc400078e00de */
[----:B------:R-:W-:Y:S02]  /*26e60*/  IMAD.MOV.U32 R222, RZ, RZ, R28 ;  /* 0x000000ffffde7224 */ /* 0x000fe400078e001c */
[----:B------:R-:W-:Y:S02]  /*26e70*/  IMAD.MOV.U32 R221, RZ, RZ, R29 ;  /* 0x000000ffffdd7224 */ /* 0x000fe400078e001d */
[----:B------:R-:W3:Y:S01]  /*26e80*/  LDL.LU.64 R28, [R1+0x190] ;  /* 0x00019000011c7983 */ /* 0x000ee20000300a00 */
[----:B------:R-:W-:Y:S02]  /*26e90*/  IMAD.MOV.U32 R73, RZ, RZ, R212 ;  /* 0x000000ffff497224 */ /* 0x000fe400078e00d4 */
[----:B------:R-:W-:Y:S02]  /*26ea0*/  IMAD.MOV.U32 R74, RZ, RZ, R213 ;  /* 0x000000ffff4a7224 */ /* 0x000fe400078e00d5 */
[----:B------:R-:W-:Y:S02]  /*26eb0*/  IMAD.MOV.U32 R212, RZ, RZ, R224 ;  /* 0x000000ffffd47224 */ /* 0x000fe400078e00e0 */
[----:B------:R-:W-:-:S02]  /*26ec0*/  IMAD.MOV.U32 R213, RZ, RZ, R223 ;  /* 0x000000ffffd57224 */ /* 0x000fc400078e00df */
[----:B----4-:R-:W-:Y:S02]  /*26ed0*/  IMAD.MOV.U32 R224, RZ, RZ, R26 ;  /* 0x000000ffffe07224 */ /* 0x010fe400078e001a */
[----:B------:R-:W-:Y:S02]  /*26ee0*/  IMAD.MOV.U32 R223, RZ, RZ, R27 ;  /* 0x000000ffffdf7224 */ /* 0x000fe400078e001b */
[----:B------:R-:W-:Y:S02]  /*26ef0*/  IMAD.MOV.U32 R26, RZ, RZ, R24 ;  /* 0x000000ffff1a7224 */ /* 0x000fe400078e0018 */
[----:B------:R-:W-:Y:S02]  /*26f00*/  IMAD.MOV.U32 R27, RZ, RZ, R25 ;  /* 0x000000ffff1b7224 */ /* 0x000fe400078e0019 */
[----:B------:R-:W4:Y:S01]  /*26f10*/  LDL.LU.64 R24, [R1+0x298] ;  /* 0x0002980001187983 */ /* 0x000f220000300a00 */
        /* <DEDUP_REMOVED lines=18> */
[----:B--2---:R-:W-:Y:S02]  /*27040*/  IMAD.MOV.U32 R232, RZ, RZ, R234 ;  /* 0x000000ffffe87224 */ /* 0x004fe400078e00ea */
[----:B------:R-:W-:-:S02]  /*27050*/  IMAD.MOV.U32 R234, RZ, RZ, R32 ;  /* 0x000000ffffea7224 */ /* 0x000fc400078e0020 */
[----:B------:R-:W-:Y:S02]  /*27060*/  IMAD.MOV.U32 R233, RZ, RZ, R33 ;  /* 0x000000ffffe97224 */ /* 0x000fe400078e0021 */
[----:B------:R-:W2:Y:S01]  /*27070*/  LDL.LU.64 R32, [R1+0x248] ;  /* 0x0002480001207983 */ /* 0x000ea20000300a00 */
[----:B------:R-:W-:Y:S02]  /*27080*/  IMAD.MOV.U32 R231, RZ, RZ, R235 ;  /* 0x000000ffffe77224 */ /* 0x000fe400078e00eb */
[----:B---3--:R-:W-:Y:S01]  /*27090*/  IMAD.MOV.U32 R236, RZ, RZ, R30 ;  /* 0x000000ffffec7224 */ /* 0x008fe200078e001e */
[----:B------:R-:W3:Y:S01]  /*270a0*/  LDL.LU.64 R126, [R1+0x210] ;  /* 0x00021000017e7983 */ /* 0x000ee20000300a00 */
[----:B------:R-:W-:-:S03]  /*270b0*/  IMAD.MOV.U32 R235, RZ, RZ, R31 ;  /* 0x000000ffffeb7224 */ /* 0x000fc600078e001f */
[----:B------:R-:W3:Y:S01]  /*270c0*/  LDL.LU.64 R30, [R1+0x1e0] ;  /* 0x0001e000011e7983 */ /* 0x000ee20000300a00 */
        /* <DEDUP_REMOVED lines=18> */
[----:B------:R-:W3:Y:S01]  /*271f0*/  LDL.LU.64 R34, [R1+0x1b0] ;  /* 0x0001b00001227983 */ /* 0x000ee20000300a00 */
[----:B------:R-:W-:Y:S02]  /*27200*/  IMAD.MOV.U32 R88, RZ, RZ, R191 ;  /* 0x000000ffff587224 */ /* 0x000fe400078e00bf */
[----:B------:R-:W-:Y:S02]  /*27210*/  IMAD.MOV.U32 R173, RZ, RZ, R240 ;  /* 0x000000ffffad7224 */ /* 0x000fe400078e00f0 */
[----:B------:R-:W-:Y:S02]  /*27220*/  IMAD.MOV.U32 R191, RZ, RZ, R239 ;  /* 0x000000ffffbf7224 */ /* 0x000fe400078e00ef */
[----:B------:R-:W-:Y:S02]  /*27230*/  IMAD.MOV.U32 R240, RZ, RZ, R28 ;  /* 0x000000fffff07224 */ /* 0x000fe400078e001c */
[----:B------:R-:W-:Y:S02]  /*27240*/  IMAD.MOV.U32 R239, RZ, RZ, R29 ;  /* 0x000000ffffef7224 */ /* 0x000fe400078e001d */
[----:B------:R-:W3:Y:S01]  /*27250*/  LDL.LU.64 R28, [R1+0x180] ;  /* 0x00018000011c7983 */ /* 0x000ee20000300a00 */
[----:B------:R-:W-:-:S02]  /*27260*/  IMAD.MOV.U32 R16, RZ, RZ, R138 ;  /* 0x000000ffff107224 */ /* 0x000fc400078e008a */
        /* <DEDUP_REMOVED lines=26> */
[----:B--2---:R-:W-:Y:S02]  /*27410*/  IMAD.MOV.U32 R250, RZ, RZ, R32 ;  /* 0x000000fffffa7224 */ /* 0x004fe400078e0020 */
[----:B------:R-:W-:Y:S02]  /*27420*/  IMAD.MOV.U32 R249, RZ, RZ, R33 ;  /* 0x000000fffff97224 */ /* 0x000fe400078e0021 */
[----:B------:R-:W2:Y:S01]  /*27430*/  LDL.LU.64 R32, [R1+0x250] ;  /* 0x0002500001207983 */ /* 0x000ea20000300a00 */
[----:B------:R-:W-:Y:S02]  /*27440*/  IMAD.MOV.U32 R17, RZ, RZ, R139 ;  /* 0x000000ffff117224 */ /* 0x000fe400078e008b */
[----:B------:R-:W-:Y:S02]  /*27450*/  IMAD.MOV.U32 R139, RZ, RZ, R152 ;  /* 0x000000ffff8b7224 */ /* 0x000fe400078e0098 */
[----:B------:R-:W-:Y:S01]  /*27460*/  IMAD.MOV.U32 R152, RZ, RZ, R245 ;  /* 0x000000ffff987224 */ /* 0x000fe200078e00f5 */
[----:B---3--:R1:W-:Y:S01]  /*27470*/  STL [R1+0x4], R30 ;  /* 0x0000041e01007387 */ /* 0x0083e20000100800 */
[----:B------:R-:W-:-:S02]  /*27480*/  IMAD.MOV.U32 R245, RZ, RZ, R251 ;  /* 0x000000fffff57224 */ /* 0x000fc400078e00fb */
[----:B------:R-:W-:Y:S02]  /*27490*/  IMAD.MOV.U32 R252, RZ, RZ, R126 ;  /* 0x000000fffffc7224 */ /* 0x000fe400078e007e */
[----:B------:R-:W-:Y:S02]  /*274a0*/  IMAD.MOV.U32 R251, RZ, RZ, R127 ;  /* 0x000000fffffb7224 */ /* 0x000fe400078e007f */
[----:B------:R-:W3:Y:S01]  /*274b0*/  LDL.LU.64 R126, [R1+0x220] ;  /* 0x00022000017e7983 */ /* 0x000ee20000300a00 */
[----:B------:R-:W-:Y:S02]  /*274c0*/  IMAD.MOV.U32 R87, RZ, RZ, R190 ;  /* 0x000000ffff577224 */ /* 0x000fe400078e00be */
[----:B------:R-:W-:Y:S02]  /*274d0*/  IMAD.MOV.U32 R190, RZ, RZ, R31 ;  /* 0x000000ffffbe7224 */ /* 0x000fe400078e001f */
[----:B-1----:R-:W3:Y:S04]  /*274e0*/  LDL.LU.64 R30, [R1+0x1e8] ;  /* 0x0001e800011e7983 */ /* 0x002ee80000300a00 */
[----:B------:R1:W-:Y:S02]  /*274f0*/  STL [R1], R190 ;  /* 0x000000be01007387 */ /* 0x0003e40000100800 */
[----:B-1----:R-:W-:-:S02]  /*27500*/  IMAD.MOV.U32 R190, RZ, RZ, R35 ;  /* 0x000000ffffbe7224 */ /* 0x002fc400078e0023 */
[----:B------:R1:W-:Y:S04]  /*27510*/  STL [R1+0xc], R34 ;  /* 0x00000c2201007387 */ /* 0x0003e80000100800 */
[----:B-1----:R1:W5:Y:S04]  /*27520*/  LDL.LU.64 R34, [R1+0xd20] ;  /* 0x000d200001227983 */ /* 0x0023680000300a00 */
[----:B------:R1:W-:Y:S04]  /*27530*/  STL [R1+0x14], R28 ;  /* 0x0000141c01007387 */ /* 0x0003e80000100800 */
[----:B------:R-:W-:Y:S04]  /*27540*/  STL [R1+0x8], R190 ;  /* 0x000008be01007387 */ /* 0x000fe80000100800 */
[----:B------:R1:W-:Y:S02]  /*27550*/  STL [R1+0x1c], R18 ;  /* 0x00001c1201007387 */ /* 0x0003e40000100800 */
[----:B-1----:R-:W-:-:S05]  /*27560*/  IMAD.MOV.U32 R28, RZ, RZ, R29 ;  /* 0x000000ffff1c7224 */ /* 0x002fca00078e001d */
[----:B------:R-:W-:Y:S01]  /*27570*/  STL [R1+0x10], R28 ;  /* 0x0000101c01007387 */ /* 0x000fe20000100800 */
[----:B------:R-:W-:-:S03]  /*27580*/  IMAD.MOV.U32 R18, RZ, RZ, R19 ;  /* 0x000000ffff127224 */ /* 0x000fc600078e0013 */
[----:B------:R-:W-:Y:S04]  /*27590*/  STL [R1+0x24], R8 ;  /* 0x0000240801007387 */ /* 0x000fe80000100800 */
[----:B------:R1:W-:Y:S04]  /*275a0*/  STL [R1+0x18], R18 ;  /* 0x0000181201007387 */ /* 0x0003e80000100800 */
[----:B-1----:R-:W3:Y:S01]  /*275b0*/  LDL.LU.64 R18, [R1+0x330] ;  /* 0x0003300001127983 */ /* 0x002ee20000300a00 */
[----:B------:R-:W-:-:S03]  /*275c0*/  IMAD.MOV.U32 R8, RZ, RZ, R9 ;  /* 0x000000ffff087224 */ /* 0x000fc600078e0009 */
[----:B------:R-:W-:Y:S04]  /*275d0*/  STL [R1+0x2c], R26 ;  /* 0x00002c1a01007387 */ /* 0x000fe80000100800 */
[----:B------:R1:W-:Y:S04]  /*275e0*/  STL [R1+0x20], R8 ;  /* 0x0000200801007387 */ /* 0x0003e80000100800 */
[----:B-1----:R-:W3:Y:S01]  /*275f0*/  LDL.LU.64 R8, [R1+0x2d0] ;  /* 0x0002d00001087983 */ /* 0x002ee20000300a00 */
[----:B------:R-:W-:-:S03]  /*27600*/  IMAD.MOV.U32 R26, RZ, RZ, R27 ;  /* 0x000000ffff1a7224 */ /* 0x000fc600078e001b */
[----:B----4-:R1:W-:Y:S04]  /*27610*/  STL [R1+0x34], R24 ;  /* 0x0000341801007387 */ /* 0x0103e80000100800 */
[----:B------:R4:W-:Y:S04]  /*27620*/  STL [R1+0x28], R26 ;  /* 0x0000281a01007387 */ /* 0x0009e80000100800 */
[----:B------:R-:W3:Y:S01]  /*27630*/  LDL.LU.64 R28, [R1+0x290] ;  /* 0x00029000011c7983 */ /* 0x000ee20000300a00 */
[----:B-1----:R-:W-:-:S03]  /*27640*/  IMAD.MOV.U32 R24, RZ, RZ, R25 ;  /* 0x000000ffff187224 */ /* 0x002fc600078e0019 */
[----:B----4-:R-:W4:Y:S04]  /*27650*/  LDL.LU.64 R26, [R1+0x260] ;  /* 0x00026000011a7983 */ /* 0x010f280000300a00 */
[----:B------:R1:W-:Y:S04]  /*27660*/  STL [R1+0x30], R24 ;  /* 0x0000301801007387 */ /* 0x0003e80000100800 */
[----:B--2---:R2:W-:Y:S04]  /*27670*/  STL [R1+0x3c], R32 ;  /* 0x00003c2001007387 */ /* 0x0045e80000100800 */
[----:B-1----:R-:W4:Y:S01]  /*27680*/  LDL.LU.64 R24, [R1+0x228] ;  /* 0x0002280001187983 */ /* 0x002f220000300a00 */
[----:B------:R-:W-:-:S03]  /*27690*/  IMAD.MOV.U32 R190, RZ, RZ, R33 ;  /* 0x000000ffffbe7224 */ /* 0x000fc600078e0021 */
[----:B--2---:R1:W5:Y:S04]  /*276a0*/  LDL.LU.64 R32, [R1+0xd18] ;  /* 0x000d180001207983 */ /* 0x0043680000300a00 */
[----:B------:R-:W-:Y:S04]  /*276b0*/  STL [R1+0x38], R190 ;  /* 0x000038be01007387 */ /* 0x000fe80000100800 */
[----:B---3--:R2:W-:Y:S02]  /*276c0*/  STL [R1+0x44], R126 ;  /* 0x0000447e01007387 */ /* 0x0085e40000100800 */
[----:B--2---:R-:W-:-:S05]  /*276d0*/  IMAD.MOV.U32 R126, RZ, RZ, R127 ;  /* 0x000000ffff7e7224 */ /* 0x004fca00078e007f */
[----:B------:R-:W-:Y:S04]  /*276e0*/  STL [R1+0x40], R126 ;  /* 0x0000407e01007387 */ /* 0x000fe80000100800 */
[----:B------:R2:W-:Y:S02]  /*276f0*/  STL [R1+0x4c], R30 ;  /* 0x00004c1e01007387 */ /* 0x0005e40000100800 */
[----:B--2---:R-:W-:-:S05]  /*27700*/  IMAD.MOV.U32 R30, RZ, RZ, R31 ;  /* 0x000000ffff1e7224 */ /* 0x004fca00078e001f */
[----:B------:R2:W-:Y:S04]  /*27710*/  STL [R1+0x48], R30 ;  /* 0x0000481e01007387 */ /* 0x0005e80000100800 */
[----:B------:R3:W-:Y:S01]  /*27720*/  STL [R1+0x54], R12 ;  /* 0x0000540c01007387 */ /* 0x0007e20000100800 */
[----:B--2---:R-:W-:-:S03]  /*27730*/  IMAD.MOV.U32 R30, RZ, RZ, R13 ;  /* 0x000000ffff1e7224 */ /* 0x004fc600078e000d */
[----:B---3--:R-:W2:Y:S04]  /*27740*/  LDL.LU.64 R12, [R1+0x378] ;  /* 0x00037800010c7983 */ /* 0x008ea80000300a00 */
[----:B------:R3:W-:Y:S04]  /*27750*/  STL [R1+0x50], R30 ;  /* 0x0000501e01007387 */ /* 0x0007e80000100800 */
[----:B------:R1:W-:Y:S01]  /*27760*/  STL [R1+0x5c], R10 ;  /* 0x00005c0a01007387 */ /* 0x0003e20000100800 */
[----:B---3--:R-:W-:-:S03]  /*27770*/  IMAD.MOV.U32 R30, RZ, RZ, R11 ;  /* 0x000000ffff1e7224 */ /* 0x008fc600078e000b */
[----:B-1----:R-:W3:Y:S04]  /*27780*/  LDL.LU.64 R10, [R1+0x320] ;  /* 0x00032000010a7983 */ /* 0x002ee80000300a00 */
[----:B------:R1:W-:Y:S04]  /*27790*/  STL [R1+0x58], R30 ;  /* 0x0000581e01007387 */ /* 0x0003e80000100800 */
[----:B------:R1:W-:Y:S02]  /*277a0*/  STL [R1+0x64], R20 ;  /* 0x0000641401007387 */ /* 0x0003e40000100800 */
[----:B-1----:R-:W-:-:S02]  /*277b0*/  IMAD.MOV.U32 R30, RZ, RZ, R21 ;  /* 0x000000ffff1e7224 */ /* 0x002fc400078e0015 */
[----:B------:R-:W3:Y:S04]  /*277c0*/  LDL.LU.64 R20, [R1+0x2c8] ;  /* 0x0002c80001147983 */ /* 0x000ee80000300a00 */
        /* <DEDUP_REMOVED lines=8> */
[----:B------:R-:W-:Y:S04]  /*27850*/  STL [R1+0x70], R30 ;  /* 0x0000701e01007387 */ /* 0x000fe80000100800 */
[----:B------:R1:W-:Y:S02]  /*27860*/  STL [R1+0x7c], R28 ;  /* 0x00007c1c01007387 */ /* 0x0003e40000100800 */
[----:B-1----:R-:W-:-:S05]  /*27870*/  IMAD.MOV.U32 R28, RZ, RZ, R29 ;  /* 0x000000ffff1c7224 */ /* 0x002fca00078e001d */
[----:B------:R-:W-:Y:S04]  /*27880*/  STL [R1+0x78], R28 ;  /* 0x0000781c01007387 */ /* 0x000fe80000100800 */
[----:B----4-:R1:W-:Y:S02]  /*27890*/  STL [R1+0x84], R26 ;  /* 0x0000841a01007387 */ /* 0x0103e40000100800 */
[----:B-1----:R-:W-:-:S05]  /*278a0*/  IMAD.MOV.U32 R26, RZ, RZ, R27 ;  /* 0x000000ffff1a7224 */ /* 0x002fca00078e001b */
[----:B------:R-:W-:Y:S04]  /*278b0*/  STL [R1+0x80], R26 ;  /* 0x0000801a01007387 */ /* 0x000fe80000100800 */
[----:B------:R1:W-:Y:S02]  /*278c0*/  STL [R1+0x8c], R24 ;  /* 0x00008c1801007387 */ /* 0x0003e40000100800 */
[----:B-1----:R-:W-:-:S05]  /*278d0*/  IMAD.MOV.U32 R24, RZ, RZ, R25 ;  /* 0x000000ffff187224 */ /* 0x002fca00078e0019 */
[----:B------:R1:W-:Y:S04]  /*278e0*/  STL [R1+0x88], R24 ;  /* 0x0000881801007387 */ /* 0x0003e80000100800 */
[----:B------:R4:W-:Y:S01]  /*278f0*/  STL [R1+0x94], R16 ;  /* 0x0000941001007387 */ /* 0x0009e20000100800 */
[----:B-1----:R-:W-:-:S03]  /*27900*/  IMAD.MOV.U32 R24, RZ, RZ, R17 ;  /* 0x000000ffff187224 */ /* 0x002fc600078e0011 */
[----:B----4-:R-:W4:Y:S04]  /*27910*/  LDL.LU.64 R16, [R1+0x3c0] ;  /* 0x0003c00001107983 */ /* 0x010f280000300a00 */
[----:B------:R1:W-:Y:S04]  /*27920*/  STL [R1+0x90], R24 ;  /* 0x0000901801007387 */ /* 0x0003e80000100800 */
[----:B------:R1:W-:Y:S02]  /*27930*/  STL [R1+0x9c], R14 ;  /* 0x00009c0e01007387 */ /* 0x0003e40000100800 */
[----:B-1----:R-:W-:-:S02]  /*27940*/  IMAD.MOV.U32 R24, RZ, RZ, R15 ;  /* 0x000000ffff187224 */ /* 0x002fc400078e000f */
[----:B------:R-:W4:Y:S04]  /*27950*/  LDL.LU.64 R14, [R1+0x368] ;  /* 0x00036800010e7983 */ /* 0x000f280000300a00 */
[----:B------:R1:W-:Y:S04]  /*27960*/  STL [R1+0x98], R24 ;  /* 0x0000981801007387 */ /* 0x0003e80000100800 */
[----:B------:R2:W-:Y:S01]  /*27970*/  STL [R1+0xa4], R22 ;  /* 0x0000a41601007387 */ /* 0x0005e20000100800 */
[----:B-1----:R-:W-:-:S03]  /*27980*/  IMAD.MOV.U32 R24, RZ, RZ, R23 ;  /* 0x000000ffff187224 */ /* 0x002fc600078e0017 */
[----:B--2---:R-:W2:Y:S04]  /*27990*/  LDL.LU.64 R22, [R1+0x310] ;  /* 0x0003100001167983 */ /* 0x004ea80000300a00 */
[----:B------:R1:W-:Y:S04]  /*279a0*/  STL [R1+0xa0], R24 ;  /* 0x0000a01801007387 */ /* 0x0003e80000100800 */
[----:B------:R1:W-:Y:S02]  /*279b0*/  STL [R1+0xac], R12 ;  /* 0x0000ac0c01007387 */ /* 0x0003e40000100800 */
[----:B-1----:R-:W-:-:S02]  /*279c0*/  IMAD.MOV.U32 R24, RZ, RZ, R13 ;  /* 0x000000ffff187224 */ /* 0x002fc400078e000d */
[----:B------:R-:W2:Y:S04]  /*279d0*/  LDL.LU.64 R12, [R1+0x2d8] ;  /* 0x0002d800010c7983 */ /* 0x000ea80000300a00 */
[----:B------:R1:W-:Y:S04]  /*279e0*/  STL [R1+0xa8], R24 ;  /* 0x0000a81801007387 */ /* 0x0003e80000100800 */
[----:B---3--:R3:W-:Y:S01]  /*279f0*/  STL [R1+0xb4], R10 ;  /* 0x0000b40a01007387 */ /* 0x0087e20000100800 */
[----:B-1----:R-:W-:-:S03]  /*27a00*/  IMAD.MOV.U32 R24, RZ, RZ, R11 ;  /* 0x000000ffff187224 */ /* 0x002fc600078e000b */
[----:B---3--:R-:W3:Y:S04]  /*27a10*/  LDL.LU.64 R10, [R1+0x2a8] ;  /* 0x0002a800010a7983 */ /* 0x008ee80000300a00 */
        /* <DEDUP_REMOVED lines=25> */
[----:B----4-:R4:W-:Y:S01]  /*27bb0*/  STL [R1+0xec], R16 ;  /* 0x0000ec1001007387 */ /* 0x0109e20000100800 */
[----:B-1----:R-:W-:-:S03]  /*27bc0*/  IMAD.MOV.U32 R24, RZ, RZ, R17 ;  /* 0x000000ffff187224 */ /* 0x002fc600078e0011 */
[----:B----4-:R-:W4:Y:S04]  /*27bd0*/  LDL.LU.64 R16, [R1+0x308] ;  /* 0x0003080001107983 */ /* 0x010f280000300a00 */
[----:B------:R1:W-:Y:S04]  /*27be0*/  STL [R1+0xe8], R24 ;  /* 0x0000e81801007387 */ /* 0x0003e80000100800 */
[----:B------:R1:W-:Y:S02]  /*27bf0*/  STL [R1+0xf4], R14 ;  /* 0x0000f40e01007387 */ /* 0x0003e40000100800 */
[----:B-1----:R-:W-:-:S02]  /*27c00*/  IMAD.MOV.U32 R24, RZ, RZ, R15 ;  /* 0x000000ffff187224 */ /* 0x002fc400078e000f */
[----:B------:R-:W4:Y:S04]  /*27c10*/  LDL.LU.64 R14, [R1+0x2e8] ;  /* 0x0002e800010e7983 */ /* 0x000f280000300a00 */
[----:B------:R1:W-:Y:S04]  /*27c20*/  STL [R1+0xf0], R24 ;  /* 0x0000f01801007387 */ /* 0x0003e80000100800 */
[----:B--2---:R2:W-:Y:S01]  /*27c30*/  STL [R1+0xfc], R22 ;  /* 0x0000fc1601007387 */ /* 0x0045e20000100800 */
        /* <DEDUP_REMOVED lines=367> */
[----:B------:R1:W-:Y:S04]  /*29330*/  STL [R1+0x3dc], R18 ;  /* 0x0003dc1201007387 */ /* 0x0003e80000100800 */
[----:B-1----:R-:W3:Y:S01]  /*29340*/  LDL.LU.64 R24, [R1+0x750] ;  /* 0x0007500001187983 */ /* 0x002ee20000300a00 */
[----:B------:R-:W-:-:S05]  /*29350*/  IMAD.MOV.U32 R18, RZ, RZ, R19 ;  /* 0x000000ffff127224 */ /* 0x000fca00078e0013 */
[----:B------:R1:W-:Y:S04]  /*29360*/  STL [R1+0x3d8], R18 ;  /* 0x0003d81201007387 */ /* 0x0003e80000100800 */
[----:B------:R1:W-:Y:S02]  /*29370*/  STL [R1+0x3e4], R8 ;  /* 0x0003e40801007387 */ /* 0x0003e40000100800 */
[----:B-1----:R-:W-:Y:S02]  /*29380*/  IMAD.MOV.U32 R18, RZ, RZ, R9 ;  /* 0x000000ffff127224 */ /* 0x002fe400078e0009 */
        /* <DEDUP_REMOVED lines=14> */
[----:B----4-:R4:W-:Y:S04]  /*29470*/  STL [R1+0x404], R16 ;  /* 0x0004041001007387 */ /* 0x0109e80000100800 */
[----:B-1----:R-:W3:Y:S01]  /*29480*/  LDL.LU.64 R18, [R1+0x540] ;  /* 0x0005400001127983 */ /* 0x002ee20000300a00 */
[----:B----4-:R-:W-:-:S05]  /*29490*/  IMAD.MOV.U32 R16, RZ, RZ, R17 ;  /* 0x000000ffff107224 */ /* 0x010fca00078e0011 */
[----:B------:R1:W-:Y:S04]  /*294a0*/  STL [R1+0x400], R16 ;  /* 0x0004001001007387 */ /* 0x0003e80000100800 */
[----:B------:R4:W-:Y:S04]  /*294b0*/  STL [R1+0x40c], R14 ;  /* 0x00040c0e01007387 */ /* 0x0009e80000100800 */
[----:B-1----:R-:W3:Y:S01]  /*294c0*/  LDL.LU.64 R16, [R1+0x520] ;  /* 0x0005200001107983 */ /* 0x002ee20000300a00 */
[----:B----4-:R-:W-:-:S05]  /*294d0*/  IMAD.MOV.U32 R14, RZ, RZ, R15 ;  /* 0x000000ffff0e7224 */ /* 0x010fca00078e000f */
[----:B------:R1:W-:Y:S04]  /*294e0*/  STL [R1+0x408], R14 ;  /* 0x0004080e01007387 */ /* 0x0003e80000100800 */
[----:B--2---:R2:W-:Y:S04]  /*294f0*/  STL [R1+0x414], R22 ;  /* 0x0004141601007387 */ /* 0x0045e80000100800 */
[----:B-1----:R-:W4:Y:S01]  /*29500*/  LDL.LU.64 R14, [R1+0x880] ;  /* 0x00088000010e7983 */ /* 0x002f220000300a00 */
[----:B--2---:R-:W-:-:S03]  /*29510*/  IMAD.MOV.U32 R22, RZ, RZ, R23 ;  /* 0x000000ffff167224 */ /* 0x004fc600078e0017 */
[----:B------:R1:W-:Y:S04]  /*29520*/  STL [R1+0x41c], R12 ;  /* 0x00041c0c01007387 */ /* 0x0003e80000100800 */
[----:B------:R2:W-:Y:S01]  /*29530*/  STL [R1+0x410], R22 ;  /* 0x0004101601007387 */ /* 0x0005e20000100800 */
[----:B-1----:R-:W-:-:S03]  /*29540*/  IMAD.MOV.U32 R12, RZ, RZ, R13 ;  /* 0x000000ffff0c7224 */ /* 0x002fc600078e000d */
[----:B--2---:R-:W2:Y:S04]  /*29550*/  LDL.LU.64 R22, [R1+0x780] ;  /* 0x0007800001167983 */ /* 0x004ea80000300a00 */
[----:B---3--:R-:W-:Y:S04]  /*29560*/  STL [R1+0x424], R10 ;  /* 0x0004240a01007387 */ /* 0x008fe80000100800 */
[----:B------:R1:W-:Y:S04]  /*29570*/  STL [R1+0x418], R12 ;  /* 0x0004180c01007387 */ /* 0x0003e80000100800 */
[----:B-1----:R-:W3:Y:S01]  /*29580*/  LDL.LU.64 R12, [R1+0x718] ;  /* 0x00071800010c7983 */ /* 0x002ee20000300a00 */
[----:B------:R-:W-:-:S03]  /*29590*/  IMAD.MOV.U32 R10, RZ, RZ, R11 ;  /* 0x000000ffff0a7224 */ /* 0x000fc600078e000b */
[----:B------:R1:W-:Y:S04]  /*295a0*/  STL [R1+0x42c], R20 ;  /* 0x00042c1401007387 */ /* 0x0003e80000100800 */
[----:B------:R1:W-:Y:S02]  /*295b0*/  STL [R1+0x420], R10 ;  /* 0x0004200a01007387 */ /* 0x0003e40000100800 */
[----:B-1----:R-:W-:Y:S02]  /*295c0*/  IMAD.MOV.U32 R20, RZ, RZ, R21 ;  /* 0x000000ffff147224 */ /* 0x002fe400078e0015 */
[----:B------:R-:W3:Y:S04]  /*295d0*/  LDL.LU.64 R10, [R1+0x6a0] ;  /* 0x0006a000010a7983 */ /* 0x000ee80000300a00 */
[----:B------:R-:W-:Y:S04]  /*295e0*/  STL [R1+0x434], R24 ;  /* 0x0004341801007387 */ /* 0x000fe80000100800 */
[----:B------:R1:W-:Y:S04]  /*295f0*/  STL [R1+0x428], R20 ;  /* 0x0004281401007387 */ /* 0x0003e80000100800 */
[----:B-1----:R-:W3:Y:S01]  /*29600*/  LDL.LU.64 R20, [R1+0x640] ;  /* 0x0006400001147983 */ /* 0x002ee20000300a00 */
[----:B------:R-:W-:-:S03]  /*29610*/  IMAD.MOV.U32 R24, RZ, RZ, R25 ;  /* 0x000000ffff187224 */ /* 0x000fc600078e0019 */
[----:B------:R-:W-:Y:S04]  /*29620*/  STL [R1+0x43c], R8 ;  /* 0x00043c0801007387 */ /* 0x000fe80000100800 */
        /* <DEDUP_REMOVED lines=21> */
[----:B-1----:R-:W-:-:S02]  /*29780*/  IMAD.MOV.U32 R16, RZ, RZ, R17 ;  /* 0x000000ffff107224 */ /* 0x002fc400078e0011 */
[----:B----4-:R-:W-:Y:S04]  /*29790*/  STL [R1+0x46c], R14 ;  /* 0x00046c0e01007387 */ /* 0x010fe80000100800 */
[----:B------:R1:W-:Y:S04]  /*297a0*/  STL [R1+0x460], R16 ;  /* 0x0004601001007387 */ /* 0x0003e80000100800 */
[----:B-1----:R-:W4:Y:S01]  /*297b0*/  LDL.LU.64 R16, [R1+0x748] ;  /* 0x0007480001107983 */ /* 0x002f220000300a00 */
[----:B------:R-:W-:-:S03]  /*297c0*/  IMAD.MOV.U32 R14, RZ, RZ, R15 ;  /* 0x000000ffff0e7224 */ /* 0x000fc600078e000f */
[----:B--2---:R1:W-:Y:S04]  /*297d0*/  STL [R1+0x474], R22 ;  /* 0x0004741601007387 */ /* 0x0043e80000100800 */
[----:B------:R2:W-:Y:S01]  /*297e0*/  STL [R1+0x468], R14 ;  /* 0x0004680e01007387 */ /* 0x0005e20000100800 */
[----:B-1----:R-:W-:-:S03]  /*297f0*/  IMAD.MOV.U32 R22, RZ, RZ, R23 ;  /* 0x000000ffff167224 */ /* 0x002fc600078e0017 */
[----:B--2---:R-:W2:Y:S04]  /*29800*/  LDL.LU.64 R14, [R1+0x6d8] ;  /* 0x0006d800010e7983 */ /* 0x004ea80000300a00 */
[----:B---3--:R1:W-:Y:S04]  /*29810*/  STL [R1+0x47c], R12 ;  /* 0x00047c0c01007387 */ /* 0x0083e80000100800 */
[----:B------:R-:W-:Y:S04]  /*29820*/  STL [R1+0x470], R22 ;  /* 0x0004701601007387 */ /* 0x000fe80000100800 */
[----:B------:R-:W3:Y:S01]  /*29830*/  LDL.LU.64 R26, [R1+0x680] ;  /* 0x00068000011a7983 */ /* 0x000ee20000300a00 */
[----:B-1----:R-:W-:-:S03]  /*29840*/  IMAD.MOV.U32 R12, RZ, RZ, R13 ;  /* 0x000000ffff0c7224 */ /* 0x002fc600078e000d */
[----:B------:R1:W-:Y:S04]  /*29850*/  STL [R1+0x484], R10 ;  /* 0x0004840a01007387 */ /* 0x0003e80000100800 */
[----:B------:R1:W-:Y:S02]  /*29860*/  STL [R1+0x478], R12 ;  /* 0x0004780c01007387 */ /* 0x0003e40000100800 */
[----:B-1----:R-:W-:Y:S02]  /*29870*/  IMAD.MOV.U32 R10, RZ, RZ, R11 ;  /* 0x000000ffff0a7224 */ /* 0x002fe400078e000b */
[----:B------:R-:W3:Y:S04]  /*29880*/  LDL.64 R12, [R1+0x630] ;  /* 0x00063000010c7983 */ /* 0x000ee80000100a00 */
[----:B------:R-:W-:Y:S04]  /*29890*/  STL [R1+0x48c], R20 ;  /* 0x00048c1401007387 */ /* 0x000fe80000100800 */
[----:B------:R1:W-:Y:S04]  /*298a0*/  STL [R1+0x480], R10 ;  /* 0x0004800a01007387 */ /* 0x0003e80000100800 */
[----:B-1----:R-:W3:Y:S04]  /*298b0*/  LDL.LU.64 R10, [R1+0x5a0] ;  /* 0x0005a000010a7983 */ /* 0x002ee80000300a00 */
[----:B------:R-:W3:Y:S01]  /*298c0*/  LDL.LU.64 R24, [R1+0x590] ;  /* 0x0005900001187983 */ /* 0x000ee20000300a00 */
        /* <DEDUP_REMOVED lines=9> */
[----:B------:R-:W-:Y:S04]  /*29960*/  STL [R1+0x498], R20 ;  /* 0x0004981401007387 */ /* 0x000fe80000100800 */
[----:B------:R1:W-:Y:S04]  /*29970*/  STL [R1+0x4a4], R4 ;  /* 0x0004a40401007387 */ /* 0x0003e80000100800 */
[----:B------:R-:W3:Y:S01]  /*29980*/  LDL.LU.64 R22, [R1+0x778] ;  /* 0x0007780001167983 */ /* 0x000ee20000300a00 */
[----:B-1----:R-:W-:-:S03]  /*29990*/  IMAD.MOV.U32 R4, RZ, RZ, R5 ;  /* 0x000000ffff047224 */ /* 0x002fc600078e0005 */
[----:B------:R1:W-:Y:S04]  /*299a0*/  STL [R1+0x4ac], R2 ;  /* 0x0004ac0201007387 */ /* 0x0003e80000100800 */
[----:B------:R1:W-:Y:S02]  /*299b0*/  STL [R1+0x4a0], R4 ;  /* 0x0004a00401007387 */ /* 0x0003e40000100800 */
[----:B-1----:R-:W-:Y:S02]  /*299c0*/  IMAD.MOV.U32 R2, RZ, RZ, R3 ;  /* 0x000000ffff027224 */ /* 0x002fe400078e0003 */
[----:B------:R-:W3:Y:S04]  /*299d0*/  LDL.LU.64 R4, [R1+0x710] ;  /* 0x0007100001047983 */ /* 0x000ee80000300a00 */
[----:B------:R-:W-:Y:S04]  /*299e0*/  STL [R1+0x4b4], R18 ;  /* 0x0004b41201007387 */ /* 0x000fe80000100800 */
[----:B------:R1:W-:Y:S04]  /*299f0*/  STL [R1+0x4a8], R2 ;  /* 0x0004a80201007387 */ /* 0x0003e80000100800 */
[----:B-1----:R-:W3:Y:S04]  /*29a00*/  LDL.LU.64 R2, [R1+0x6b8] ;  /* 0x0006b80001027983 */ /* 0x002ee80000300a00 */
[----:B------:R-:W3:Y:S01]  /*29a10*/  LDL.LU.64 R20, [R1+0x660] ;  /* 0x0006600001147983 */ /* 0x000ee20000300a00 */
[----:B------:R-:W-:-:S05]  /*29a20*/  IMAD.MOV.U32 R18, RZ, RZ, R19 ;  /* 0x000000ffff127224 */ /* 0x000fca00078e0013 */
[----:B------:R1:W-:Y:S04]  /*29a30*/  STL [R1+0x4b0], R18 ;  /* 0x0004b01201007387 */ /* 0x0003e80000100800 */
[----:B----4-:R4:W-:Y:S04]  /*29a40*/  STL [R1+0x4bc], R16 ;  /* 0x0004bc1001007387 */ /* 0x0109e80000100800 */
[----:B-1----:R-:W3:Y:S01]  /*29a50*/  LDL.LU.64 R18, [R1+0x5c0] ;  /* 0x0005c00001127983 */ /* 0x002ee20000300a00 */
[----:B----4-:R-:W-:-:S05]  /*29a60*/  IMAD.MOV.U32 R16, RZ, RZ, R17 ;  /* 0x000000ffff107224 */ /* 0x010fca00078e0011 */
[----:B------:R1:W-:Y:S04]  /*29a70*/  STL [R1+0x4b8], R16 ;  /* 0x0004b81001007387 */ /* 0x0003e80000100800 */
[----:B--2---:R2:W-:Y:S04]  /*29a80*/  STL [R1+0x4c4], R14 ;  /* 0x0004c40e01007387 */ /* 0x0045e80000100800 */
[----:B-1----:R-:W4:Y:S01]  /*29a90*/  LDL.LU.64 R16, [R1+0x5b0] ;  /* 0x0005b00001107983 */ /* 0x002f220000300a00 */
[----:B--2---:R-:W-:-:S05]  /*29aa0*/  IMAD.MOV.U32 R14, RZ, RZ, R15 ;  /* 0x000000ffff0e7224 */ /* 0x004fca00078e000f */
[----:B------:R1:W-:Y:S04]  /*29ab0*/  STL [R1+0x4c0], R14 ;  /* 0x0004c00e01007387 */ /* 0x0003e80000100800 */
[----:B---3--:R2:W-:Y:S04]  /*29ac0*/  STL [R1+0x4cc], R26 ;  /* 0x0004cc1a01007387 */ /* 0x0085e80000100800 */
[----:B-1----:R-:W3:Y:S01]  /*29ad0*/  LDL.LU.64 R14, [R1+0xb30] ;  /* 0x000b3000010e7983 */ /* 0x002ee20000300a00 */
[----:B--2---:R-:W-:-:S03]  /*29ae0*/  IMAD.MOV.U32 R26, RZ, RZ, R27 ;  /* 0x000000ffff1a7224 */ /* 0x004fc600078e001b */
[----:B------:R-:W-:Y:S04]  /*29af0*/  STL [R1+0x4d4], R12 ;  /* 0x0004d40c01007387 */ /* 0x000fe80000100800 */
[----:B------:R1:W-:Y:S02]  /*29b00*/  STL [R1+0x4c8], R26 ;  /* 0x0004c81a01007387 */ /* 0x0003e40000100800 */
[----:B-1----:R-:W-:Y:S02]  /*29b10*/  IMAD.MOV.U32 R26, RZ, RZ, R13 ;  /* 0x000000ffff1a7224 */ /* 0x002fe400078e000d */
[----:B------:R-:W2:Y:S04]  /*29b20*/  LDL.LU.64 R12, [R1+0x800] ;  /* 0x00080000010c7983 */ /* 0x000ea80000300a00 */
[----:B------:R-:W-:Y:S04]  /*29b30*/  STL [R1+0x4d0], R26 ;  /* 0x0004d01a01007387 */ /* 0x000fe80000100800 */
[----:B------:R1:W-:Y:S04]  /*29b40*/  STL [R1+0x4dc], R10 ;  /* 0x0004dc0a01007387 */ /* 0x0003e80000100800 */
[----:B------:R1:W-:Y:S02]  /*29b50*/  STL [R1+0x4e4], R24 ;  /* 0x0004e41801007387 */ /* 0x0003e40000100800 */
[----:B-1----:R-:W-:-:S05]  /*29b60*/  IMAD.MOV.U32 R10, RZ, RZ, R11 ;  /* 0x000000ffff0a7224 */ /* 0x002fca00078e000b */
[----:B------:R1:W-:Y:S01]  /*29b70*/  STL [R1+0x4d8], R10 ;  /* 0x0004d80a01007387 */ /* 0x0003e20000100800 */
[----:B------:R-:W-:-:S03]  /*29b80*/  IMAD.MOV.U32 R24, RZ, RZ, R25 ;  /* 0x000000ffff187224 */ /* 0x000fc600078e0019 */
[----:B-1----:R-:W2:Y:S04]  /*29b90*/  LDL.LU.64 R10, [R1+0x7b0] ;  /* 0x0007b000010a7983 */ /* 0x002ea80000300a00 */
[----:B------:R-:W-:Y:S04]  /*29ba0*/  STL [R1+0x4ec], R8 ;  /* 0x0004ec0801007387 */ /* 0x000fe80000100800 */
[----:B------:R1:W-:Y:S02]  /*29bb0*/  STL [R1+0x4e0], R24 ;  /* 0x0004e01801007387 */ /* 0x0003e40000100800 */
[----:B-1----:R-:W-:-:S02]  /*29bc0*/  IMAD.MOV.U32 R24, RZ, RZ, R9 ;  /* 0x000000ffff187224 */ /* 0x002fc400078e0009 */
        /* <DEDUP_REMOVED lines=19> */
[----:B------:R1:W-:Y:S04]  /*29d00*/  STL [R1+0x51c], R18 ;  /* 0x00051c1201007387 */ /* 0x0003e80000100800 */
[----:B------:R-:W-:Y:S04]  /*29d10*/  STL [R1+0x510], R20 ;  /* 0x0005101401007387 */ /* 0x000fe80000100800 */
[----:B------:R-:W2:Y:S01]  /*29d20*/  LDL.LU.64 R126, [R1+0x638] ;  /* 0x00063800017e7983 */ /* 0x000ea20000300a00 */
[----:B-1----:R-:W-:-:S05]  /*29d30*/  IMAD.MOV.U32 R18, RZ, RZ, R19 ;  /* 0x000000ffff127224 */ /* 0x002fca00078e0013 */
[----:B------:R-:W-:Y:S04]  /*29d40*/  STL [R1+0x518], R18 ;  /* 0x0005181201007387 */ /* 0x000fe80000100800 */
[----:B----4-:R1:W-:Y:S02]  /*29d50*/  STL [R1+0x524], R16 ;  /* 0x0005241001007387 */ /* 0x0103e40000100800 */
[----:B-1----:R-:W-:Y:S02]  /*29d60*/  IMAD.MOV.U32 R16, RZ, RZ, R17 ;  /* 0x000000ffff107224 */ /* 0x002fe400078e0011 */
[----:B---3--:R1:W-:Y:S04]  /*29d70*/  STL [R1+0x52c], R14 ;  /* 0x00052c0e01007387 */ /* 0x0083e80000100800 */
[----:B------:R-:W-:Y:S04]  /*29d80*/  STL [R1+0x520], R16 ;  /* 0x0005201001007387 */ /* 0x000fe80000100800 */
[----:B------:R-:W3:Y:S01]  /*29d90*/  LDL.LU.64 R30, [R1+0xb48] ;  /* 0x000b4800011e7983 */ /* 0x000ee20000300a00 */
[----:B-1----:R-:W-:-:S03]  /*29da0*/  IMAD.MOV.U32 R14, RZ, RZ, R15 ;  /* 0x000000ffff0e7224 */ /* 0x002fc600078e000f */
[----:B------:R-:W4:Y:S04]  /*29db0*/  LDL.LU.64 R28, [R1+0x838] ;  /* 0x00083800011c7983 */ /* 0x000f280000300a00 */
[----:B------:R-:W-:Y:S04]  /*29dc0*/  STL [R1+0x528], R14 ;  /* 0x0005280e01007387 */ /* 0x000fe80000100800 */
[----:B--2---:R1:W-:Y:S04]  /*29dd0*/  STL [R1+0x534], R12 ;  /* 0x0005340c01007387 */ /* 0x0043e80000100800 */
[----:B------:R-:W2:Y:S04]  /*29de0*/  LDL.LU.64 R26, [R1+0x7b8] ;  /* 0x0007b800011a7983 */ /* 0x000ea80000300a00 */
[----:B------:R-:W2:Y:S01]  /*29df0*/  LDL.LU.64 R24, [R1+0x758] ;  /* 0x0007580001187983 */ /* 0x000ea20000300a00 */
[----:B-1----:R-:W-:-:S05]  /*29e00*/  IMAD.MOV.U32 R12, RZ, RZ, R13 ;  /* 0x000000ffff0c7224 */ /* 0x002fca00078e000d */
[----:B------:R-:W-:Y:S04]  /*29e10*/  STL [R1+0x530], R12 ;  /* 0x0005300c01007387 */ /* 0x000fe80000100800 */
[----:B------:R1:W-:Y:S04]  /*29e20*/  STL [R1+0x53c], R10 ;  /* 0x00053c0a01007387 */ /* 0x0003e80000100800 */
        /* <DEDUP_REMOVED lines=18> */
[----:B------:R1:W-:Y:S04]  /*29f50*/  STL [R1+0x550], R4 ;  /* 0x0005500401007387 */ /* 0x0003e80000100800 */
[----:B------:R1:W-:Y:S04]  /*29f60*/  STL [R1+0x55c], R2 ;  /* 0x00055c0201007387 */ /* 0x0003e80000100800 */
[----:B------:R-:W2:Y:S04]  /*29f70*/  LDL.LU.64 R6, [R1+0x730] ;  /* 0x0007300001067983 */ /* 0x000ea80000300a00 */
[----:B-1----:R-:W2:Y:S01]  /*29f80*/  LDL.LU.64 R4, [R1+0x6e8] ;  /* 0x0006e80001047983 */ /* 0x002ea20000300a00 */
[----:B------:R-:W-:-:S05]  /*29f90*/  IMAD.MOV.U32 R2, RZ, RZ, R3 ;  /* 0x000000ffff027224 */ /* 0x000fca00078e0003 */
[----:B------:R1:W-:Y:S04]  /*29fa0*/  STL [R1+0x558], R2 ;  /* 0x0005580201007387 */ /* 0x0003e80000100800 */
[----:B------:R1:W-:Y:S04]  /*29fb0*/  STL [R1+0x564], R126 ;  /* 0x0005647e01007387 */ /* 0x0003e80000100800 */
[----:B-1----:R-:W2:Y:S01]  /*29fc0*/  LDL.LU.64 R2, [R1+0x6c8] ;  /* 0x0006c80001027983 */ /* 0x002ea20000300a00 */
[----:B------:R-:W-:-:S03]  /*29fd0*/  IMAD.MOV.U32 R190, RZ, RZ, R127 ;  /* 0x000000ffffbe7224 */ /* 0x000fc600078e007f */
[----:B------:R-:W2:Y:S04]  /*29fe0*/  LDL.LU.64 R126, [R1+0x690] ;  /* 0x00069000017e7983 */ /* 0x000ea80000300a00 */
[----:B------:R3:W-:Y:S02]  /*29ff0*/  STL [R1+0x560], R190 ;  /* 0x000560be01007387 */ /* 0x0007e40000100800 */
[----:B---3--:R-:W-:Y:S02]  /*2a000*/  IMAD.MOV.U32 R190, RZ, RZ, R31 ;  /* 0x000000ffffbe7224 */ /* 0x008fe400078e001f */
[----:B------:R1:W-:Y:S04]  /*2a010*/  STL [R1+0x56c], R30 ;  /* 0x00056c1e01007387 */ /* 0x0003e80000100800 */
[----:B-1----:R1:W5:Y:S04]  /*2a020*/  LDL.LU.64 R30, [R1+0xd10] ;  /* 0x000d1000011e7983 */ /* 0x0023680000300a00 */
[----:B----4-:R-:W-:Y:S04]  /*2a030*/  STL [R1+0x574], R28 ;  /* 0x0005741c01007387 */ /* 0x010fe80000100800 */
[----:B------:R3:W-:Y:S02]  /*2a040*/  STL [R1+0x568], R190 ;  /* 0x000568be01007387 */ /* 0x0007e40000100800 */
[----:B---3--:R-:W-:-:S02]  /*2a050*/  IMAD.MOV.U32 R190, RZ, RZ, R29 ;  /* 0x000000ffffbe7224 */ /* 0x008fc400078e001d */
[----:B------:R1:W5:Y:S04]  /*2a060*/  LDL.LU.64 R28, [R1+0xd08] ;  /* 0x000d0800011c7983 */ /* 0x0003680000300a00 */
[----:B--2---:R-:W-:Y:S04]  /*2a070*/  STL [R1+0x57c], R26 ;  /* 0x00057c1a01007387 */ /* 0x004fe80000100800 */
[----:B------:R2:W-:Y:S02]  /*2a080*/  STL [R1+0x570], R190 ;  /* 0x000570be01007387 */ /* 0x0005e40000100800 */
[----:B--2---:R-:W-:-:S02]  /*2a090*/  IMAD.MOV.U32 R190, RZ, RZ, R27 ;  /* 0x000000ffffbe7224 */ /* 0x004fc400078e001b */
[----:B------:R1:W5:Y:S04]  /*2a0a0*/  LDL.LU.64 R26, [R1+0xd00] ;  /* 0x000d0000011a7983 */ /* 0x0003680000300a00 */
[----:B------:R-:W-:Y:S04]  /*2a0b0*/  STL [R1+0x584], R24 ;  /* 0x0005841801007387 */ /* 0x000fe80000100800 */
        /* <DEDUP_REMOVED lines=46> */
[----:B------:R-:W2:Y:S04]  /*2a3a0*/  LDL.LU.64 R2, [R1+0xca0] ;  /* 0x000ca00001027983 */ /* 0x000ea80000300a00 */
[----:B------:R3:W-:Y:S04]  /*2a3b0*/  STL [R1+0x5e4], R126 ;  /* 0x0005e47e01007387 */ /* 0x0007e80000100800 */
[----:B------:R2:W-:Y:S01]  /*2a3c0*/  STL [R1+0x5d8], R190 ;  /* 0x0005d8be01007387 */ /* 0x0005e20000100800 */
[----:B---3--:R-:W-:-:S05]  /*2a3d0*/  IMAD.MOV.U32 R126, RZ, RZ, R127 ;  /* 0x000000ffff7e7224 */ /* 0x008fca00078e007f */
[----:B------:R3:W-:Y:S01]  /*2a3e0*/  STL [R1+0x5e0], R126 ;  /* 0x0005e07e01007387 */ /* 0x0007e20000100800 */
[----:B------:R-:W-:Y:S01]  /*2a3f0*/  UIADD3 UR14, UPT, UPT, UR14, -0x180, URZ ;  /* 0xfffffe800e0e7890 */ /* 0x000fe2000fffe0ff */
[----:B------:R-:W-:Y:S01]  /*2a400*/  UMOV UR16, 0x1 ;  /* 0x0000000100107882 */ /* 0x000fe20000000000 */
[----:B------:R-:W-:Y:S01]  /*2a410*/  UMOV UR17, 0x2 ;  /* 0x0000000200117882 */ /* 0x000fe20000000000 */
[----:B------:R-:W-:Y:S01]  /*2a420*/  UMOV UR4, URZ ;  /* 0x000000ff00047c82 */ /* 0x000fe20008000000 */
[----:B------:R-:W-:Y:S01]  /*2a430*/  UMOV UR5, URZ ;  /* 0x000000ff00057c82 */ /* 0x000fe20008000000 */
[----:B------:R-:W-:Y:S01]  /*2a440*/  UMOV UR6, URZ ;  /* 0x000000ff00067c82 */ /* 0x000fe20008000000 */
[----:B--2---:R-:W-:-:S04]  /*2a450*/  SHF.R.S32.HI R190, RZ, 0x1f, R3 ;  /* 0x0000001fffbe7819 */ /* 0x004fc80000011403 */
[----:B------:R-:W-:Y:S02]  /*2a460*/  LEA.HI R190, R190, R3, RZ, 0x7 ;  /* 0x00000003bebe7211 */ /* 0x000fe400078f38ff */
[----:B------:R-:W2:Y:S02]  /*2a470*/  S2R R3, SR_TID.X ;  /* 0x0000000000037919 */ /* 0x000ea40000002100 */
[----:B---3--:R-:W-:-:S04]  /*2a480*/  SHF.R.S32.HI R126, RZ, 0x7, R190 ;  /* 0x00000007ff7e7819 */ /* 0x008fc800000114be */
[----:B------:R-:W-:-:S05]  /*2a490*/  VIMNMX R127, PT, PT, R126, 0x2, !PT ;  /* 0x000000027e7f7848 */ /* 0x000fca0007fe0100 */
[----:B------:R-:W-:-:S05]  /*2a4a0*/  VIADD R127, R127, 0xfffffffe ;  /* 0xfffffffe7f7f7836 */ /* 0x000fca0000000000 */
[----:B------:R1:W-:Y:S01]  /*2a4b0*/  STL [R1+0x62c], R127 ;  /* 0x00062c7f01007387 */ /* 0x0003e20000100800 */
[----:B------:R-:W-:Y:S02]  /*2a4c0*/  VIADD R190, R126, 0xfffffffd ;  /* 0xfffffffd7ebe7836 */ /* 0x000fe40000000000 */
[----:B------:R-:W-:Y:S01]  /*2a4d0*/  IMAD.MOV.U32 R126, RZ, RZ, RZ ;  /* 0x000000ffff7e7224 */ /* 0x000fe200078e00ff */
[----:B--2---:R-:W-:-:S04]  /*2a4e0*/  SHF.R.U32.HI R3, RZ, 0x6, R3 ;  /* 0x00000006ff037819 */ /* 0x004fc80000011603 */
[----:B-1----:R-:W-:-:S07]  /*2a4f0*/  SGXT.U32 R3, R3, 0x1 ;  /* 0x000000010303781a */ /* 0x002fce0000000000 */
.L_x_10:
[----:B------:R-:W-:Y:S01]  /*2a500*/  UIADD3 UR4, UPT, UPT, UR4, 0x1, URZ ;  /* 0x0000000104047890 */ /* 0x000fe2000fffe0ff */
[----:B------:R-:W-:-:S04]  /*2a510*/  DEPBAR.LE SB0, 0x2 ;  /* 0x000080800000791a */ /* 0x000fc80000000000 */
[----:B------:R-:W-:Y:S01]  /*2a520*/  ULEA UR9, UR16, UR7, 0x3 ;  /* 0x0000000710097291 */ /* 0x000fe2000f8e18ff */
[----:B------:R-:W-:Y:S01]  /*2a530*/  IMAD.U32 R126, R126, -0x80000000, RZ ;  /* 0x800000007e7e7824 */ /* 0x000fe200078e00ff */
[----:B------:R-:W-:Y:S02]  /*2a540*/  UISETP.GT.AND UP1, UPT, UR4, 0x2, UPT ;  /* 0x000000020400788c */ /* 0x000fe4000bf24270 */
[----:B------:R-:W-:Y:S02]  /*2a550*/  UIADD3 UR9, UPT, UPT, UR9, 0x78000, URZ ;  /* 0x0007800009097890 */ /* 0x000fe4000fffe0ff */
[----:B------:R-:W-:Y:S01]  /*2a560*/  USEL UR4, UR4, URZ, !UP1 ;  /* 0x000000ff04047287 */ /* 0x000fe2000c800000 */
[----:B------:R-:W-:Y:S06]  /*2a570*/  BAR.SYNC.DEFER_BLOCKING 0x0 ;  /* 0x0000000000007b1d */ /* 0x000fec0000010000 */
[----:B-----5:R-:W-:Y:S05]  /*2a580*/  @P0 BRA `(.L_x_8) ;  /* 0x0000000400c80947 */ /* 0x020fea0003800000 */
[----:B------:R-:W-:Y:S02]  /*2a590*/  ULEA UR24, UR4, UR7, 0xf ;  /* 0x0000000704187291 */ /* 0x000fe4000f8e78ff */
[----:B------:R-:W-:Y:S02]  /*2a5a0*/  ULEA UR22, UR4, UR7, 0x11 ;  /* 0x0000000704167291 */ /* 0x000fe4000f8e88ff */
[----:B------:R-:W-:Y:S02]  /*2a5b0*/  UIADD3 UR24, UPT, UPT, UR24, 0x60000, URZ ;  /* 0x0006000018187890 */ /* 0x000fe4000fffe0ff */
[----:B------:R-:W-:Y:S02]  /*2a5c0*/  USHF.R.U32.HI UR22, URZ, 0x4, UR22 ;  /* 0x00000004ff167899 */ /* 0x000fe40008011616 */
[----:B------:R-:W-:Y:S02]  /*2a5d0*/  USHF.R.U32.HI UR24, URZ, 0x4, UR24 ;  /* 0x00000004ff187899 */ /* 0x000fe40008011618 */
[----:B------:R-:W-:-:S02]  /*2a5e0*/  USGXT.U32 UR66, UR22, 0xe ;  /* 0x0000000e1642789a */ /* 0x000fc40008000000 */
[----:B------:R-:W-:Y:S02]  /*2a5f0*/  USGXT.U32 UR64, UR24, 0xe ;  /* 0x0000000e1840789a */ /* 0x000fe40008000000 */
[----:B------:R-:W-:Y:S01]  /*2a600*/  UIADD3 UR22, UP2, UPT, UR66, 0x2, URZ ;  /* 0x0000000242167890 */ /* 0x000fe2000ff5e0ff */
[----:B------:R-:W-:Y:S01]  /*2a610*/  UMOV UR23, URZ ;  /* 0x000000ff00177c82 */ /* 0x000fe20008000000 */
[----:B------:R-:W-:Y:S02]  /*2a620*/  UIADD3 UR38, UP1, UPT, UR64, 0x2, URZ ;  /* 0x0000000240267890 */ /* 0x000fe4000ff3e0ff */
[----:B------:R-:W-:Y:S02]  /*2a630*/  UIADD3.X UR23, UPT, UPT, UR23, 0x40004040, URZ, UP2, !UPT ;  /* 0x4000404017177890 */ /* 0x000fe400097fe4ff */
[----:B------:R-:W-:Y:S01]  /*2a640*/  UIADD3 UR46, UP3, UPT, UR22, 0x7fe, URZ ;  /* 0x000007fe162e7890 */ /* 0x000fe2000ff7e0ff */
[----:B------:R-:W-:Y:S01]  /*2a650*/  UMOV UR18, URZ ;  /* 0x000000ff00127c82 */ /* 0x000fe20008000000 */
[----:B------:R-:W-:-:S02]  /*2a660*/  UIADD3 UR60, UP5, UPT, UR22, 0x2, URZ ;  /* 0x00000002163c7890 */ /* 0x000fc4000ffbe0ff */
[----:B------:R-:W-:Y:S02]  /*2a670*/  UIADD3.X UR39, UPT, UPT, UR18, 0x40004040, URZ, UP1, !UPT ;  /* 0x4000404012277890 */ /* 0x000fe40008ffe4ff */
[----:B------:R-:W-:Y:S02]  /*2a680*/  UIADD3 UR62, UP6, UPT, UR38, 0x2, URZ ;  /* 0x00000002263e7890 */ /* 0x000fe4000ffde0ff */
[----:B------:R-:W-:Y:S02]  /*2a690*/  UIADD3.X UR47, UPT, UPT, UR23, URZ, URZ, UP3, !UPT ;  /* 0x000000ff172f7290 */ /* 0x000fe40009ffe4ff */
[----:B------:R-:W-:Y:S02]  /*2a6a0*/  UIADD3 UR44, UP3, UPT, UR38, 0x200, URZ ;  /* 0x00000200262c7890 */ /* 0x000fe4000ff7e0ff */
[----:B------:R-:W-:Y:S02]  /*2a6b0*/  UIADD3 UR56, UP2, UPT, UR22, 0x4, URZ ;  /* 0x0000000416387890 */ /* 0x000fe4000ff5e0ff */
[----:B------:R-:W-:-:S02]  /*2a6c0*/  UIADD3.X UR61, UPT, UPT, UR23, URZ, URZ, UP5, !UPT ;  /* 0x000000ff173d7290 */ /* 0x000fc4000affe4ff */
[----:B------:R-:W-:Y:S02]  /*2a6d0*/  UIADD3 UR36, UP5, UPT, UR22, 0x804, URZ ;  /* 0x0000080416247890 */ /* 0x000fe4000ffbe0ff */
[----:B------:R-:W-:Y:S01]  /*2a6e0*/  UIADD3.X UR63, UPT, UPT, UR39, URZ, URZ, UP6, !UPT ;  /* 0x000000ff273f7290 */ /* 0x000fe2000b7fe4ff */
[----:B------:R-:W-:Y:S01]  /*2a6f0*/  UMOV UR68, 0x0 ;  /* 0x0000000000447882 */ /* 0x000fe20000000000 */
[----:B------:R-:W-:Y:S01]  /*2a700*/  UMOV UR69, 0x4400910 ;  /* 0x0440091000457882 */ /* 0x000fe20000000000 */
[----:B------:R-:W-:Y:S01]  /*2a710*/  UIADD3 UR54, UP6, UPT, UR38, 0x4, URZ ;  /* 0x0000000426367890 */ /* 0x000fe2000ffde0ff */
[----:B------:R-:W-:Y:S01]  /*2a720*/  UMOV UR67, 0x40004040 ;  /* 0x4000404000437882 */ /* 0x000fe20000000000 */
[----:B------:R-:W-:Y:S01]  /*2a730*/  UMOV UR65, 0x40004040 ;  /* 0x4000404000417882 */ /* 0x000fe20000000000 */
[----:B------:R-:W-:Y:S01]  /*2a740*/  UIADD3.X UR45, UPT, UPT, UR39, URZ, URZ, UP3, !UPT ;  /* 0x000000ff272d7290 */ /* 0x000fe20009ffe4ff */
[----:B------:R1:W-:Y:S01]  /*2a750*/  UTCHMMA gdesc[UR64], gdesc[UR66], tmem[UR8], tmem[UR68], idesc[UR69], UPT ;  /* 0x00ff4442400075ea */ /* 0x0003e2000b800008 */
[----:B------:R-:W-:-:S02]  /*2a760*/  UIADD3.X UR57, UPT, UPT, UR23, URZ, URZ, UP2, !UPT ;  /* 0x000000ff17397290 */ /* 0x000fc400097fe4ff */
[----:B------:R-:W-:Y:S01]  /*2a770*/  UIADD3 UR40, UP3, UPT, UR38, 0x202, URZ ;  /* 0x0000020226287890 */ /* 0x000fe2000ff7e0ff */
[----:B------:R-:W-:Y:S01]  /*2a780*/  UMOV UR26, UR9 ;  /* 0x00000009001a7c82 */ /* 0x000fe20008000000 */
[----:B------:R-:W-:Y:S01]  /*2a790*/  UMOV UR27, URZ ;  /* 0x000000ff001b7c82 */ /* 0x000fe20008000000 */
[----:B------:R-:W-:Y:S02]  /*2a7a0*/  UIADD3 UR50, UP2, UPT, UR38, 0x1fe, URZ ;  /* 0x000001fe26327890 */ /* 0x000fe4000ff5e0ff */
[----:B------:R-:W-:Y:S02]  /*2a7b0*/  UIADD3.X UR37, UPT, UPT, UR23, URZ, URZ, UP5, !UPT ;  /* 0x000000ff17257290 */ /* 0x000fe4000affe4ff */
[----:B-1----:R-:W-:Y:S01]  /*2a7c0*/  UIADD3 UR68, UP5, UPT, UR38, 0x3fe, URZ ;  /* 0x000003fe26447890 */ /* 0x002fe2000ffbe0ff */
[----:B------:R-:W-:Y:S01]  /*2a7d0*/  UMOV UR18, UR26 ;  /* 0x0000001a00127c82 */ /* 0x000fe20008000000 */
[----:B------:R-:W-:Y:S02]  /*2a7e0*/  UIADD3 UR42, UP1, UPT, UR22, 0x800, URZ ;  /* 0x00000800162a7890 */ /* 0x000fe4000ff3e0ff */
[----:B------:R-:W-:Y:S01]  /*2a7f0*/  UIADD3.X UR55, UPT, UPT, UR39, URZ, URZ, UP6, !UPT ;  /* 0x000000ff27377290 */ /* 0x000fe2000b7fe4ff */
[----:B------:R-:W-:Y:S01]  /*2a800*/  UMOV UR70, 0x0 ;  /* 0x0000000000467882 */ /* 0x000fe20000000000 */
[----:B------:R-:W-:Y:S01]  /*2a810*/  UMOV UR71, 0x4400910 ;  /* 0x0440091000477882 */ /* 0x000fe20000000000 */
[----:B------:R-:W-:-:S02]  /*2a820*/  UIADD3 UR26, UP4, UPT, UR22, 0x802, URZ ;  /* 0x00000802161a7890 */ /* 0x000fc4000ff9e0ff */
[----:B------:R1:W-:Y:S01]  /*2a830*/  UTCHMMA gdesc[UR38], gdesc[UR22], tmem[UR8], tmem[UR70], idesc[UR71], UPT ;  /* 0x00ff4616260075ea */ /* 0x0003e2000b800008 */
[----:B------:R-:W-:Y:S02]  /*2a840*/  UIADD3.X UR41, UPT, UPT, UR39, URZ, URZ, UP3, !UPT ;  /* 0x000000ff27297290 */ /* 0x000fe40009ffe4ff */
[----:B------:R-:W-:Y:S02]  /*2a850*/  UIADD3.X UR51, UPT, UPT, UR39, URZ, URZ, UP2, !UPT ;  /* 0x000000ff27337290 */ /* 0x000fe400097fe4ff */
[----:B------:R-:W-:Y:S02]  /*2a860*/  UIADD3 UR34, UP3, UPT, UR38, 0x204, URZ ;  /* 0x0000020426227890 */ /* 0x000fe4000ff7e0ff */
[----:B------:R-:W-:Y:S02]  /*2a870*/  UIADD3 UR32, UP6, UPT, UR22, 0xffe, URZ ;  /* 0x00000ffe16207890 */ /* 0x000fe4000ffde0ff */
[----:B------:R-:W-:Y:S02]  /*2a880*/  UIADD3.X UR69, UPT, UPT, UR39, URZ, URZ, UP5, !UPT ;  /* 0x000000ff27457290 */ /* 0x000fe4000affe4ff */
[----:B------:R-:W-:-:S02]  /*2a890*/  UIADD3 UR30, UP2, UPT, UR22, 0x1000, URZ ;  /* 0x00001000161e7890 */ /* 0x000fc4000ff5e0ff */
[----:B------:R-:W-:Y:S02]  /*2a8a0*/  UIADD3.X UR43, UPT, UPT, UR23, URZ, URZ, UP1, !UPT ;  /* 0x000000ff172b7290 */ /* 0x000fe40008ffe4ff */
[----:B-1----:R-:W-:Y:S01]  /*2a8b0*/  UIADD3 UR70, UP5, UPT, UR38, 0x400, URZ ;  /* 0x0000040026467890 */ /* 0x002fe2000ffbe0ff */
[----:B------:R-:W-:Y:S01]  /*2a8c0*/  UMOV UR58, 0x0 ;  /* 0x00000000003a7882 */ /* 0x000fe20000000000 */
[----:B------:R-:W-:Y:S01]  /*2a8d0*/  UMOV UR59, 0x4400910 ;  /* 0x04400910003b7882 */ /* 0x000fe20000000000 */
[----:B------:R-:W-:Y:S01]  /*2a8e0*/  UIADD3 UR28, UP1, UPT, UR22, 0x1002, URZ ;  /* 0x00001002161c7890 */ /* 0x000fe2000ff3e0ff */
[----:B------:R1:W-:Y:S01]  /*2a8f0*/  UTCHMMA gdesc[UR62], gdesc[UR60], tmem[UR8], tmem[UR58], idesc[UR59], UPT ;  /* 0x00ff3a3c3e0075ea */ /* 0x0003e2000b800008 */
[----:B------:R-:W-:Y:S02]  /*2a900*/  UIADD3.X UR27, UPT, UPT, UR23, URZ, URZ, UP4, !UPT ;  /* 0x000000ff171b7290 */ /* 0x000fe4000a7fe4ff */
[----:B------:R-:W-:Y:S02]  /*2a910*/  UIADD3 UR66, UP4, UPT, UR22, 0x1004, URZ ;  /* 0x0000100416427890 */ /* 0x000fe4000ff9e0ff */
[----:B------:R-:W-:Y:S01]  /*2a920*/  UIADD3.X UR35, UPT, UPT, UR39, URZ, URZ, UP3, !UPT ;  /* 0x000000ff27237290 */ /* 0x000fe20009ffe4ff */
[----:B------:R-:W-:Y:S01]  /*2a930*/  UMOV UR52, 0x0 ;  /* 0x0000000000347882 */ /* 0x000fe20000000000 */
[----:B------:R-:W-:Y:S01]  /*2a940*/  UMOV UR53, 0x4400910 ;  /* 0x0440091000357882 */ /* 0x000fe20000000000 */
[----:B------:R-:W-:Y:S01]  /*2a950*/  UIADD3 UR64, UP3, UPT, UR22, 0x17fe, URZ ;  /* 0x000017fe16407890 */ /* 0x000fe2000ff7e0ff */
[----:B------:R2:W-:Y:S01]  /*2a960*/  UTCHMMA gdesc[UR54], gdesc[UR56], tmem[UR8], tmem[UR52], idesc[UR53], UPT ;  /* 0x00ff3438360075ea */ /* 0x0005e2000b800008 */
[----:B------:R-:W-:-:S02]  /*2a970*/  UIADD3.X UR33, UPT, UPT, UR23, URZ, URZ, UP6, !UPT ;  /* 0x000000ff17217290 */ /* 0x000fc4000b7fe4ff */
[----:B-1----:R-:W-:Y:S02]  /*2a980*/  UIADD3 UR58, UP6, UPT, UR22, 0x1800, URZ ;  /* 0x00001800163a7890 */ /* 0x002fe4000ffde0ff */
[----:B------:R-:W-:Y:S02]  /*2a990*/  UIADD3.X UR71, UPT, UPT, UR39, URZ, URZ, UP5, !UPT ;  /* 0x000000ff27477290 */ /* 0x000fe4000affe4ff */
[----:B------:R-:W-:Y:S01]  /*2a9a0*/  UIADD3.X UR31, UPT, UPT, UR23, URZ, URZ, UP2, !UPT ;  /* 0x000000ff171f7290 */ /* 0x000fe200097fe4ff */
[----:B------:R-:W-:Y:S01]  /*2a9b0*/  UMOV UR72, 0x0 ;  /* 0x0000000000487882 */ /* 0x000fe20000000000 */
[----:B------:R-:W-:Y:S01]  /*2a9c0*/  UMOV UR73, 0x4400910 ;  /* 0x0440091000497882 */ /* 0x000fe20000000000 */
[----:B------:R-:W-:Y:S01]  /*2a9d0*/  UIADD3 UR60, UP5, UPT, UR38, 0x402, URZ ;  /* 0x00000402263c7890 */ /* 0x000fe2000ffbe0ff */
[----:B------:R1:W-:Y:S01]  /*2a9e0*/  UTCHMMA gdesc[UR50], gdesc[UR46], tmem[UR8], tmem[UR72], idesc[UR73], UPT ;  /* 0x00ff482e320075ea */ /* 0x0003e2000b800008 */
[----:B------:R-:W-:Y:S02]  /*2a9f0*/  UIADD3 UR62, UP2, UPT, UR22, 0x1802, URZ ;  /* 0x00001802163e7890 */ /* 0x000fe4000ff5e0ff */
[----:B------:R-:W-:-:S02]  /*2aa00*/  UIADD3.X UR29, UPT, UPT, UR23, URZ, URZ, UP1, !UPT ;  /* 0x000000ff171d7290 */ /* 0x000fc40008ffe4ff */
[----:B--2---:R-:W-:Y:S02]  /*2aa10*/  UIADD3 UR52, UP1, UPT, UR38, 0x404, URZ ;  /* 0x0000040426347890 */ /* 0x004fe4000ff3e0ff */
[----:B------:R-:W-:Y:S02]  /*2aa20*/  UIADD3.X UR67, UPT, UPT, UR23, URZ, URZ, UP4, !UPT ;  /* 0x000000ff17437290 */ /* 0x000fe4000a7fe4ff */
[----:B------:R-:W-:Y:S02]  /*2aa30*/  UIADD3 UR54, UP4, UPT, UR38, 0x5fe, URZ ;  /* 0x000005fe26367890 */ /* 0x000fe4000ff9e0ff */
[----:B------:R-:W-:Y:S02]  /*2aa40*/  UIADD3.X UR65, UPT, UPT, UR23, URZ, URZ, UP3, !UPT ;  /* 0x000000ff17417290 */ /* 0x000fe40009ffe4ff */
[----:B-1----:R-:W-:Y:S02]  /*2aa50*/  UIADD3 UR46, UP3, UPT, UR38, 0x600, URZ ;  /* 0x00000600262e7890 */ /* 0x002fe4000ff7e0ff */
[----:B------:R-:W-:-:S02]  /*2aa60*/  UIADD3.X UR59, UPT, UPT, UR23, URZ, URZ, UP6, !UPT ;  /* 0x000000ff173b7290 */ /* 0x000fc4000b7fe4ff */
[----:B------:R-:W-:Y:S02]  /*2aa70*/  UIADD3.X UR61, UPT, UPT, UR39, URZ, URZ, UP5, !UPT ;  /* 0x000000ff273d7290 */ /* 0x000fe4000affe4ff */
[----:B------:R-:W-:Y:S02]  /*2aa80*/  UIADD3 UR50, UP6, UPT, UR38, 0x602, URZ ;  /* 0x0000060226327890 */ /* 0x000fe4000ffde0ff */
[----:B------:R-:W-:Y:S02]  /*2aa90*/  UIADD3.X UR63, UPT, UPT, UR23, URZ, URZ, UP2, !UPT ;  /* 0x000000ff173f7290 */ /* 0x000fe400097fe4ff */
[----:B------:R-:W-:Y:S02]  /*2aaa0*/  UIADD3 UR22, UP5, UPT, UR22, 0x1804, URZ ;  /* 0x0000180416167890 */ /* 0x000fe4000ffbe0ff */
[----:B------:R-:W-:Y:S02]  /*2aab0*/  UIADD3 UR38, UP2, UPT, UR38, 0x604, URZ ;  /* 0x0000060426267890 */ /* 0x000fe4000ff5e0ff */
[----:B------:R-:W-:Y:S01]  /*2aac0*/  UIADD3.X UR53, UPT, UPT, UR39, URZ, URZ, UP1, !UPT ;  /* 0x000000ff27357290 */ /* 0x000fe20008ffe4ff */
[----:B------:R-:W-:Y:S01]  /*2aad0*/  UMOV UR48, 0x0 ;  /* 0x0000000000307882 */ /* 0x000fe20000000000 */
[----:B------:R-:W-:Y:S01]  /*2aae0*/  UMOV UR49, 0x4400910 ;  /* 0x0440091000317882 */ /* 0x000fe20000000000 */
[----:B------:R-:W-:Y:S01]  /*2aaf0*/  UIADD3.X UR55, UPT, UPT, UR39, URZ, URZ, UP4, !UPT ;  /* 0x000000ff27377290 */ /* 0x000fe2000a7fe4ff */
[----:B------:R1:W-:Y:S01]  /*2ab00*/  UTCHMMA gdesc[UR44], gdesc[UR42], tmem[UR8], tmem[UR48], idesc[UR49], UPT ;  /* 0x00ff302a2c0075ea */ /* 0x0003e2000b800008 */
[----:B------:R-:W-:Y:S01]  /*2ab10*/  UMOV UR56, 0x0 ;  /* 0x0000000000387882 */ /* 0x000fe20000000000 */
[----:B------:R-:W-:Y:S01]  /*2ab20*/  UMOV UR57, 0x4400910 ;  /* 0x0440091000397882 */ /* 0x000fe20000000000 */
[----:B------:R-:W-:Y:S01]  /*2ab30*/  UIADD3.X UR47, UPT, UPT, UR39, URZ, URZ, UP3, !UPT ;  /* 0x000000ff272f7290 */ /* 0x000fe20009ffe4ff */
[----:B------:R2:W-:Y:S01]  /*2ab40*/  UTCHMMA gdesc[UR40], gdesc[UR26], tmem[UR8], tmem[UR56], idesc[UR57], UPT ;  /* 0x00ff381a280075ea */ /* 0x0005e2000b800008 */
[----:B------:R-:W-:Y:S01]  /*2ab50*/  UIADD3.X UR51, UPT, UPT, UR39, URZ, URZ, UP6, !UPT ;  /* 0x000000ff27337290 */ /* 0x000fe2000b7fe4ff */
[----:B------:R2:W-:Y:S01]  /*2ab60*/  UTCHMMA gdesc[UR34], gdesc[UR36], tmem[UR8], tmem[UR72], idesc[UR73], UPT ;  /* 0x00ff4824220075ea */ /* 0x0005e2000b800008 */
[----:B------:R-:W-:Y:S01]  /*2ab70*/  UIADD3.X UR23, UPT, UPT, UR23, URZ, URZ, UP5, !UPT ;  /* 0x000000ff17177290 */ /* 0x000fe2000affe4ff */
[----:B------:R2:W-:Y:S01]  /*2ab80*/  UTCHMMA gdesc[UR68], gdesc[UR32], tmem[UR8], tmem[UR56], idesc[UR57], UPT ;  /* 0x00ff3820440075ea */ /* 0x0005e2000b800008 */
[----:B------:R-:W-:Y:S01]  /*2ab90*/  UIADD3.X UR39, UPT, UPT, UR39, URZ, URZ, UP2, !UPT ;  /* 0x000000ff27277290 */ /* 0x000fe200097fe4ff */
[----:B-1----:R-:W-:Y:S01]  /*2aba0*/  UMOV UR42, 0x0 ;  /* 0x00000000002a7882 */ /* 0x002fe20000000000 */
[----:B------:R-:W-:Y:S01]  /*2abb0*/  UMOV UR43, 0x4400910 ;  /* 0x04400910002b7882 */ /* 0x000fe20000000000 */
[----:B------:R-:W-:Y:S01]  /*2abc0*/  UMOV UR76, 0x0 ;  /* 0x00000000004c7882 */ /* 0x000fe20000000000 */
[----:B------:R2:W-:Y:S01]  /*2abd0*/  UTCHMMA gdesc[UR70], gdesc[UR30], tmem[UR8], tmem[UR42], idesc[UR43], UPT ;  /* 0x00ff2a1e460075ea */ /* 0x0005e2000b800008 */
[----:B------:R2:W-:Y:S01]  /*2abe0*/  UTCHMMA gdesc[UR60], gdesc[UR28], tmem[UR8], tmem[UR48], idesc[UR49], UPT ;  /* 0x00ff301c3c0075ea */ /* 0x0005e2000b800008 */
        /* <DEDUP_REMOVED lines=12> */
.L_x_8:
[----:B------:R-:W1:Y:S01]  /*2acb0*/  LDC R190, c[0x0][0x3a0] ;  /* 0x0000e800ffbe7b82 */ /* 0x000e620000000800 */
[----:B--2---:R-:W-:Y:S01]  /*2acc0*/  UMOV UR18, UR5 ;  /* 0x0000000500127c82 */ /* 0x004fe20008000000 */
[----:B------:R-:W2:Y:S01]  /*2acd0*/  SYNCS.PHASECHK.TRANS64.TRYWAIT P4, [UR15], R126 ;  /* 0x0000007eff0075a7 */ /* 0x000ea2000808110f */
[----:B-1----:R-:W-:-:S05]  /*2ace0*/  VIADD R190, R190, 0x7f ;  /* 0x0000007fbebe7836 */ /* 0x002fca0000000000 */
[----:B------:R-:W-:-:S04]  /*2acf0*/  SHF.R.S32.HI R127, RZ, 0x1f, R190 ;  /* 0x0000001fff7f7819 */ /* 0x000fc800000114be */
[----:B------:R-:W-:-:S04]  /*2ad00*/  LEA.HI R127, R127, R190, RZ, 0x7 ;  /* 0x000000be7f7f7211 */ /* 0x000fc800078f38ff */
[----:B------:R-:W-:-:S05]  /*2ad10*/  SHF.R.S32.HI R127, RZ, 0x7, R127 ;  /* 0x00000007ff7f7819 */ /* 0x000fca000001147f */
[----:B------:R-:W-:-:S05]  /*2ad20*/  VIADD R127, R127, 0xfffffffd ;  /* 0xfffffffd7f7f7836 */ /* 0x000fca0000000000 */
[----:B------:R-:W-:Y:S01]  /*2ad30*/  ISETP.LE.AND P3, PT, R127, UR6, PT ;  /* 0x000000067f007c0c */ /* 0x000fe2000bf63270 */
[----:B--2---:R-:W-:-:S12]  /*2ad40*/  @!P4 BRA `(.L_x_9) ;  /* 0x000001000000c947 */ /* 0x004fd80003800000 */
.L_x_16:
[----:B------:R-:W-:Y:S01]  /*2ad50*/  STL [R1+0xcbc], R229 ;  /* 0x000cbce501007387 */ /* 0x000fe20000100800 */
[----:B------:R-:W-:Y:S01]  /*2ad60*/  UIMAD UR5, UR6, -0x80, UR14 ;  /* 0xffffff80060578a4 */ /* 0x000fe2000f8e020e */
[----:B------:R-:W-:Y:S01]  /*2ad70*/  LOP3.LUT R127, R3, 0x2, RZ, 0xfc, !PT ;  /* 0x00000002037f7812 */ /* 0x000fe200078efcff */
[----:B------:R-:W-:Y:S01]  /*2ad80*/  UIADD3 UR17, UPT, UPT, UR17, 0x1, URZ ;  /* 0x0000000111117890 */ /* 0x000fe2000fffe0ff */
[----:B------:R1:W-:Y:S01]  /*2ad90*/  STL [R1+0xcb8], R245 ;  /* 0x000cb8f501007387 */ /* 0x0003e20000100800 */
[----:B-----5:R-:W-:Y:S02]  /*2ada0*/  IADD3 R5, P6, PT, R5, UR10, RZ ;  /* 0x0000000a05057c10 */ /* 0x020fe4000ffde0ff */
[----:B------:R-:W-:Y:S01]  /*2adb0*/  ISETP.GE.AND P4, PT, R3, UR5, PT ;  /* 0x0000000503007c0c */ /* 0x000fe2000bf86270 */
[----:B------:R-:W-:Y:S01]  /*2adc0*/  UISETP.GT.AND UP1, UPT, UR17, 0x2, UPT ;  /* 0x000000021100788c */ /* 0x000fe2000bf24270 */
[----:B------:R-:W-:Y:S01]  /*2add0*/  ISETP.GE.AND P5, PT, R127, UR5, PT ;  /* 0x000000057f007c0c */ /* 0x000fe2000bfa6270 */
[----:B------:R2:W-:Y:S01]  /*2ade0*/  STL [R1+0xc9c], R0 ;  /* 0x000c9c0001007387 */ /* 0x0005e20000100800 */
[----:B------:R-:W-:Y:S01]  /*2adf0*/  SEL R126, RZ, 0x4, P4 ;  /* 0x00000004ff7e7807 */ /* 0x000fe20002000000 */
[----:B------:R-:W-:Y:S01]  /*2ae00*/  USEL UR17, UR17, URZ, !UP1 ;  /* 0x000000ff11117287 */ /* 0x000fe2000c800000 */
[----:B------:R-:W-:Y:S01]  /*2ae10*/  IADD3.X R6, PT, PT, R6, UR11, RZ, P6, !PT ;  /* 0x0000000b06067c10 */ /* 0x000fe2000b7fe4ff */
[----:B-1----:R-:W1:Y:S01]  /*2ae20*/  S2R R245, SR_TID.X ;  /* 0x0000000000f57919 */ /* 0x002e620000002100 */
[----:B------:R-:W-:Y:S01]  /*2ae30*/  SEL R126, R126, RZ, !P3 ;  /* 0x000000ff7e7e7207 */ /* 0x000fe20005800000 */
[----:B------:R-:W-:Y:S01]  /*2ae40*/  ULEA UR15, UR17, UR7, 0xf ;  /* 0x00000007110f7291 */ /* 0x000fe2000f8e78ff */
[----:B------:R-:W-:Y:S01]  /*2ae50*/  IADD3 R7, P6, PT, R7, UR10, RZ ;  /* 0x0000000a07077c10 */ /* 0x000fe2000ffde0ff */
[----:B------:R-:W-:Y:S01]  /*2ae60*/  IMAD.MOV.U32 R127, RZ, RZ, R6 ;  /* 0x000000ffff7f7224 */ /* 0x000fe200078e0006 */
[----:B------:R-:W-:Y:S01]  /*2ae70*/  BAR.SYNC.DEFER_BLOCKING 0x0 ;  /* 0x0000000000007b1d */ /* 0x000fe20000010000 */
[----:B------:R-:W-:-:S02]  /*2ae80*/  ISETP.NE.U32.AND P4, PT, R126, RZ, PT ;  /* 0x000000ff7e00720c */ /* 0x000fc40003f85070 */
[----:B------:R-:W-:Y:S01]  /*2ae90*/  SEL R126, RZ, 0x4, P5 ;  /* 0x00000004ff7e7807 */ /* 0x000fe20002800000 */
[----:B------:R-:W-:Y:S01]  /*2aea0*/  VIADD R190, R2, UR15 ;  /* 0x0000000f02be7c36 */ /* 0x000fe20008000000 */
[----:B------:R-:W-:Y:S02]  /*2aeb0*/  IADD3.X R8, PT, PT, R8, UR11, RZ, P6, !PT ;  /* 0x0000000b08087c10 */ /* 0x000fe4000b7fe4ff */
[----:B------:R-:W-:Y:S01]  /*2aec0*/  SEL R126, R126, RZ, !P3 ;  /* 0x000000ff7e7e7207 */ /* 0x000fe20005800000 */
[----:B------:R3:W-:Y:S01]  /*2aed0*/  STL [R1+0xca0], R2 ;  /* 0x000ca00201007387 */ /* 0x0007e20000100800 */
[----:B------:R-:W-:Y:S02]  /*2aee0*/  IADD3 R37, P6, PT, R37, UR10, RZ ;  /* 0x0000000a25257c10 */ /* 0x000fe4000ffde0ff */
[----:B------:R-:W-:Y:S01]  /*2aef0*/  ISETP.NE.U32.AND P5, PT, R126, RZ, PT ;  /* 0x000000ff7e00720c */ /* 0x000fe20003fa5070 */
[----:B------:R-:W-:Y:S01]  /*2af00*/  IMAD.MOV.U32 R126, RZ, RZ, R5 ;  /* 0x000000ffff7e7224 */ /* 0x000fe200078e0005 */
[----:B------:R-:W-:Y:S01]  /*2af10*/  IADD3.X R38, PT, PT, R38, UR11, RZ, P6, !PT ;  /* 0x0000000b26267c10 */ /* 0x000fe2000b7fe4ff */
[----:B------:R4:W-:Y:S01]  /*2af20*/  STL [R1+0xca8], R5 ;  /* 0x000ca80501007387 */ /* 0x0009e20000100800 */
[----:B------:R-:W-:-:S03]  /*2af30*/  IADD3 R39, P6, PT, R39, UR10, RZ ;  /* 0x0000000a27277c10 */ /* 0x000fc6000ffde0ff */
[----:B------:R-:W-:Y:S01]  /*2af40*/  STL [R1+0xca4], R6 ;  /* 0x000ca40601007387 */ /* 0x000fe20000100800 */
[----:B------:R-:W-:-:S03]  /*2af50*/  IADD3.X R40, PT, PT, R40, UR11, RZ, P6, !PT ;  /* 0x0000000b28287c10 */ /* 0x000fc6000b7fe4ff */
[----:B------:R-:W-:Y:S04]  /*2af60*/  STL [R1+0xcb0], R7 ;  /* 0x000cb00701007387 */ /* 0x000fe80000100800 */
[----:B------:R-:W-:Y:S01]  /*2af70*/  @!PT LDS RZ, [RZ] ;  /* 0x00000000fffff984 */ /* 0x000fe20000000800 */
[----:B------:R-:W-:Y:S01]  /*2af80*/  @!PT LDS RZ, [RZ] ;  /* 0x00000000fffff984 */ /* 0x000fe20000000800 */
[----:B------:R-:W-:Y:S01]  /*2af90*/  @!PT LDS RZ, [RZ] ;  /* 0x00000000fffff984 */ /* 0x000fe20000000800 */
[----:B------:R2:W-:Y:S01]  /*2afa0*/  LDGSTS.E [R190+0x60000], desc[UR20][R126.64], P4 ;  /* 0x600000007ebe7fae */ /* 0x0005e2000a1a1014 */
[--C-:B-1----:R-:W-:Y:S02]  /*2afb0*/  SHF.R.U32.HI R229, RZ, 0x6, R245.reuse ;  /* 0x00000006ffe57819 */ /* 0x102fe400000116f5 */
[----:B------:R-:W-:Y:S01]  /*2afc0*/  SHF.R.U32.HI R245, RZ, 0x6, R245 ;  /* 0x00000006fff57819 */ /* 0x000fe200000116f5 */
[----:B------:R-:W-:Y:S01]  /*2afd0*/  STL [R1+0xcac], R8 ;  /* 0x000cac0801007387 */ /* 0x000fe20000100800 */
[----:B------:R-:W-:Y:S02]  /*2afe0*/  SGXT.U32 R229, R229, 0x1 ;  /* 0x00000001e5e5781a */ /* 0x000fe40000000000 */
[----:B------:R-:W-:Y:S01]  /*2aff0*/  SGXT.U32 R245, R245, 0x1 ;  /* 0x00000001f5f5781a */ /* 0x000fe20000000000 */
[----:B------:R-:W-:Y:S01]  /*2b000*/  STL [R1+0xcb4], R38 ;  /* 0x000cb42601007387 */ /* 0x000fe20000100800 */
[----:B------:R-:W-:-:S02]  /*2b010*/  LOP3.LUT R229, R229, 0x22, RZ, 0xfc, !PT ;  /* 0x00000022e5e57812 */ /* 0x000fc400078efcff */
[----:B------:R-:W-:Y:S01]  /*2b020*/  LOP3.LUT R245, R245, 0x20, RZ, 0xfc, !PT ;  /* 0x00000020f5f57812 */ /* 0x000fe200078efcff */
[----:B--2---:R-:W-:Y:S02]  /*2b030*/  IMAD.MOV.U32 R126, RZ, RZ, R7 ;  /* 0x000000ffff7e7224 */ /* 0x004fe400078e0007 */
[----:B------:R-:W-:Y:S01]  /*2b040*/  IMAD.MOV.U32 R127, RZ, RZ, R8 ;  /* 0x000000ffff7f7224 */ /* 0x000fe200078e0008 */
[----:B------:R-:W-:-:S04]  /*2b050*/  ISETP.GE.AND P4, PT, R245, UR5, PT ;  /* 0x00000005f5007c0c */ /* 0x000fc8000bf86270 */
[----:B------:R1:W-:Y:S01]  /*2b060*/  LDGSTS.E [R190+0x60008], desc[UR20][R126.64], P5 ;  /* 0x600080007ebe7fae */ /* 0x0003e2000a9a1014 */
[----:B------:R-:W-:Y:S02]  /*2b070*/  ISETP.GE.AND P5, PT, R229, UR5, PT ;  /* 0x00000005e5007c0c */ /* 0x000fe4000bfa6270 */
[----:B------:R-:W2:Y:S01]  /*2b080*/  S2R R229, SR_TID.X ;  /* 0x0000000000e57919 */ /* 0x000ea20000002100 */
[----:B-1----:R-:W-:Y:S02]  /*2b090*/  SEL R127, RZ, 0x4, P4 ;  /* 0x00000004ff7f7807 */ /* 0x002fe40002000000 */
[----:B------:R-:W-:Y:S02]  /*2b0a0*/  SEL R126, RZ, 0x4, P5 ;  /* 0x00000004ff7e7807 */ /* 0x000fe40002800000 */
[----:B------:R-:W-:Y:S02]  /*2b0b0*/  SEL R127, R127, RZ, !P3 ;  /* 0x000000ff7f7f7207 */ /* 0x000fe40005800000 */
[----:B------:R-:W-:-:S02]  /*2b0c0*/  SEL R126, R126, RZ, !P3 ;  /* 0x000000ff7e7e7207 */ /* 0x000fc40005800000 */
[----:B------:R-:W-:Y:S01]  /*2b0d0*/  ISETP.NE.U32.AND P5, PT, R127, RZ, PT ;  /* 0x000000ff7f00720c */ /* 0x000fe20003fa5070 */
[----:B------:R-:W-:Y:S01]  /*2b0e0*/  IMAD.MOV.U32 R127, RZ, RZ, R38 ;  /* 0x000000ffff7f7224 */ /* 0x000fe200078e0026 */
[----:B------:R-:W-:Y:S01]  /*2b0f0*/  ISETP.NE.U32.AND P4, PT, R126, RZ, PT ;  /* 0x000000ff7e00720c */ /* 0x000fe20003f85070 */
[----:B------:R-:W-:-:S10]  /*2b100*/  IMAD.MOV.U32 R126, RZ, RZ, R37 ;  /* 0x000000ffff7e7224 */ /* 0x000fd400078e0025 */
[----:B------:R1:W-:Y:S01]  /*2b110*/  LDGSTS.E [R190+0x62000], desc[UR20][R126.64], P5 ;  /* 0x620000007ebe7fae */ /* 0x0003e2000a9a1014 */
[--C-:B--2---:R-:W-:Y:S02]  /*2b120*/  SHF.R.U32.HI R0, RZ, 0x6, R229.reuse ;  /* 0x00000006ff007819 */ /* 0x104fe400000116e5 */
[----:B------:R-:W-:Y:S02]  /*2b130*/  SHF.R.U32.HI R3, RZ, 0x6, R229 ;  /* 0x00000006ff037819 */ /* 0x000fe400000116e5 */
[----:B------:R-:W-:Y:S02]  /*2b140*/  SGXT.U32 R0, R0, 0x1 ;  /* 0x000000010000781a */ /* 0x000fe40000000000 */
[----:B------:R-:W-:Y:S02]  /*2b150*/  SGXT.U32 R3, R3, 0x1 ;  /* 0x000000010303781a */ /* 0x000fe40000000000 */
[----:B------:R-:W-:Y:S01]  /*2b160*/  LOP3.LUT R0, R0, 0x42, RZ, 0xfc, !PT ;  /* 0x0000004200007812 */ /* 0x000fe200078efcff */
[----:B-1----:R-:W-:Y:S01]  /*2b170*/  IMAD.MOV.U32 R126, RZ, RZ, R39 ;  /* 0x000000ffff7e7224 */ /* 0x002fe200078e0027 */
[----:B------:R-:W-:Y:S01]  /*2b180*/  LOP3.LUT R3, R3, 0x40, RZ, 0xfc, !PT ;  /* 0x0000004003037812 */ /* 0x000fe200078efcff */
[----:B------:R-:W-:Y:S01]  /*2b190*/  IMAD.MOV.U32 R127, RZ, RZ, R40 ;  /* 0x000000ffff7f7224 */ /* 0x000fe200078e0028 */
[----:B------:R-:W-:-:S02]  /*2b1a0*/  ISETP.GE.AND P5, PT, R0, UR5, PT ;  /* 0x0000000500007c0c */ /* 0x000fc4000bfa6270 */
[----:B------:R-:W2:Y:S04]  /*2b1b0*/  LDL R0, [R1+0xb98] ;  /* 0x000b980001007983 */ /* 0x000ea80000100800 */
[----:B------:R1:W-:Y:S01]  /*2b1c0*/  LDGSTS.E [R190+0x62008], desc[UR20][R126.64], P4 ;  /* 0x620080007ebe7fae */ /* 0x0003e2000a1a1014 */
[----:B------:R-:W-:Y:S02]  /*2b1d0*/  ISETP.GE.AND P4, PT, R3, UR5, PT ;  /* 0x0000000503007c0c */ /* 0x000fe4000bf86270 */
[----:B------:R-:W-:Y:S02]  /*2b1e0*/  IADD3 R69, P6, PT, R69, UR10, RZ ;  /* 0x0000000a45457c10 */ /* 0x000fe4000ffde0ff */
[----:B-1----:R-:W-:Y:S02]  /*2b1f0*/  SEL R127, RZ, 0x4, P4 ;  /* 0x00000004ff7f7807 */ /* 0x002fe40002000000 */
[----:B------:R-:W-:-:S02]  /*2b200*/  SEL R126, RZ, 0x4, P5 ;  /* 0x00000004ff7e7807 */ /* 0x000fc40002800000 */
[----:B------:R-:W-:Y:S02]  /*2b210*/  SEL R127, R127, RZ, !P3 ;  /* 0x000000ff7f7f7207 */ /* 0x000fe40005800000 */
[----:B------:R-:W-:Y:S02]  /*2b220*/  SEL R126, R126, RZ, !P3 ;  /* 0x000000ff7e7e7207 */ /* 0x000fe40005800000 */
[----:B------:R-:W-:Y:S02]  /*2b230*/  ISETP.NE.U32.AND P5, PT, R127, RZ, PT ;  /* 0x000000ff7f00720c */ /* 0x000fe40003fa5070 */
[----:B------:R-:W-:Y:S02]  /*2b240*/  IADD3.X R70, PT, PT, R70, UR11, RZ, P6, !PT ;  /* 0x0000000b46467c10 */ /* 0x000fe4000b7fe4ff */
[----:B------:R-:W-:Y:S02]  /*2b250*/  IADD3 R71, P6, PT, R71, UR10, RZ ;  /* 0x0000000a47477c10 */ /* 0x000fe4000ffde0ff */
[----:B------:R-:W-:Y:S01]  /*2b260*/  ISETP.NE.U32.AND P4, PT, R126, RZ, PT ;  /* 0x000000ff7e00720c */ /* 0x000fe20003f85070 */
[----:B------:R-:W-:Y:S01]  /*2b270*/  IMAD.MOV.U32 R126, RZ, RZ, R69 ;  /* 0x000000ffff7e7224 */ /* 0x000fe200078e0045 */
[----:B------:R-:W-:Y:S01]  /*2b280*/  SHF.R.U32.HI R3, RZ, 0x6, R229 ;  /* 0x00000006ff037819 */ /* 0x000fe200000116e5 */
[----:B------:R-:W-:Y:S01]  /*2b290*/  IMAD.MOV.U32 R127, RZ, RZ, R70 ;  /* 0x000000ffff7f7224 */ /* 0x000fe200078e0046 */
[----:B------:R-:W-:-:S02]  /*2b2a0*/  IADD3.X R72, PT, PT, R72, UR11, RZ, P6, !PT ;  /* 0x0000000b48487c10 */ /* 0x000fc4000b7fe4ff */
[----:B------:R-:W-:Y:S02]  /*2b2b0*/  SGXT.U32 R3, R3, 0x1 ;  /* 0x000000010303781a */ /* 0x000fe40000000000 */
[----:B------:R1:W-:Y:S01]  /*2b2c0*/  LDGSTS.E [R190+0x64000], desc[UR20][R126.64], P5 ;  /* 0x640000007ebe7fae */ /* 0x0003e2000a9a1014 */
[----:B---3--:R-:W-:Y:S02]  /*2b2d0*/  SHF.R.U32.HI R2, RZ, 0x6, R229 ;  /* 0x00000006ff027819 */ /* 0x008fe400000116e5 */
[----:B------:R-:W-:Y:S02]  /*2b2e0*/  LOP3.LUT R3, R3, 0x60, RZ, 0xfc, !PT ;  /* 0x0000006003037812 */ /* 0x000fe400078efcff */
[----:B------:R-:W-:Y:S01]  /*2b2f0*/  SGXT.U32 R2, R2, 0x1 ;  /* 0x000000010202781a */ /* 0x000fe20000000000 */
[----:B-1----:R-:W-:Y:S02]  /*2b300*/  IMAD.MOV.U32 R126, RZ, RZ, R71 ;  /* 0x000000ffff7e7224 */ /* 0x002fe400078e0047 */
[----:B------:R-:W-:Y:S01]  /*2b310*/  IMAD.MOV.U32 R127, RZ, RZ, R72 ;  /* 0x000000ffff7f7224 */ /* 0x000fe200078e0048 */
[----:B------:R-:W-:-:S04]  /*2b320*/  LOP3.LUT R2, R2, 0x62, RZ, 0xfc, !PT ;  /* 0x0000006202027812 */ /* 0x000fc800078efcff */
[----:B------:R1:W-:Y:S01]  /*2b330*/  LDGSTS.E [R190+0x64008], desc[UR20][R126.64], P4 ;  /* 0x640080007ebe7fae */ /* 0x0003e2000a1a1014 */
[----:B------:R-:W-:Y:S02]  /*2b340*/  ISETP.GE.AND P4, PT, R3, UR5, PT ;  /* 0x0000000503007c0c */ /* 0x000fe4000bf86270 */
[----:B------:R-:W-:Y:S02]  /*2b350*/  ISETP.GE.AND P5, PT, R2, UR5, PT ;  /* 0x0000000502007c0c */ /* 0x000fe4000bfa6270 */
[----:B------:R-:W-:Y:S02]  /*2b360*/  IADD3 R101, P6, PT, R101, UR10, RZ ;  /* 0x0000000a65657c10 */ /* 0x000fe4000ffde0ff */
[----:B-1----:R-:W-:Y:S02]  /*2b370*/  SEL R127, RZ, 0x4, P4 ;  /* 0x00000004ff7f7807 */ /* 0x002fe40002000000 */
[----:B------:R-:W-:Y:S02]  /*2b380*/  SEL R126, RZ, 0x4, P5 ;  /* 0x00000004ff7e7807 */ /* 0x000fe40002800000 */
[----:B------:R-:W-:-:S02]  /*2b390*/  SEL R127, R127, RZ, !P3 ;  /* 0x000000ff7f7f7207 */ /* 0x000fc40005800000 */
        /* <DEDUP_REMOVED lines=11> */
[----:B------:R-:W-:Y:S02]  /*2b450*/  SHF.R.U32.HI R2, RZ, 0x6, R229 ;  /* 0x00000006ff027819 */ /* 0x000fe400000116e5 */
[----:B------:R-:W-:Y:S02]  /*2b460*/  LOP3.LUT R3, R3, 0x4, RZ, 0xfc, !PT ;  /* 0x0000000403037812 */ /* 0x000fe400078efcff */
[----:B------:R-:W-:Y:S01]  /*2b470*/  SGXT.U32 R2, R2, 0x1 ;  /* 0x000000010202781a */ /* 0x000fe20000000000 */
[----:B-1----:R-:W-:Y:S02]  /*2b480*/  IMAD.MOV.U32 R126, RZ, RZ, R103 ;  /* 0x000000ffff7e7224 */ /* 0x002fe400078e0067 */
[----:B------:R-:W-:-:S05]  /*2b490*/  IMAD.MOV.U32 R127, RZ, RZ, R104 ;  /* 0x000000ffff7f7224 */ /* 0x000fca00078e0068 */
[----:B------:R1:W-:Y:S01]  /*2b4a0*/  LDGSTS.E [R190+0x66008], desc[UR20][R126.64], P4 ;  /* 0x660080007ebe7fae */ /* 0x0003e2000a1a1014 */
[----:B------:R-:W-:Y:S02]  /*2b4b0*/  ISETP.GE.AND P4, PT, R3, UR5, PT ;  /* 0x0000000503007c0c */ /* 0x000fe4000bf86270 */
[----:B------:R-:W-:-:S04]  /*2b4c0*/  LOP3.LUT R2, R2, 0x6, RZ, 0xfc, !PT ;  /* 0x0000000602027812 */ /* 0x000fc800078efcff */
[----:B------:R-:W-:Y:S02]  /*2b4d0*/  ISETP.GE.AND P5, PT, R2, UR5, PT ;  /* 0x0000000502007c0c */ /* 0x000fe4000bfa6270 */
[----:B-1----:R-:W-:-:S04]  /*2b4e0*/  SEL R126, RZ, 0x4, P4 ;  /* 0x00000004ff7e7807 */ /* 0x002fc80002000000 */
[----:B------:R-:W-:Y:S02]  /*2b4f0*/  SEL R126, R126, RZ, !P3 ;  /* 0x000000ff7e7e7207 */ /* 0x000fe40005800000 */
[----:B------:R-:W-:Y:S02]  /*2b500*/  IADD3 R9, P6, PT, R9, UR10, RZ ;  /* 0x0000000a09097c10 */ /* 0x000fe4000ffde0ff */
[----:B------:R-:W-:Y:S02]  /*2b510*/  ISETP.NE.U32.AND P4, PT, R126, RZ, PT ;  /* 0x000000ff7e00720c */ /* 0x000fe40003f85070 */
[----:B------:R-:W-:Y:S02]  /*2b520*/  SEL R126, RZ, 0x4, P5 ;  /* 0x00000004ff7e7807 */ /* 0x000fe40002800000 */
[----:B------:R-:W-:Y:S02]  /*2b530*/  IADD3.X R10, PT, PT, R10, UR11, RZ, P6, !PT ;  /* 0x0000000b0a0a7c10 */ /* 0x000fe4000b7fe4ff */
[----:B------:R-:W-:-:S02]  /*2b540*/  SEL R126, R126, RZ, !P3 ;  /* 0x000000ff7e7e7207 */ /* 0x000fc40005800000 */
[----:B------:R-:W-:Y:S02]  /*2b550*/  SHF.R.U32.HI R2, RZ, 0x6, R229 ;  /* 0x00000006ff027819 */ /* 0x000fe400000116e5 */
[----:B------:R-:W-:Y:S02]  /*2b560*/  IADD3 R11, P6, PT, R11, UR10, RZ ;  /* 0x0000000a0b0b7c10 */ /* 0x000fe4000ffde0ff */
[----:B------:R-:W-:Y:S01]  /*2b570*/  ISETP.NE.U32.AND P5, PT, R126, RZ, PT ;  /* 0x000000ff7e00720c */ /* 0x000fe20003fa5070 */
[----:B------:R-:W-:Y:S01]  /*2b580*/  IMAD.MOV.U32 R126, RZ, RZ, R9 ;  /* 0x000000ffff7e7224 */ /* 0x000fe200078e0009 */
[----:B------:R-:W-:Y:S01]  /*2b590*/  SGXT.U32 R2, R2, 0x1 ;  /* 0x000000010202781a */ /* 0x000fe20000000000 */
[----:B------:R-:W-:Y:S01]  /*2b5a0*/  IMAD.MOV.U32 R127, RZ, RZ, R10 ;  /* 0x000000ffff7f7224 */ /* 0x000fe200078e000a */
[----:B------:R-:W-:Y:S02]  /*2b5b0*/  IADD3.X R12, PT, PT, R12, UR11, RZ, P6, !PT ;  /* 0x0000000b0c0c7c10 */ /* 0x000fe4000b7fe4ff */
[----:B------:R-:W-:-:S02]  /*2b5c0*/  LOP3.LUT R2, R2, 0x24, RZ, 0xfc, !PT ;  /* 0x0000002402027812 */ /* 0x000fc400078efcff */
[----:B------:R-:W-:-:S04]  /*2b5d0*/  IADD3 R41, P6, PT, R41, UR10, RZ ;  /* 0x0000000a29297c10 */ /* 0x000fc8000ffde0ff */
[----:B------:R-:W-:Y:S01]  /*2b5e0*/  IADD3.X R42, PT, PT, R42, UR11, RZ, P6, !PT ;  /* 0x0000000b2a2a7c10 */ /* 0x000fe2000b7fe4ff */
[----:B--2---:R-:W-:Y:S01]  /*2b5f0*/  VIADD R190, R0, UR15 ;  /* 0x0000000f00be7c36 */ /* 0x004fe20008000000 */
[----:B------:R-:W-:-:S04]  /*2b600*/  SHF.R.U32.HI R0, RZ, 0x6, R229 ;  /* 0x00000006ff007819 */ /* 0x000fc800000116e5 */
[----:B------:R1:W-:Y:S01]  /*2b610*/  LDGSTS.E [R190+0x60000], desc[UR20][R126.64], P4 ;  /* 0x600000007ebe7fae */ /* 0x0003e2000a1a1014 */
[----:B------:R-:W-:Y:S02]  /*2b620*/  SGXT.U32 R0, R0, 0x1 ;  /* 0x000000010000781a */ /* 0x000fe40000000000 */
[----:B------:R-:W-:Y:S02]  /*2b630*/  ISETP.GE.AND P4, PT, R2, UR5, PT ;  /* 0x0000000502007c0c */ /* 0x000fe4000bf86270 */
[----:B------:R-:W-:Y:S01]  /*2b640*/  LOP3.LUT R0, R0, 0x26, RZ, 0xfc, !PT ;  /* 0x0000002600007812 */ /* 0x000fe200078efcff */
[----:B-1----:R-:W-:Y:S02]  /*2b650*/  IMAD.MOV.U32 R126, RZ, RZ, R11 ;  /* 0x000000ffff7e7224 */ /* 0x002fe400078e000b */
[----:B------:R-:W-:-:S05]  /*2b660*/  IMAD.MOV.U32 R127, RZ, RZ, R12 ;  /* 0x000000ffff7f7224 */ /* 0x000fca00078e000c */
[----:B------:R1:W-:Y:S01]  /*2b670*/  LDGSTS.E [R190+0x60008], desc[UR20][R126.64], P5 ;  /* 0x600080007ebe7fae */ /* 0x0003e2000a9a1014 */
[----:B------:R-:W-:Y:S02]  /*2b680*/  ISETP.GE.AND P5, PT, R0, UR5, PT ;  /* 0x0000000500007c0c */ /* 0x000fe4000bfa6270 */
[----:B------:R-:W-:Y:S02]  /*2b690*/  SHF.R.U32.HI R0, RZ, 0x6, R229 ;  /* 0x00000006ff007819 */ /* 0x000fe400000116e5 */
[----:B-1----:R-:W-:-:S04]  /*2b6a0*/  SEL R127, RZ, 0x4, P4 ;  /* 0x00000004ff7f7807 */ /* 0x002fc80002000000 */
[----:B------:R-:W-:Y:S02]  /*2b6b0*/  SEL R127, R127, RZ, !P3 ;  /* 0x000000ff7f7f7207 */ /* 0x000fe40005800000 */
[----:B------:R-:W-:Y:S02]  /*2b6c0*/  SEL R126, RZ, 0x4, P5 ;  /* 0x00000004ff7e7807 */ /* 0x000fe40002800000 */
[----:B------:R-:W-:Y:S02]  /*2b6d0*/  ISETP.NE.U32.AND P5, PT, R127, RZ, PT ;  /* 0x000000ff7f00720c */ /* 0x000fe40003fa5070 */
[----:B------:R-:W-:Y:S02]  /*2b6e0*/  SEL R126, R126, RZ, !P3 ;  /* 0x000000ff7e7e7207 */ /* 0x000fe40005800000 */
[----:B------:R-:W-:Y:S01]  /*2b6f0*/  SGXT.U32 R0, R0, 0x1 ;  /* 0x000000010000781a */ /* 0x000fe20000000000 */
[----:B------:R-:W-:Y:S01]  /*2b700*/  IMAD.MOV.U32 R127, RZ, RZ, R42 ;  /* 0x000000ffff7f7224 */ /* 0x000fe200078e002a */
[----:B------:R-:W-:Y:S01]  /*2b710*/  ISETP.NE.U32.AND P4, PT, R126, RZ, PT ;  /* 0x000000ff7e00720c */ /* 0x000fe20003f85070 */
[----:B------:R-:W-:Y:S01]  /*2b720*/  IMAD.MOV.U32 R126, RZ, RZ, R41 ;  /* 0x000000ffff7e7224 */ /* 0x000fe200078e0029 */
[----:B------:R-:W-:-:S05]  /*2b730*/  LOP3.LUT R0, R0, 0x46, RZ, 0xfc, !PT ;  /* 0x0000004600007812 */ /* 0x000fca00078efcff */
[----:B------:R1:W-:Y:S01]  /*2b740*/  LDGSTS.E [R190+0x62000], desc[UR20][R126.64], P5 ;  /* 0x620000007ebe7fae */ /* 0x0003e2000a9a1014 */
[----:B------:R-:W-:-:S03]  /*2b750*/  ISETP.GE.AND P5, PT, R0, UR5, PT ;  /* 0x0000000500007c0c */ /* 0x000fc6000bfa6270 */
[----:B------:R-:W2:Y:S01]  /*2b760*/  LDL R0, [R1+0xb94] ;  /* 0x000b940001007983 */ /* 0x000ea20000100800 */
[----:B------:R-:W-:Y:S02]  /*2b770*/  IADD3 R43, P6, PT, R43, UR10, RZ ;  /* 0x0000000a2b2b7c10 */ /* 0x000fe4000ffde0ff */
[----:B------:R-:W-:Y:S02]  /*2b780*/  SHF.R.U32.HI R2, RZ, 0x6, R229 ;  /* 0x00000006ff027819 */ /* 0x000fe400000116e5 */
[----:B------:R-:W-:Y:S02]  /*2b790*/  IADD3.X R44, PT, PT, R44, UR11, RZ, P6, !PT ;  /* 0x0000000b2c2c7c10 */ /* 0x000fe4000b7fe4ff */
[----:B------:R-:W-:Y:S01]  /*2b7a0*/  SGXT.U32 R2, R2, 0x1 ;  /* 0x000000010202781a */ /* 0x000fe20000000000 */
[----:B-1----:R-:W-:Y:S02]  /*2b7b0*/  IMAD.MOV.U32 R126, RZ, RZ, R43 ;  /* 0x000000ffff7e7224 */ /* 0x002fe400078e002b */
[----:B------:R-:W-:Y:S01]  /*2b7c0*/  IMAD.MOV.U32 R127, RZ, RZ, R44 ;  /* 0x000000ffff7f7224 */ /* 0x000fe200078e002c */
[----:B------:R-:W-:-:S04]  /*2b7d0*/  LOP3.LUT R2, R2, 0x44, RZ, 0xfc, !PT ;  /* 0x0000004402027812 */ /* 0x000fc800078efcff */
[----:B------:R1:W-:Y:S01]  /*2b7e0*/  LDGSTS.E [R190+0x62008], desc[UR20][R126.64], P4 ;  /* 0x620080007ebe7fae */ /* 0x0003e2000a1a1014 */
[----:B------:R-:W-:Y:S02]  /*2b7f0*/  ISETP.GE.AND P4, PT, R2, UR5, PT ;  /* 0x0000000502007c0c */ /* 0x000fe4000bf86270 */
[----:B------:R-:W-:Y:S02]  /*2b800*/  IADD3 R73, P6, PT, R73, UR10, RZ ;  /* 0x0000000a49497c10 */ /* 0x000fe4000ffde0ff */
[----:B-1----:R-:W-:Y:S02]  /*2b810*/  SEL R127, RZ, 0x4, P4 ;  /* 0x00000004ff7f7807 */ /* 0x002fe40002000000 */
[----:B------:R-:W-:Y:S02]  /*2b820*/  SEL R126, RZ, 0x4, P5 ;  /* 0x00000004ff7e7807 */ /* 0x000fe40002800000 */
[----:B------:R-:W-:Y:S02]  /*2b830*/  SEL R127, R127, RZ, !P3 ;  /* 0x000000ff7f7f7207 */ /* 0x000fe40005800000 */
[----:B------:R-:W-:-:S02]  /*2b840*/  SEL R126, R126, RZ, !P3 ;  /* 0x000000ff7e7e7207 */ /* 0x000fc40005800000 */
        /* <DEDUP_REMOVED lines=342> */
[----:B------:R-:W-:Y:S02]  /*2cdb0*/  SHF.R.U32.HI R2, RZ, 0x6, R229 ;  /* 0x00000006ff027819 */ /* 0x000fe400000116e5 */
[----:B------:R-:W-:-:S02]  /*2cdc0*/  SEL R126, R126, RZ, !P3 ;  /* 0x000000ff7e7e7207 */ /* 0x000fc40005800000 */
[----:B------:R-:W-:Y:S02]  /*2cdd0*/  IADD3.X R26, PT, PT, R26, UR11, RZ, P6, !PT ;  /* 0x0000000b1a1a7c10 */ /* 0x000fe4000b7fe4ff */
[----:B------:R-:W-:Y:S02]  /*2cde0*/  SGXT.U32 R2, R2, 0x1 ;  /* 0x000000010202781a */ /* 0x000fe40000000000 */
[----:B------:R-:W-:Y:S01]  /*2cdf0*/  ISETP.NE.U32.AND P5, PT, R126, RZ, PT ;  /* 0x000000ff7e00720c */ /* 0x000fe20003fa5070 */
[----:B------:R-:W-:Y:S01]  /*2ce00*/  IMAD.MOV.U32 R126, RZ, RZ, R25 ;  /* 0x000000ffff7e7224 */ /* 0x000fe200078e0019 */
[----:B------:R-:W-:Y:S01]  /*2ce10*/  LOP3.LUT R2, R2, 0x34, RZ, 0xfc, !PT ;  /* 0x0000003402027812 */ /* 0x000fe200078efcff */
[----:B------:R-:W-:Y:S01]  /*2ce20*/  IMAD.MOV.U32 R127, RZ, RZ, R26 ;  /* 0x000000ffff7f7224 */ /* 0x000fe200078e001a */
[----:B------:R-:W-:-:S04]  /*2ce30*/  IADD3 R27, P6, PT, R27, UR10, RZ ;  /* 0x0000000a1b1b7c10 */ /* 0x000fc8000ffde0ff */
[----:B------:R-:W-:Y:S02]  /*2ce40*/  IADD3.X R28, PT, PT, R28, UR11, RZ, P6, !PT ;  /* 0x0000000b1c1c7c10 */ /* 0x000fe4000b7fe4ff */
[----:B------:R-:W-:-:S04]  /*2ce50*/  IADD3 R57, P6, PT, R57, UR10, RZ ;  /* 0x0000000a39397c10 */ /* 0x000fc8000ffde0ff */
[----:B------:R-:W-:Y:S01]  /*2ce60*/  IADD3.X R58, PT, PT, R58, UR11, RZ, P6, !PT ;  /* 0x0000000b3a3a7c10 */ /* 0x000fe2000b7fe4ff */
[----:B--2---:R-:W-:-:S05]  /*2ce70*/  VIADD R190, R0, UR15 ;  /* 0x0000000f00be7c36 */ /* 0x004fca0008000000 */
[----:B------:R1:W-:Y:S01]  /*2ce80*/  LDGSTS.E [R190+0x60000], desc[UR20][R126.64], P4 ;  /* 0x600000007ebe7fae */ /* 0x0003e2000a1a1014 */
[----:B------:R-:W-:-:S03]  /*2ce90*/  ISETP.GE.AND P4, PT, R2, UR5, PT ;  /* 0x0000000502007c0c */ /* 0x000fc6000bf86270 */
[----:B------:R-:W2:Y:S01]  /*2cea0*/  LDL.LU R2, [R1+0x5ec] ;  /* 0x0005ec0001027983 */ /* 0x000ea20000300800 */
[----:B------:R-:W-:-:S04]  /*2ceb0*/  SHF.R.U32.HI R0, RZ, 0x6, R229 ;  /* 0x00000006ff007819 */ /* 0x000fc800000116e5 */
[----:B------:R-:W-:Y:S01]  /*2cec0*/  SGXT.U32 R0, R0, 0x1 ;  /* 0x000000010000781a */ /* 0x000fe20000000000 */
[----:B-1----:R-:W-:Y:S02]  /*2ced0*/  IMAD.MOV.U32 R126, RZ, RZ, R27 ;  /* 0x000000ffff7e7224 */ /* 0x002fe400078e001b */
[----:B------:R-:W-:Y:S01]  /*2cee0*/  IMAD.MOV.U32 R127, RZ, RZ, R28 ;  /* 0x000000ffff7f7224 */ /* 0x000fe200078e001c */
[----:B------:R-:W-:-:S04]  /*2cef0*/  LOP3.LUT R0, R0, 0x36, RZ, 0xfc, !PT ;  /* 0x0000003600007812 */ /* 0x000fc800078efcff */
        /* <DEDUP_REMOVED lines=15> */
[----:B------:R-:W3:Y:S01]  /*2cff0*/  LDL R0, [R1+0xb84] ;  /* 0x000b840001007983 */ /* 0x000ee20000100800 */
        /* <DEDUP_REMOVED lines=19> */
[----:B----4-:R-:W-:Y:S01]  /*2d130*/  SHF.R.U32.HI R5, RZ, 0x6, R229 ;  /* 0x00000006ff057819 */ /* 0x010fe200000116e5 */
        /* <DEDUP_REMOVED lines=20> */
[----:B------:R-:W-:Y:S01]  /*2d280*/  ISETP.NE.U32.AND P4, PT, R126, RZ, PT ;  /* 0x000000ff7e00720c */ /* 0x000fe20003f85070 */
[----:B------:R-:W-:Y:S01]  /*2d290*/  IMAD.MOV.U32 R126, RZ, RZ, R121 ;  /* 0x000000ffff7e7224 */ /* 0x000fe200078e0079 */
[----:B------:R-:W-:Y:S01]  /*2d2a0*/  SHF.R.U32.HI R3, RZ, 0x6, R229 ;  /* 0x00000006ff037819 */ /* 0x000fe200000116e5 */
[----:B------:R-:W-:-:S03]  /*2d2b0*/  IMAD.MOV.U32 R127, RZ, RZ, R122 ;  /* 0x000000ffff7f7224 */ /* 0x000fc600078e007a */
[----:B------:R-:W-:-:S03]  /*2d2c0*/  SGXT.U32 R3, R3, 0x1 ;  /* 0x000000010303781a */ /* 0x000fc60000000000 */
[----:B------:R1:W-:Y:S01]  /*2d2d0*/  LDGSTS.E [R190+0x66000], desc[UR20][R126.64], P5 ;  /* 0x660000007ebe7fae */ /* 0x0003e2000a9a1014 */
[----:B------:R-:W-:Y:S02]  /*2d2e0*/  LOP3.LUT R3, R3, 0x18, RZ, 0xfc, !PT ;  /* 0x0000001803037812 */ /* 0x000fe400078efcff */
[----:B--2---:R-:W-:-:S04]  /*2d2f0*/  IADD3 R2, P6, PT, R2, UR10, RZ ;  /* 0x0000000a02027c10 */ /* 0x004fc8000ffde0ff */
[----:B------:R-:W-:Y:S01]  /*2d300*/  IADD3.X R123, PT, PT, R123, UR11, RZ, P6, !PT ;  /* 0x0000000b7b7b7c10 */ /* 0x000fe2000b7fe4ff */
[----:B-1----:R-:W-:Y:S01]  /*2d310*/  IMAD.MOV.U32 R126, RZ, RZ, R2 ;  /* 0x000000ffff7e7224 */ /* 0x002fe200078e0002 */
[----:B------:R1:W-:Y:S03]  /*2d320*/  STL [R1+0x5ec], R2 ;  /* 0x0005ec0201007387 */ /* 0x0003e60000100800 */
[----:B------:R-:W-:Y:S01]  /*2d330*/  IMAD.MOV.U32 R127, RZ, RZ, R123 ;  /* 0x000000ffff7f7224 */ /* 0x000fe200078e007b */
[----:B------:R-:W-:Y:S01]  /*2d340*/  IADD3 R29, P6, PT, R29, UR10, RZ ;  /* 0x0000000a1d1d7c10 */ /* 0x000fe2000ffde0ff */
[----:B------:R-:W2:Y:S04]  /*2d350*/  LDL.LU R5, [R1+0x5f0] ;  /* 0x0005f00001057983 */ /* 0x000ea80000300800 */
[----:B------:R4:W-:Y:S01]  /*2d360*/  LDGSTS.E [R190+0x66008], desc[UR20][R126.64], P4 ;  /* 0x660080007ebe7fae */ /* 0x0009e2000a1a1014 */
[----:B-1----:R-:W-:-:S02]  /*2d370*/  SHF.R.U32.HI R2, RZ, 0x6, R229 ;  /* 0x00000006ff027819 */ /* 0x002fc400000116e5 */
[----:B------:R-:W-:Y:S02]  /*2d380*/  ISETP.GE.AND P4, PT, R3, UR5, PT ;  /* 0x0000000503007c0c */ /* 0x000fe4000bf86270 */
[----:B------:R-:W-:-:S04]  /*2d390*/  SGXT.U32 R2, R2, 0x1 ;  /* 0x000000010202781a */ /* 0x000fc80000000000 */
[----:B------:R-:W-:Y:S02]  /*2d3a0*/  LOP3.LUT R2, R2, 0x1a, RZ, 0xfc, !PT ;  /* 0x0000001a02027812 */ /* 0x000fe400078efcff */
[----:B----4-:R-:W-:Y:S02]  /*2d3b0*/  SEL R126, RZ, 0x4, P4 ;  /* 0x00000004ff7e7807 */ /* 0x010fe40002000000 */
[----:B------:R-:W-:Y:S02]  /*2d3c0*/  ISETP.GE.AND P5, PT, R2, UR5, PT ;  /* 0x0000000502007c0c */ /* 0x000fe4000bfa6270 */
[----:B------:R-:W-:-:S04]  /*2d3d0*/  SEL R126, R126, RZ, !P3 ;  /* 0x000000ff7e7e7207 */ /* 0x000fc80005800000 */
[----:B------:R-:W-:Y:S02]  /*2d3e0*/  ISETP.NE.U32.AND P4, PT, R126, RZ, PT ;  /* 0x000000ff7e00720c */ /* 0x000fe40003f85070 */
[----:B------:R-:W-:Y:S02]  /*2d3f0*/  SEL R126, RZ, 0x4, P5 ;  /* 0x00000004ff7e7807 */ /* 0x000fe40002800000 */
[----:B------:R-:W-:Y:S02]  /*2d400*/  IADD3.X R30, PT, PT, R30, UR11, RZ, P6, !PT ;  /* 0x0000000b1e1e7c10 */ /* 0x000fe4000b7fe4ff */
[----:B------:R-:W-:Y:S02]  /*2d410*/  SEL R126, R126, RZ, !P3 ;  /* 0x000000ff7e7e7207 */ /* 0x000fe40005800000 */
[----:B------:R-:W-:Y:S02]  /*2d420*/  IADD3 R31, P6, PT, R31, UR10, RZ ;  /* 0x0000000a1f1f7c10 */ /* 0x000fe4000ffde0ff */
[----:B------:R-:W-:Y:S01]  /*2d430*/  ISETP.NE.U32.AND P5, PT, R126, RZ, PT ;  /* 0x000000ff7e00720c */ /* 0x000fe20003fa5070 */
[----:B------:R-:W-:Y:S01]  /*2d440*/  IMAD.MOV.U32 R126, RZ, RZ, R29 ;  /* 0x000000ffff7e7224 */ /* 0x000fe200078e001d */
[----:B------:R-:W-:Y:S01]  /*2d450*/  IADD3.X R32, PT, PT, R32, UR11, RZ, P6, !PT ;  /* 0x0000000b20207c10 */ /* 0x000fe2000b7fe4ff */
[----:B------:R-:W-:-:S02]  /*2d460*/  IMAD.MOV.U32 R127, RZ, RZ, R30 ;  /* 0x000000ffff7f7224 */ /* 0x000fc400078e001e */
[----:B---3--:R-:W-:Y:S01]  /*2d470*/  VIADD R190, R0, UR15 ;  /* 0x0000000f00be7c36 */ /* 0x008fe20008000000 */
[----:B------:R-:W-:-:S04]  /*2d480*/  SHF.R.U32.HI R0, RZ, 0x6, R229 ;  /* 0x00000006ff007819 */ /* 0x000fc800000116e5 */
[----:B------:R-:W-:Y:S01]  /*2d490*/  SGXT.U32 R0, R0, 0x1 ;  /* 0x000000010000781a */ /* 0x000fe20000000000 */
[----:B------:R1:W-:Y:S03]  /*2d4a0*/  LDGSTS.E [R190+0x60000], desc[UR20][R126.64], P4 ;  /* 0x600000007ebe7fae */ /* 0x0003e6000a1a1014 */
[----:B------:R-:W-:Y:S01]  /*2d4b0*/  LOP3.LUT R0, R0, 0x3a, RZ, 0xfc, !PT ;  /* 0x0000003a00007812 */ /* 0x000fe200078efcff */
[----:B-1----:R-:W-:Y:S02]  /*2d4c0*/  IMAD.MOV.U32 R126, RZ, RZ, R31 ;  /* 0x000000ffff7e7224 */ /* 0x002fe400078e001f */
[----:B------:R-:W-:-:S05]  /*2d4d0*/  IMAD.MOV.U32 R127, RZ, RZ, R32 ;  /* 0x000000ffff7f7224 */ /* 0x000fca00078e0020 */
[----:B------:R1:W-:Y:S01]  /*2d4e0*/  LDGSTS.E [R190+0x60008], desc[UR20][R126.64], P5 ;  /* 0x600080007ebe7fae */ /* 0x0003e2000a9a1014 */
[----:B------:R-:W-:-:S03]  /*2d4f0*/  ISETP.GE.AND P5, PT, R0, UR5, PT ;  /* 0x0000000500007c0c */ /* 0x000fc6000bfa6270 */
[----:B------:R-:W3:Y:S01]  /*2d500*/  LDL.LU R0, [R1+0x5f4] ;  /* 0x0005f40001007983 */ /* 0x000ee20000300800 */
[----:B------:R-:W-:Y:S02]  /*2d510*/  SHF.R.U32.HI R2, RZ, 0x6, R229 ;  /* 0x00000006ff027819 */ /* 0x000fe400000116e5 */
[----:B------:R-:W-:Y:S01]  /*2d520*/  IADD3 R61, P6, PT, R61, UR10, RZ ;  /* 0x0000000a3d3d7c10 */ /* 0x000fe2000ffde0ff */
[----:B------:R-:W4:Y:S01]  /*2d530*/  LDL.LU R3, [R1+0x5f8] ;  /* 0x0005f80001037983 */ /* 0x000f220000300800 */
[----:B------:R-:W-:-:S04]  /*2d540*/  SGXT.U32 R2, R2, 0x1 ;  /* 0x000000010202781a */ /* 0x000fc80000000000 */
[----:B------:R-:W-:-:S04]  /*2d550*/  LOP3.LUT R2, R2, 0x38, RZ, 0xfc, !PT ;  /* 0x0000003802027812 */ /* 0x000fc800078efcff */
[----:B------:R-:W-:Y:S02]  /*2d560*/  ISETP.GE.AND P4, PT, R2, UR5, PT ;  /* 0x0000000502007c0c */ /* 0x000fe4000bf86270 */
[----:B-1----:R-:W-:Y:S01]  /*2d570*/  SEL R126, RZ, 0x4, P5 ;  /* 0x00000004ff7e7807 */ /* 0x002fe20002800000 */
[----:B------:R-:W4:Y:S01]  /*2d580*/  LDL.LU R2, [R1+0x5fc] ;  /* 0x0005fc0001027983 */ /* 0x000f220000300800 */
[----:B------:R-:W-:-:S04]  /*2d590*/  SEL R127, RZ, 0x4, P4 ;  /* 0x00000004ff7f7807 */ /* 0x000fc80002000000 */
        /* <DEDUP_REMOVED lines=28> */
[----:B------:R-:W-:Y:S02]  /*2d760*/  SHF.R.U32.HI R6, RZ, 0x6, R229 ;  /* 0x00000006ff067819 */ /* 0x000fe400000116e5 */
[----:B------:R-:W-:Y:S02]  /*2d770*/  IADD3 R95, P6, PT, R95, UR10, RZ ;  /* 0x0000000a5f5f7c10 */ /* 0x000fe4000ffde0ff */
[----:B------:R-:W-:Y:S01]  /*2d780*/  ISETP.NE.U32.AND P4, PT, R126, RZ, PT ;  /* 0x000000ff7e00720c */ /* 0x000fe20003f85070 */
[----:B------:R-:W-:Y:S01]  /*2d790*/  IMAD.MOV.U32 R126, RZ, RZ, R93 ;  /* 0x000000ffff7e7224 */ /* 0x000fe200078e005d */
[----:B------:R-:W-:Y:S01]  /*2d7a0*/  SGXT.U32 R6, R6, 0x1 ;  /* 0x000000010606781a */ /* 0x000fe20000000000 */
[----:B------:R-:W-:Y:S01]  /*2d7b0*/  IMAD.MOV.U32 R127, RZ, RZ, R94 ;  /* 0x000000ffff7f7224 */ /* 0x000fe200078e005e */
[----:B------:R-:W-:-:S02]  /*2d7c0*/  IADD3.X R96, PT, PT, R96, UR11, RZ, P6, !PT ;  /* 0x0000000b60607c10 */ /* 0x000fc4000b7fe4ff */
[----:B------:R-:W-:Y:S02]  /*2d7d0*/  SHF.R.U32.HI R7, RZ, 0x6, R229 ;  /* 0x00000006ff077819 */ /* 0x000fe400000116e5 */
[----:B------:R-:W-:Y:S01]  /*2d7e0*/  LOP3.LUT R6, R6, 0x7a, RZ, 0xfc, !PT ;  /* 0x0000007a06067812 */ /* 0x000fe200078efcff */
        /* <DEDUP_REMOVED lines=8> */
[----:B-1----:R-:W-:-:S04]  /*2d870*/  SEL R126, RZ, 0x4, P5 ;  /* 0x00000004ff7e7807 */ /* 0x002fc80002800000 */
[----:B------:R-:W-:Y:S02]  /*2d880*/  SEL R126, R126, RZ, !P3 ;  /* 0x000000ff7e7e7207 */ /* 0x000fe40005800000 */
[----:B------:R-:W-:Y:S02]  /*2d890*/  SEL R127, RZ, 0x4, P4 ;  /* 0x00000004ff7f7807 */ /* 0x000fe40002000000 */
[----:B------:R-:W-:Y:S02]  /*2d8a0*/  ISETP.NE.U32.AND P4, PT, R126, RZ, PT ;  /* 0x000000ff7e00720c */ /* 0x000fe40003f85070 */
[----:B---3--:R-:W-:-:S04]  /*2d8b0*/  IADD3 R0, P6, PT, R0, UR10, RZ ;  /* 0x0000000a00007c10 */ /* 0x008fc8000ffde0ff */
[----:B--2---:R-:W-:Y:S01]  /*2d8c0*/  IADD3.X R5, PT, PT, R5, UR11, RZ, P6, !PT ;  /* 0x0000000b05057c10 */ /* 0x004fe2000b7fe4ff */
[----:B------:R1:W-:Y:S01]  /*2d8d0*/  STL [R1+0x5f4], R0 ;  /* 0x0005f40001007387 */ /* 0x0003e20000100800 */
[----:B------:R-:W-:-:S03]  /*2d8e0*/  IMAD.MOV.U32 R126, RZ, RZ, R0 ;  /* 0x000000ffff7e7224 */ /* 0x000fc600078e0000 */
[----:B------:R-:W-:Y:S04]  /*2d8f0*/  STL [R1+0x5f0], R5 ;  /* 0x0005f00501007387 */ /* 0x000fe80000100800 */
[----:B-1----:R-:W2:Y:S01]  /*2d900*/  LDL R0, [R1+0xb80] ;  /* 0x000b800001007983 */ /* 0x002ea20000100800 */
[----:B------:R-:W-:-:S04]  /*2d910*/  SEL R127, R127, RZ, !P3 ;  /* 0x000000ff7f7f7207 */ /* 0x000fc80005800000 */
[----:B------:R-:W-:Y:S02]  /*2d920*/  ISETP.NE.U32.AND P5, PT, R127, RZ, PT ;  /* 0x000000ff7f00720c */ /* 0x000fe40003fa5070 */
[----:B----4-:R-:W-:Y:S01]  /*2d930*/  IADD3 R2, P6, PT, R2, UR10, RZ ;  /* 0x0000000a02027c10 */ /* 0x010fe2000ffde0ff */
[----:B------:R-:W-:-:S03]  /*2d940*/  IMAD.MOV.U32 R127, RZ, RZ, R5 ;  /* 0x000000ffff7f7224 */ /* 0x000fc600078e0005 */
[----:B------:R-:W-:Y:S01]  /*2d950*/  IADD3.X R3, PT, PT, R3, UR11, RZ, P6, !PT ;  /* 0x0000000b03037c10 */ /* 0x000fe2000b7fe4ff */
[----:B------:R-:W-:Y:S04]  /*2d960*/  STL [R1+0x5fc], R2 ;  /* 0x0005fc0201007387 */ /* 0x000fe80000100800 */
[----:B------:R1:W-:Y:S04]  /*2d970*/  STL [R1+0x5f8], R3 ;  /* 0x0005f80301007387 */ /* 0x0003e80000100800 */
[----:B------:R3:W-:Y:S01]  /*2d980*/  LDGSTS.E [R190+0x66000], desc[UR20][R126.64], P5 ;  /* 0x660000007ebe7fae */ /* 0x0007e2000a9a1014 */
[----:B------:R-:W-:-:S03]  /*2d990*/  IADD3 R33, P6, PT, R33, UR10, RZ ;  /* 0x0000000a21217c10 */ /* 0x000fc6000ffde0ff */
[----:B------:R-:W4:Y:S01]  /*2d9a0*/  LDL.LU R7, [R1+0x600] ;  /* 0x0006000001077983 */ /* 0x000f220000300800 */
[----:B---3--:R-:W-:Y:S01]  /*2d9b0*/  IMAD.MOV.U32 R127, RZ, RZ, R3 ;  /* 0x000000ffff7f7224 */ /* 0x008fe200078e0003 */
[----:B-1----:R-:W-:Y:S01]  /*2d9c0*/  SHF.R.U32.HI R3, RZ, 0x6, R229 ;  /* 0x00000006ff037819 */ /* 0x002fe200000116e5 */
[----:B------:R-:W-:-:S03]  /*2d9d0*/  IMAD.MOV.U32 R126, RZ, RZ, R2 ;  /* 0x000000ffff7e7224 */ /* 0x000fc600078e0002 */
[----:B------:R-:W-:Y:S02]  /*2d9e0*/  SGXT.U32 R3, R3, 0x1 ;  /* 0x000000010303781a */ /* 0x000fe40000000000 */
[----:B------:R-:W-:Y:S01]  /*2d9f0*/  SHF.R.U32.HI R2, RZ, 0x6, R229 ;  /* 0x00000006ff027819 */ /* 0x000fe200000116e5 */
[----:B------:R1:W-:Y:S01]  /*2da00*/  LDGSTS.E [R190+0x66008], desc[UR20][R126.64], P4 ;  /* 0x660080007ebe7fae */ /* 0x0003e2000a1a1014 */
[----:B------:R-:W-:Y:S02]  /*2da10*/  LOP3.LUT R3, R3, 0x1c, RZ, 0xfc, !PT ;  /* 0x0000001c03037812 */ /* 0x000fe400078efcff */
[----:B------:R-:W-:Y:S02]  /*2da20*/  SGXT.U32 R2, R2, 0x1 ;  /* 0x000000010202781a */ /* 0x000fe40000000000 */
[----:B------:R-:W-:Y:S02]  /*2da30*/  ISETP.GE.AND P4, PT, R3, UR5, PT ;  /* 0x0000000503007c0c */ /* 0x000fe4000bf86270 */
[----:B------:R-:W-:Y:S01]  /*2da40*/  LOP3.LUT R2, R2, 0x1e, RZ, 0xfc, !PT ;  /* 0x0000001e02027812 */ /* 0x000fe200078efcff */
[----:B------:R-:W3:Y:S01]  /*2da50*/  LDL.LU R3, [R1+0x604] ;  /* 0x0006040001037983 */ /* 0x000ee20000300800 */
[----:B-1----:R-:W-:-:S03]  /*2da60*/  SEL R126, RZ, 0x4, P4 ;  /* 0x00000004ff7e7807 */ /* 0x002fc60002000000 */
[----:B------:R-:W3:Y:S01]  /*2da70*/  LDL.LU R6, [R1+0x608] ;  /* 0x0006080001067983 */ /* 0x000ee20000300800 */
[----:B------:R-:W-:Y:S02]  /*2da80*/  ISETP.GE.AND P5, PT, R2, UR5, PT ;  /* 0x0000000502007c0c */ /* 0x000fe4000bfa6270 */
[----:B------:R-:W-:Y:S01]  /*2da90*/  SEL R126, R126, RZ, !P3 ;  /* 0x000000ff7e7e7207 */ /* 0x000fe20005800000 */
[----:B------:R-:W3:Y:S03]  /*2daa0*/  LDL.LU R5, [R1+0x60c] ;  /* 0x00060c0001057983 */ /* 0x000ee60000300800 */
[----:B------:R-:W-:Y:S02]  /*2dab0*/  ISETP.NE.U32.AND P4, PT, R126, RZ, PT ;  /* 0x000000ff7e00720c */ /* 0x000fe40003f85070 */
[----:B------:R-:W-:Y:S02]  /*2dac0*/  SEL R126, RZ, 0x4, P5 ;  /* 0x00000004ff7e7807 */ /* 0x000fe40002800000 */
[----:B------:R-:W-:-:S02]  /*2dad0*/  IADD3.X R34, PT, PT, R34, UR11, RZ, P6, !PT ;  /* 0x0000000b22227c10 */ /* 0x000fc4000b7fe4ff */
[----:B------:R-:W-:Y:S02]  /*2dae0*/  SEL R126, R126, RZ, !P3 ;  /* 0x000000ff7e7e7207 */ /* 0x000fe40005800000 */
[----:B------:R-:W-:Y:S02]  /*2daf0*/  SHF.R.U32.HI R2, RZ, 0x6, R229 ;  /* 0x00000006ff027819 */ /* 0x000fe400000116e5 */
[----:B------:R-:W-:Y:S02]  /*2db00*/  IADD3 R35, P6, PT, R35, UR10, RZ ;  /* 0x0000000a23237c10 */ /* 0x000fe4000ffde0ff */
[----:B------:R-:W-:Y:S01]  /*2db10*/  ISETP.NE.U32.AND P5, PT, R126, RZ, PT ;  /* 0x000000ff7e00720c */ /* 0x000fe20003fa5070 */
[----:B------:R-:W-:Y:S01]  /*2db20*/  IMAD.MOV.U32 R126, RZ, RZ, R33 ;  /* 0x000000ffff7e7224 */ /* 0x000fe200078e0021 */
[----:B------:R-:W-:Y:S01]  /*2db30*/  SGXT.U32 R2, R2, 0x1 ;  /* 0x000000010202781a */ /* 0x000fe20000000000 */
[----:B------:R-:W-:Y:S01]  /*2db40*/  IMAD.MOV.U32 R127, RZ, RZ, R34 ;  /* 0x000000ffff7f7224 */ /* 0x000fe200078e0022 */
[----:B------:R-:W-:-:S02]  /*2db50*/  IADD3.X R36, PT, PT, R36, UR11, RZ, P6, !PT ;  /* 0x0000000b24247c10 */ /* 0x000fc4000b7fe4ff */
[----:B------:R-:W-:Y:S02]  /*2db60*/  LOP3.LUT R2, R2, 0x3c, RZ, 0xfc, !PT ;  /* 0x0000003c02027812 */ /* 0x000fe400078efcff */
[----:B------:R-:W-:-:S04]  /*2db70*/  IADD3 R65, P6, PT, R65, UR10, RZ ;  /* 0x0000000a41417c10 */ /* 0x000fc8000ffde0ff */
[----:B------:R-:W-:Y:S02]  /*2db80*/  IADD3.X R66, PT, PT, R66, UR11, RZ, P6, !PT ;  /* 0x0000000b42427c10 */ /* 0x000fe4000b7fe4ff */
        /* <DEDUP_REMOVED lines=12> */
[----:B-1----:R-:W-:Y:S02]  /*2dc50*/  SEL R127, RZ, 0x4, P4 ;  /* 0x00000004ff7f7807 */ /* 0x002fe40002000000 */
[----:B------:R-:W-:Y:S02]  /*2dc60*/  SEL R126, RZ, 0x4, P5 ;  /* 0x00000004ff7e7807 */ /* 0x000fe40002800000 */
[----:B------:R-:W-:Y:S02]  /*2dc70*/  SEL R127, R127, RZ, !P3 ;  /* 0x000000ff7f7f7207 */ /* 0x000fe40005800000 */
[----:B------:R-:W-:Y:S02]  /*2dc80*/  SEL R126, R126, RZ, !P3 ;  /* 0x000000ff7e7e7207 */ /* 0x000fe40005800000 */
[----:B------:R-:W-:-:S02]  /*2dc90*/  ISETP.NE.U32.AND P5, PT, R127, RZ, PT ;  /* 0x000000ff7f00720c */ /* 0x000fc40003fa5070 */
[----:B------:R-:W-:Y:S01]  /*2dca0*/  ISETP.NE.U32.AND P4, PT, R126, RZ, PT ;  /* 0x000000ff7e00720c */ /* 0x000fe20003f85070 */
[----:B------:R-:W-:Y:S01]  /*2dcb0*/  IMAD.MOV.U32 R126, RZ, RZ, R65 ;  /* 0x000000ffff7e7224 */ /* 0x000fe200078e0041 */
[--C-:B------:R-:W-:Y:S01]  /*2dcc0*/  SHF.R.U32.HI R2, RZ, 0x6, R229.reuse ;  /* 0x00000006ff027819 */ /* 0x100fe200000116e5 */
[----:B------:R-:W-:Y:S01]  /*2dcd0*/  IMAD.MOV.U32 R127, RZ, RZ, R66 ;  /* 0x000000ffff7f7224 */ /* 0x000fe200078e0042 */
[----:B------:R-:W-:Y:S02]  /*2dce0*/  SHF.R.U32.HI R0, RZ, 0x6, R229 ;  /* 0x00000006ff007819 */ /* 0x000fe400000116e5 */
[----:B------:R-:W-:Y:S02]  /*2dcf0*/  SGXT.U32 R2, R2, 0x1 ;  /* 0x000000010202781a */ /* 0x000fe40000000000 */
[----:B------:R-:W-:-:S03]  /*2dd00*/  SGXT.U32 R0, R0, 0x1 ;  /* 0x000000010000781a */ /* 0x000fc60000000000 */
[----:B------:R1:W-:Y:S01]  /*2dd10*/  LDGSTS.E [R190+0x62000], desc[UR20][R126.64], P5 ;  /* 0x620000007ebe7fae */ /* 0x0003e2000a9a1014 */
[----:B------:R-:W-:Y:S02]  /*2dd20*/  LOP3.LUT R2, R2, 0x5c, RZ, 0xfc, !PT ;  /* 0x0000005c02027812 */ /* 0x000fe400078efcff */
[----:B------:R-:W-:Y:S01]  /*2dd30*/  LOP3.LUT R0, R0, 0x5e, RZ, 0xfc, !PT ;  /* 0x0000005e00007812 */ /* 0x000fe200078efcff */
[----:B-1----:R-:W-:Y:S02]  /*2dd40*/  IMAD.MOV.U32 R126, RZ, RZ, R67 ;  /* 0x000000ffff7e7224 */ /* 0x002fe400078e0043 */
[----:B------:R-:W-:Y:S01]  /*2dd50*/  IMAD.MOV.U32 R127, RZ, RZ, R68 ;  /* 0x000000ffff7f7224 */ /* 0x000fe200078e0044 */
[----:B------:R-:W-:-:S04]  /*2dd60*/  ISETP.GE.AND P5, PT, R0, UR5, PT ;  /* 0x0000000500007c0c */ /* 0x000fc8000bfa6270 */
[----:B------:R1:W-:Y:S01]  /*2dd70*/  LDGSTS.E [R190+0x62008], desc[UR20][R126.64], P4 ;  /* 0x620080007ebe7fae */ /* 0x0003e2000a1a1014 */
[----:B------:R-:W-:-:S03]  /*2dd80*/  ISETP.GE.AND P4, PT, R2, UR5, PT ;  /* 0x0000000502007c0c */ /* 0x000fc6000bf86270 */
[----:B------:R-:W2:Y:S04]  /*2dd90*/  LDL.LU R2, [R1+0x610] ;  /* 0x0006100001027983 */ /* 0x000ea80000300800 */
[----:B------:R-:W2:Y:S01]  /*2dda0*/  LDL.LU R0, [R1+0x614] ;  /* 0x0006140001007983 */ /* 0x000ea20000300800 */
[----:B-1----:R-:W-:Y:S02]  /*2ddb0*/  SEL R127, RZ, 0x4, P4 ;  /* 0x00000004ff7f7807 */ /* 0x002fe40002000000 */
[----:B------:R-:W-:Y:S02]  /*2ddc0*/  SEL R126, RZ, 0x4, P5 ;  /* 0x00000004ff7e7807 */ /* 0x000fe40002800000 */
[----:B------:R-:W-:Y:S02]  /*2ddd0*/  SEL R127, R127, RZ, !P3 ;  /* 0x000000ff7f7f7207 */ /* 0x000fe40005800000 */
[----:B------:R-:W-:-:S02]  /*2dde0*/  IADD3 R97, P6, PT, R97, UR10, RZ ;  /* 0x0000000a61617c10 */ /* 0x000fc4000ffde0ff */
[----:B------:R-:W-:Y:S02]  /*2ddf0*/  ISETP.NE.U32.AND P5, PT, R127, RZ, PT ;  /* 0x000000ff7f00720c */ /* 0x000fe40003fa5070 */
[----:B------:R-:W-:Y:S02]  /*2de00*/  SEL R126, R126, RZ, !P3 ;  /* 0x000000ff7e7e7207 */ /* 0x000fe40005800000 */
        /* <DEDUP_REMOVED lines=18> */
[----:B---3--:R-:W-:Y:S02]  /*2df30*/  IADD3 R3, P6, PT, R3, UR10, RZ ;  /* 0x0000000a03037c10 */ /* 0x008fe4000ffde0ff */
[----:B-1----:R-:W-:Y:S02]  /*2df40*/  SEL R127, RZ, 0x4, P4 ;  /* 0x00000004ff7f7807 */ /* 0x002fe40002000000 */
[----:B------:R-:W-:Y:S02]  /*2df50*/  SEL R126, RZ, 0x4, P5 ;  /* 0x00000004ff7e7807 */ /* 0x000fe40002800000 */
[----:B------:R-:W-:-:S02]  /*2df60*/  SEL R127, R127, RZ, !P3 ;  /* 0x000000ff7f7f7207 */ /* 0x000fc40005800000 */
[----:B------:R-:W-:Y:S02]  /*2df70*/  SEL R126, R126, RZ, !P3 ;  /* 0x000000ff7e7e7207 */ /* 0x000fe40005800000 */
[----:B------:R-:W-:Y:S02]  /*2df80*/  ISETP.NE.U32.AND P5, PT, R127, RZ, PT ;  /* 0x000000ff7f00720c */ /* 0x000fe40003fa5070 */
[----:B----4-:R-:W-:Y:S02]  /*2df90*/  IADD3.X R7, PT, PT, R7, UR11, RZ, P6, !PT ;  /* 0x0000000b07077c10 */ /* 0x010fe4000b7fe4ff */
[----:B------:R-:W-:Y:S02]  /*2dfa0*/  IADD3 R5, P6, PT, R5, UR10, RZ ;  /* 0x0000000a05057c10 */ /* 0x000fe4000ffde0ff */
[----:B------:R-:W-:Y:S01]  /*2dfb0*/  ISETP.NE.U32.AND P4, PT, R126, RZ, PT ;  /* 0x000000ff7e00720c */ /* 0x000fe20003f85070 */
[----:B------:R-:W-:Y:S01]  /*2dfc0*/  IMAD.MOV.U32 R126, RZ, RZ, R3 ;  /* 0x000000ffff7e7224 */ /* 0x000fe200078e0003 */
[----:B------:R-:W-:Y:S01]  /*2dfd0*/  IADD3.X R6, PT, PT, R6, UR11, RZ, P6, !PT ;  /* 0x0000000b06067c10 */ /* 0x000fe2000b7fe4ff */
[----:B------:R-:W-:Y:S01]  /*2dfe0*/  IMAD.MOV.U32 R127, RZ, RZ, R7 ;  /* 0x000000ffff7f7224 */ /* 0x000fe200078e0007 */
[----:B------:R1:W-:Y:S04]  /*2dff0*/  STL [R1+0x604], R3 ;  /* 0x0006040301007387 */ /* 0x0003e80000100800 */
[----:B------:R3:W-:Y:S01]  /*2e000*/  LDGSTS.E [R190+0x66000], desc[UR20][R126.64], P5 ;  /* 0x660000007ebe7fae */ /* 0x0007e2000a9a1014 */
[----:B-1----:R-:W-:Y:S01]  /*2e010*/  LOP3.LUT R3, R229, 0x7f, RZ, 0xc0, !PT ;  /* 0x0000007fe5037812 */ /* 0x002fe200078ec0ff */
[----:B---3--:R-:W-:-:S02]  /*2e020*/  IMAD.MOV.U32 R126, RZ, RZ, R5 ;  /* 0x000000ffff7e7224 */ /* 0x008fc400078e0005 */
[----:B------:R-:W-:-:S05]  /*2e030*/  IMAD.MOV.U32 R127, RZ, RZ, R6 ;  /* 0x000000ffff7f7224 */ /* 0x000fca00078e0006 */
[----:B------:R1:W-:Y:S01]  /*2e040*/  LDGSTS.E [R190+0x66008], desc[UR20][R126.64], P4 ;  /* 0x660080007ebe7fae */ /* 0x0003e2000a1a1014 */
[----:B------:R-:W-:-:S03]  /*2e050*/  ISETP.GE.AND P4, PT, R3, UR5, PT ;  /* 0x0000000503007c0c */ /* 0x000fc6000bf86270 */
[----:B------:R-:W-:Y:S01]  /*2e060*/  STL [R1+0x600], R7 ;  /* 0x0006000701007387 */ /* 0x000fe20000100800 */
[----:B------:R-:W-:-:S03]  /*2e070*/  IADD3 R135, P5, PT, R135, UR12, RZ ;  /* 0x0000000c87877c10 */ /* 0x000fc6000ffbe0ff */
[----:B------:R-:W0:Y:S01]  /*2e080*/  LDGDEPBAR ;  /* 0x00000000000079af */ /* 0x000e220000000000 */
[----:B-1----:R-:W-:-:S03]  /*2e090*/  SEL R126, RZ, 0x4, P4 ;  /* 0x00000004ff7e7807 */ /* 0x002fc60002000000 */
[----:B------:R1:W-:Y:S04]  /*2e0a0*/  STL [R1+0x60c], R5 ;  /* 0x00060c0501007387 */ /* 0x0003e80000100800 */
[----:B------:R-:W-:Y:S01]  /*2e0b0*/  STL [R1+0x608], R6 ;  /* 0x0006080601007387 */ /* 0x000fe20000100800 */
[----:B------:R-:W-:-:S04]  /*2e0c0*/  SEL R126, R126, RZ, !P3 ;  /* 0x000000ff7e7e7207 */ /* 0x000fc80005800000 */
[----:B------:R-:W-:Y:S02]  /*2e0d0*/  ISETP.NE.U32.AND P3, PT, R126, RZ, PT ;  /* 0x000000ff7e00720c */ /* 0x000fe40003f65070 */
[----:B--2---:R-:W-:-:S04]  /*2e0e0*/  IADD3 R0, P4, PT, R0, UR12, RZ ;  /* 0x0000000c00007c10 */ /* 0x004fc8000ff9e0ff */
[----:B------:R-:W-:Y:S01]  /*2e0f0*/  IADD3.X R2, PT, PT, R2, UR13, RZ, P4, !PT ;  /* 0x0000000d02027c10 */ /* 0x000fe2000a7fe4ff */
[----:B------:R2:W-:Y:S04]  /*2e100*/  STL [R1+0x614], R0 ;  /* 0x0006140001007387 */ /* 0x0005e80000100800 */
[----:B------:R3:W-:Y:S04]  /*2e110*/  STL [R1+0x610], R2 ;  /* 0x0006100201007387 */ /* 0x0007e80000100800 */
[----:B------:R-:W4:Y:S04]  /*2e120*/  LDL.LU R38, [R1+0x28] ;  /* 0x0000280001267983 */ /* 0x000f280000300800 */
[----:B------:R-:W4:Y:S01]  /*2e130*/  LDL.LU R8, [R1+0x2c] ;  /* 0x00002c0001087983 */ /* 0x000f220000300800 */
[----:B------:R-:W-:-:S03]  /*2e140*/  IMAD.MOV.U32 R126, RZ, RZ, R0 ;  /* 0x000000ffff7e7224 */ /* 0x000fc600078e0000 */
[----:B-1----:R-:W4:Y:S04]  /*2e150*/  LDL.LU R5, [R1+0x68] ;  /* 0x0000680001057983 */ /* 0x002f280000300800 */
[----:B--2---:R-:W2:Y:S01]  /*2e160*/  LDL.LU R0, [R1+0x6c] ;  /* 0x00006c0001007983 */ /* 0x004ea20000300800 */
[----:B------:R-:W-:-:S03]  /*2e170*/  IMAD.MOV.U32 R127, RZ, RZ, R2 ;  /* 0x000000ffff7f7224 */ /* 0x000fc600078e0002 */
[----:B------:R-:W2:Y:S04]  /*2e180*/  LDL.LU R7, [R1+0xa8] ;  /* 0x0000a80001077983 */ /* 0x000ea80000300800 */
[----:B---3--:R-:W3:Y:S01]  /*2e190*/  LDL.LU R2, [R1+0xac] ;  /* 0x0000ac0001027983 */ /* 0x008ee20000300800 */
[----:B------:R-:W-:Y:S01]  /*2e1a0*/  ULEA UR5, UR17, UR7, 0x11 ;  /* 0x0000000711057291 */ /* 0x000fe2000f8e88ff */
[----:B------:R-:W-:Y:S02]  /*2e1b0*/  IADD3.X R134, PT, PT, R134, UR13, RZ, P5, !PT ;  /* 0x0000000d86867c10 */ /* 0x000fe4000affe4ff */
[----:B------:R-:W-:Y:S01]  /*2e1c0*/  IADD3 R151, P4, PT, R151, UR12, RZ ;  /* 0x0000000c97977c10 */ /* 0x000fe2000ff9e0ff */
[----:B------:R-:W3:Y:S02]  /*2e1d0*/  LDL.LU R3, [R1+0xec] ;  /* 0x0000ec0001037983 */ /* 0x000ee40000300800 */
[----:B------:R-:W-:Y:S01]  /*2e1e0*/  VIADD R190, R4, UR5 ;  /* 0x0000000504be7c36 */ /* 0x000fe20008000000 */
[----:B------:R-:W-:Y:S01]  /*2e1f0*/  IADD3.X R150, PT, PT, R150, UR13, RZ, P4, !PT ;  /* 0x0000000d96967c10 */ /* 0x000fe2000a7fe4ff */
[----:B------:R-:W3:Y:S04]  /*2e200*/  LDL.LU R6, [R1+0x12c] ;  /* 0x00012c0001067983 */ /* 0x000ee80000300800 */
[----:B------:R1:W-:Y:S01]  /*2e210*/  LDGSTS.E [R190], desc[UR20][R126.64], P3 ;  /* 0x000000007ebe7fae */ /* 0x0003e200099a1014 */
[----:B------:R-:W-:-:S02]  /*2e220*/  IADD3 R167, P5, PT, R167, UR12, RZ ;  /* 0x0000000ca7a77c10 */ /* 0x000fc4000ffbe0ff */
[----:B------:R-:W-:Y:S02]  /*2e230*/  IADD3 R183, P4, PT, R183, UR12, RZ ;  /* 0x0000000cb7b77c10 */ /* 0x000fe4000ff9e0ff */
[----:B------:R-:W-:Y:S01]  /*2e240*/  IADD3.X R166, PT, PT, R166, UR13, RZ, P5, !PT ;  /* 0x0000000da6a67c10 */ /* 0x000fe2000affe4ff */
[----:B-1----:R-:W-:Y:S02]  /*2e250*/  IMAD.MOV.U32 R126, RZ, RZ, R135 ;  /* 0x000000ffff7e7224 */ /* 0x002fe400078e0087 */
[----:B------:R-:W-:-:S05]  /*2e260*/  IMAD.MOV.U32 R127, RZ, RZ, R134 ;  /* 0x000000ffff7f7224 */ /* 0x000fca00078e0086 */
[----:B------:R1:W-:Y:S01]  /*2e270*/  LDGSTS.E [R190+0x400], desc[UR20][R126.64], P3 ;  /* 0x004000007ebe7fae */ /* 0x0003e200099a1014 */
[----:B------:R-:W-:Y:S02]  /*2e280*/  IADD3.X R182, PT, PT, R182, UR13, RZ, P4, !PT ;  /* 0x0000000db6b67c10 */ /* 0x000fe4000a7fe4ff */
[----:B------:R-:W-:Y:S01]  /*2e290*/  IADD3 R200, P5, PT, R200, UR12, RZ ;  /* 0x0000000cc8c87c10 */ /* 0x000fe2000ffbe0ff */
        /* <DEDUP_REMOVED lines=18> */
[----:B------:R-:W-:Y:S01]  /*2e3c0*/  IADD3.X R247, PT, PT, R247, UR13, RZ, P4, !PT ;  /* 0x0000000df7f77c10 */ /* 0x000fe2000a7fe4ff */
[----:B-1----:R-:W-:Y:S02]  /*2e3d0*/  IMAD.MOV.U32 R126, RZ, RZ, R216 ;  /* 0x000000ffff7e7224 */ /* 0x002fe400078e00d8 */
[----:B------:R-:W-:-:S05]  /*2e3e0*/  IMAD.MOV.U32 R127, RZ, RZ, R215 ;  /* 0x000000ffff7f7224 */ /* 0x000fca00078e00d7 */
[----:B------:R1:W-:Y:S02]  /*2e3f0*/  LDGSTS.E [R190+0x1800], desc[UR20][R126.64], P3 ;  /* 0x018000007ebe7fae */ /* 0x0003e400099a1014 */
[----:B-1----:R-:W-:Y:S02]  /*2e400*/  IMAD.MOV.U32 R126, RZ, RZ, R232 ;  /* 0x000000ffff7e7224 */ /* 0x002fe400078e00e8 */
[----:B------:R-:W-:-:S05]  /*2e410*/  IMAD.MOV.U32 R127, RZ, RZ, R231 ;  /* 0x000000ffff7f7224 */ /* 0x000fca00078e00e7 */
[----:B------:R1:W-:Y:S02]  /*2e420*/  LDGSTS.E [R190+0x1c00], desc[UR20][R126.64], P3 ;  /* 0x01c000007ebe7fae */ /* 0x0003e400099a1014 */
[----:B-1----:R-:W-:Y:S02]  /*2e430*/  IMAD.MOV.U32 R126, RZ, RZ, R248 ;  /* 0x000000ffff7e7224 */ /* 0x002fe400078e00f8 */
[----:B------:R-:W-:-:S05]  /*2e440*/  IMAD.MOV.U32 R127, RZ, RZ, R247 ;  /* 0x000000ffff7f7224 */ /* 0x000fca00078e00f7 */
[----:B------:R1:W-:Y:S01]  /*2e450*/  LDGSTS.E [R190+0x2000], desc[UR20][R126.64], P3 ;  /* 0x020000007ebe7fae */ /* 0x0003e200099a1014 */
[----:B----4-:R-:W-:-:S04]  /*2e460*/  IADD3 R8, P5, PT, R8, UR12, RZ ;  /* 0x0000000c08087c10 */ /* 0x010fc8000ffbe0ff */
[----:B------:R-:W-:Y:S01]  /*2e470*/  IADD3.X R38, PT, PT, R38, UR13, RZ, P5, !PT ;  /* 0x0000000d26267c10 */ /* 0x000fe2000affe4ff */
[----:B------:R4:W-:Y:S01]  /*2e480*/  STL [R1+0x2c], R8 ;  /* 0x00002c0801007387 */ /* 0x0009e20000100800 */
[----:B--2---:R-:W-:-:S03]  /*2e490*/  IADD3 R0, P4, PT, R0, UR12, RZ ;  /* 0x0000000c00007c10 */ /* 0x004fc6000ff9e0ff */
[----:B------:R2:W-:Y:S01]  /*2e4a0*/  STL [R1+0x28], R38 ;  /* 0x0000282601007387 */ /* 0x0005e20000100800 */
[----:B-1----:R-:W-:Y:S02]  /*2e4b0*/  IMAD.MOV.U32 R126, RZ, RZ, R8 ;  /* 0x000000ffff7e7224 */ /* 0x002fe400078e0008 */
[----:B------:R-:W-:Y:S01]  /*2e4c0*/  IMAD.MOV.U32 R127, RZ, RZ, R38 ;  /* 0x000000ffff7f7224 */ /* 0x000fe200078e0026 */
[----:B------:R-:W-:Y:S01]  /*2e4d0*/  IADD3.X R5, PT, PT, R5, UR13, RZ, P4, !PT ;  /* 0x0000000d05057c10 */ /* 0x000fe2000a7fe4ff */
[----:B----4-:R-:W4:Y:S01]  /*2e4e0*/  LDL.LU R8, [R1+0xe8] ;  /* 0x0000e80001087983 */ /* 0x010f220000300800 */
[----:B---3--:R-:W-:-:S03]  /*2e4f0*/  IADD3 R2, P5, PT, R2, UR12, RZ ;  /* 0x0000000c02027c10 */ /* 0x008fc6000ffbe0ff */
[----:B--2---:R-:W2:Y:S01]  /*2e500*/  LDL.LU R38, [R1+0x128] ;  /* 0x0001280001267983 */ /* 0x004ea20000300800 */
[----:B------:R-:W-:-:S03]  /*2e510*/  IADD3.X R7, PT, PT, R7, UR13, RZ, P5, !PT ;  /* 0x0000000d07077c10 */ /* 0x000fc6000affe4ff */
[----:B------:R1:W-:Y:S04]  /*2e520*/  LDGSTS.E [R190+0x2400], desc[UR20][R126.64], P3 ;  /* 0x024000007ebe7fae */ /* 0x0003e800099a1014 */
[----:B------:R3:W-:Y:S04]  /*2e530*/  STL [R1+0x6c], R0 ;  /* 0x00006c0001007387 */ /* 0x0007e80000100800 */
[----:B------:R3:W-:Y:S01]  /*2e540*/  STL [R1+0x68], R5 ;  /* 0x0000680501007387 */ /* 0x0007e20000100800 */
[----:B-1----:R-:W-:Y:S02]  /*2e550*/  IMAD.MOV.U32 R126, RZ, RZ, R0 ;  /* 0x000000ffff7e7224 */ /* 0x002fe400078e0000 */
[----:B------:R-:W-:Y:S01]  /*2e560*/  IMAD.MOV.U32 R127, RZ, RZ, R5 ;  /* 0x000000ffff7f7224 */ /* 0x000fe200078e0005 */
[----:B------:R1:W-:Y:S04]  /*2e570*/  STL [R1+0xac], R2 ;  /* 0x0000ac0201007387 */ /* 0x0003e80000100800 */
[----:B---3--:R-:W3:Y:S04]  /*2e580*/  LDL.LU R0, [R1+0x16c] ;  /* 0x00016c0001007983 */ /* 0x008ee80000300800 */
[----:B------:R1:W-:Y:S04]  /*2e590*/  STL [R1+0xa8], R7 ;  /* 0x0000a80701007387 */ /* 0x0003e80000100800 */
[----:B------:R1:W-:Y:S04]  /*2e5a0*/  LDGSTS.E [R190+0x2800], desc[UR20][R126.64], P3 ;  /* 0x028000007ebe7fae */ /* 0x0003e800099a1014 */
[----:B------:R-:W3:Y:S01]  /*2e5b0*/  LDL.LU R5, [R1+0x1ac] ;  /* 0x0001ac0001057983 */ /* 0x000ee20000300800 */
[----:B-1----:R-:W-:-:S03]  /*2e5c0*/  IMAD.MOV.U32 R126, RZ, RZ, R2 ;  /* 0x000000ffff7e7224 */ /* 0x002fc600078e0002 */
[----:B------:R-:W3:Y:S01]  /*2e5d0*/  LDL.LU R2, [R1+0x168] ;  /* 0x0001680001027983 */ /* 0x000ee20000300800 */
[----:B------:R-:W-:-:S03]  /*2e5e0*/  IMAD.MOV.U32 R127, RZ, RZ, R7 ;  /* 0x000000ffff7f7224 */ /* 0x000fc600078e0007 */
[----:B------:R-:W3:Y:S01]  /*2e5f0*/  LDL.LU R7, [R1+0x1a8] ;  /* 0x0001a80001077983 */ /* 0x000ee20000300800 */
[----:B------:R-:W-:Y:S02]  /*2e600*/  IADD3 R3, P4, PT, R3, UR12, RZ ;  /* 0x0000000c03037c10 */ /* 0x000fe4000ff9e0ff */
[----:B------:R-:W-:Y:S01]  /*2e610*/  IADD3 R6, P5, PT, R6, UR12, RZ ;  /* 0x0000000c06067c10 */ /* 0x000fe2000ffbe0ff */
[----:B------:R1:W-:Y:S04]  /*2e620*/  LDGSTS.E [R190+0x2c00], desc[UR20][R126.64], P3 ;  /* 0x02c000007ebe7fae */ /* 0x0003e800099a1014 */
[----:B------:R2:W-:Y:S01]  /*2e630*/  STL [R1+0xec], R3 ;  /* 0x0000ec0301007387 */ /* 0x0005e20000100800 */
[----:B-1----:R-:W-:Y:S01]  /*2e640*/  IMAD.MOV.U32 R126, RZ, RZ, R3 ;  /* 0x000000ffff7e7224 */ /* 0x002fe200078e0003 */
[----:B----4-:R-:W-:-:S02]  /*2e650*/  IADD3.X R8, PT, PT, R8, UR13, RZ, P4, !PT ;  /* 0x0000000d08087c10 */ /* 0x010fc4000a7fe4ff */
[----:B--2---:R-:W-:-:S03]  /*2e660*/  IADD3.X R38, PT, PT, R38, UR13, RZ, P5, !PT ;  /* 0x0000000d26267c10 */ /* 0x004fc6000affe4ff */
[----:B------:R-:W-:Y:S01]  /*2e670*/  IMAD.MOV.U32 R127, RZ, RZ, R8 ;  /* 0x000000ffff7f7224 */ /* 0x000fe200078e0008 */
[----:B------:R1:W-:Y:S04]  /*2e680*/  STL [R1+0xe8], R8 ;  /* 0x0000e80801007387 */ /* 0x0003e80000100800 */
[----:B------:R2:W-:Y:S04]  /*2e690*/  STL [R1+0x12c], R6 ;  /* 0x00012c0601007387 */ /* 0x0005e80000100800 */
[----:B------:R-:W4:Y:S04]  /*2e6a0*/  LDL.LU R3, [R1+0x1ec] ;  /* 0x0001ec0001037983 */ /* 0x000f280000300800 */
[----:B------:R2:W-:Y:S04]  /*2e6b0*/  STL [R1+0x128], R38 ;  /* 0x0001282601007387 */ /* 0x0005e80000100800 */
[----:B------:R2:W-:Y:S04]  /*2e6c0*/  LDGSTS.E [R190+0x3000], desc[UR20][R126.64], P3 ;  /* 0x030000007ebe7fae */ /* 0x0005e800099a1014 */
[----:B-1----:R-:W4:Y:S01]  /*2e6d0*/  LDL.LU R8, [R1+0x22c] ;  /* 0x00022c0001087983 */ /* 0x002f220000300800 */
[----:B---3--:R-:W-:Y:S01]  /*2e6e0*/  IADD3 R0, P4, PT, R0, UR12, RZ ;  /* 0x0000000c00007c10 */ /* 0x008fe2000ff9e0ff */
[----:B--2---:R-:W-:-:S02]  /*2e6f0*/  IMAD.MOV.U32 R126, RZ, RZ, R6 ;  /* 0x000000ffff7e7224 */ /* 0x004fc400078e0006 */
[----:B------:R-:W-:Y:S01]  /*2e700*/  IMAD.MOV.U32 R127, RZ, RZ, R38 ;  /* 0x000000ffff7f7224 */ /* 0x000fe200078e0026 */
[----:B------:R-:W2:Y:S01]  /*2e710*/  LDL.LU R6, [R1+0x1e8] ;  /* 0x0001e80001067983 */ /* 0x000ea20000300800 */
[----:B------:R-:W-:-:S03]  /*2e720*/  IADD3 R5, P5, PT, R5, UR12, RZ ;  /* 0x0000000c05057c10 */ /* 0x000fc6000ffbe0ff */
[----:B------:R-:W3:Y:S04]  /*2e730*/  LDL.LU R38, [R1+0x228] ;  /* 0x0002280001267983 */ /* 0x000ee80000300800 */
[----:B------:R1:W-:Y:S01]  /*2e740*/  LDGSTS.E [R190+0x3400], desc[UR20][R126.64], P3 ;  /* 0x034000007ebe7fae */ /* 0x0003e200099a1014 */
[----:B------:R-:W-:-:S03]  /*2e750*/  IADD3.X R2, PT, PT, R2, UR13, RZ, P4, !PT ;  /* 0x0000000d02027c10 */ /* 0x000fc6000a7fe4ff */
[----:B------:R1:W-:Y:S01]  /*2e760*/  STL [R1+0x16c], R0 ;  /* 0x00016c0001007387 */ /* 0x0003e20000100800 */
[----:B------:R-:W-:-:S03]  /*2e770*/  IADD3.X R7, PT, PT, R7, UR13, RZ, P5, !PT ;  /* 0x0000000d07077c10 */ /* 0x000fc6000affe4ff */
[----:B------:R1:W-:Y:S02]  /*2e780*/  STL [R1+0x168], R2 ;  /* 0x0001680201007387 */ /* 0x0003e40000100800 */
[----:B-1----:R-:W-:Y:S02]  /*2e790*/  IMAD.MOV.U32 R126, RZ, RZ, R0 ;  /* 0x000000ffff7e7224 */ /* 0x002fe400078e0000 */
[----:B------:R-:W-:Y:S01]  /*2e7a0*/  IMAD.MOV.U32 R127, RZ, RZ, R2 ;  /* 0x000000ffff7f7224 */ /* 0x000fe200078e0002 */
[----:B------:R1:W-:Y:S04]  /*2e7b0*/  STL [R1+0x1ac], R5 ;  /* 0x0001ac0501007387 */ /* 0x0003e80000100800 */
[----:B------:R-:W3:Y:S04]  /*2e7c0*/  LDL.LU R0, [R1+0x26c] ;  /* 0x00026c0001007983 */ /* 0x000ee80000300800 */
[----:B------:R1:W-:Y:S04]  /*2e7d0*/  STL [R1+0x1a8], R7 ;  /* 0x0001a80701007387 */ /* 0x0003e80000100800 */
[----:B------:R1:W-:Y:S04]  /*2e7e0*/  LDGSTS.E [R190+0x3800], desc[UR20][R126.64], P3 ;  /* 0x038000007ebe7fae */ /* 0x0003e800099a1014 */
[----:B------:R-:W3:Y:S01]  /*2e7f0*/  LDL.LU R2, [R1+0x2ac] ;  /* 0x0002ac0001027983 */ /* 0x000ee20000300800 */
[----:B-1----:R-:W-:-:S03]  /*2e800*/  IMAD.MOV.U32 R126, RZ, RZ, R5 ;  /* 0x000000ffff7e7224 */ /* 0x002fc600078e0005 */
[----:B------:R-:W3:Y:S01]  /*2e810*/  LDL.LU R5, [R1+0x268] ;  /* 0x0002680001057983 */ /* 0x000ee20000300800 */
[----:B------:R-:W-:-:S03]  /*2e820*/  IMAD.MOV.U32 R127, RZ, RZ, R7 ;  /* 0x000000ffff7f7224 */ /* 0x000fc600078e0007 */
[----:B------:R-:W3:Y:S04]  /*2e830*/  LDL.LU R7, [R1+0x2a8] ;  /* 0x0002a80001077983 */ /* 0x000ee80000300800 */
[----:B------:R1:W-:Y:S01]  /*2e840*/  LDGSTS.E [R190+0x3c00], desc[UR20][R126.64], P3 ;  /* 0x03c000007ebe7fae */ /* 0x0003e200099a1014 */
[----:B----4-:R-:W-:-:S05]  /*2e850*/  IADD3 R3, P4, PT, R3, UR12, RZ ;  /* 0x0000000c03037c10 */ /* 0x010fca000ff9e0ff */
[----:B------:R4:W-:Y:S01]  /*2e860*/  STL [R1+0x1ec], R3 ;  /* 0x0001ec0301007387 */ /* 0x0009e20000100800 */
[----:B-1----:R-:W-:Y:S01]  /*2e870*/  IMAD.MOV.U32 R126, RZ, RZ, R3 ;  /* 0x000000ffff7e7224 */ /* 0x002fe200078e0003 */
[----:B------:R-:W-:Y:S02]  /*2e880*/  IADD3 R8, P5, PT, R8, UR12, RZ ;  /* 0x0000000c08087c10 */ /* 0x000fe4000ffbe0ff */
[----:B--2---:R-:W-:Y:S02]  /*2e890*/  IADD3.X R6, PT, PT, R6, UR13, RZ, P4, !PT ;  /* 0x0000000d06067c10 */ /* 0x004fe4000a7fe4ff */
[----:B---3--:R-:W-:-:S03]  /*2e8a0*/  IADD3.X R38, PT, PT, R38, UR13, RZ, P5, !PT ;  /* 0x0000000d26267c10 */ /* 0x008fc6000affe4ff */
[----:B------:R-:W-:Y:S01]  /*2e8b0*/  IMAD.MOV.U32 R127, RZ, RZ, R6 ;  /* 0x000000ffff7f7224 */ /* 0x000fe200078e0006 */
[----:B------:R1:W-:Y:S04]  /*2e8c0*/  STL [R1+0x1e8], R6 ;  /* 0x0001e80601007387 */ /* 0x0003e80000100800 */
[----:B------:R2:W-:Y:S04]  /*2e8d0*/  STL [R1+0x22c], R8 ;  /* 0x00022c0801007387 */ /* 0x0005e80000100800 */
[----:B----4-:R-:W3:Y:S04]  /*2e8e0*/  LDL.LU R3, [R1+0x2ec] ;  /* 0x0002ec0001037983 */ /* 0x010ee80000300800 */
[----:B------:R4:W-:Y:S04]  /*2e8f0*/  STL [R1+0x228], R38 ;  /* 0x0002282601007387 */ /* 0x0009e80000100800 */
[----:B------:R2:W-:Y:S04]  /*2e900*/  LDGSTS.E [R190+0x4000], desc[UR20][R126.64], P3 ;  /* 0x040000007ebe7fae */ /* 0x0005e800099a1014 */
[----:B-1----:R-:W3:Y:S01]  /*2e910*/  LDL.LU R6, [R1+0x32c] ;  /* 0x00032c0001067983 */ /* 0x002ee20000300800 */
[----:B------:R-:W-:Y:S01]  /*2e920*/  IADD3 R0, P4, PT, R0, UR12, RZ ;  /* 0x0000000c00007c10 */ /* 0x000fe2000ff9e0ff */
[----:B--2---:R-:W-:-:S02]  /*2e930*/  IMAD.MOV.U32 R126, RZ, RZ, R8 ;  /* 0x000000ffff7e7224 */ /* 0x004fc400078e0008 */
[----:B------:R-:W-:Y:S01]  /*2e940*/  IMAD.MOV.U32 R127, RZ, RZ, R38 ;  /* 0x000000ffff7f7224 */ /* 0x000fe200078e0026 */
[----:B------:R-:W2:Y:S01]  /*2e950*/  LDL.LU R8, [R1+0x2e8] ;  /* 0x0002e80001087983 */ /* 0x000ea20000300800 */
[----:B------:R-:W-:-:S03]  /*2e960*/  IADD3 R2, P5, PT, R2, UR12, RZ ;  /* 0x0000000c02027c10 */ /* 0x000fc6000ffbe0ff */
[----:B----4-:R-:W4:Y:S04]  /*2e970*/  LDL.LU R38, [R1+0x328] ;  /* 0x0003280001267983 */ /* 0x010f280000300800 */
[----:B------:R1:W-:Y:S01]  /*2e980*/  LDGSTS.E [R190+0x4400], desc[UR20][R126.64], P3 ;  /* 0x044000007ebe7fae */ /* 0x0003e200099a1014 */
[----:B------:R-:W-:-:S03]  /*2e990*/  IADD3.X R5, PT, PT, R5, UR13, RZ, P4, !PT ;  /* 0x0000000d05057c10 */ /* 0x000fc6000a7fe4ff */
[----:B------:R-:W-:Y:S01]  /*2e9a0*/  STL [R1+0x26c], R0 ;  /* 0x00026c0001007387 */ /* 0x000fe20000100800 */
[----:B------:R-:W-:-:S03]  /*2e9b0*/  IADD3.X R7, PT, PT, R7, UR13, RZ, P5, !PT ;  /* 0x0000000d07077c10 */ /* 0x000fc6000affe4ff */
[----:B------:R1:W-:Y:S02]  /*2e9c0*/  STL [R1+0x268], R5 ;  /* 0x0002680501007387 */ /* 0x0003e40000100800 */
[----:B-1----:R-:W-:Y:S02]  /*2e9d0*/  IMAD.MOV.U32 R126, RZ, RZ, R0 ;  /* 0x000000ffff7e7224 */ /* 0x002fe400078e0000 */
[----:B------:R-:W-:Y:S01]  /*2e9e0*/  IMAD.MOV.U32 R127, RZ, RZ, R5 ;  /* 0x000000ffff7f7224 */ /* 0x000fe200078e0005 */
[----:B------:R-:W-:Y:S04]  /*2e9f0*/  STL [R1+0x2ac], R2 ;  /* 0x0002ac0201007387 */ /* 0x000fe80000100800 */
[----:B------:R-:W4:Y:S04]  /*2ea00*/  LDL.LU R5, [R1+0x36c] ;  /* 0x00036c0001057983 */ /* 0x000f280000300800 */
[----:B------:R1:W-:Y:S04]  /*2ea10*/  STL [R1+0x2a8], R7 ;  /* 0x0002a80701007387 */ /* 0x0003e80000100800 */
[----:B------:R-:W4:Y:S04]  /*2ea20*/  LDL.LU R0, [R1+0x3ac] ;  /* 0x0003ac0001007983 */ /* 0x000f280000300800 */
[----:B------:R1:W-:Y:S02]  /*2ea30*/  LDGSTS.E [R190+0x4800], desc[UR20][R126.64], P3 ;  /* 0x048000007ebe7fae */ /* 0x0003e400099a1014 */
[----:B-1----:R-:W-:-:S02]  /*2ea40*/  IMAD.MOV.U32 R127, RZ, RZ, R7 ;  /* 0x000000ffff7f7224 */ /* 0x002fc400078e0007 */
[----:B------:R-:W4:Y:S01]  /*2ea50*/  LDL.LU R7, [R1+0x368] ;  /* 0x0003680001077983 */ /* 0x000f220000300800 */
[----:B------:R-:W-:-:S03]  /*2ea60*/  IMAD.MOV.U32 R126, RZ, RZ, R2 ;  /* 0x000000ffff7e7224 */ /* 0x000fc600078e0002 */
[----:B------:R-:W4:Y:S04]  /*2ea70*/  LDL.LU R2, [R1+0x3a8] ;  /* 0x0003a80001027983 */ /* 0x000f280000300800 */
[----:B------:R1:W-:Y:S01]  /*2ea80*/  LDGSTS.E [R190+0x4c00], desc[UR20][R126.64], P3 ;  /* 0x04c000007ebe7fae */ /* 0x0003e200099a1014 */
[----:B---3--:R-:W-:-:S05]  /*2ea90*/  IADD3 R3, P4, PT, R3, UR12, RZ ;  /* 0x0000000c03037c10 */ /* 0x008fca000ff9e0ff */
[----:B------:R-:W-:Y:S01]  /*2eaa0*/  STL [R1+0x2ec], R3 ;  /* 0x0002ec0301007387 */ /* 0x000fe20000100800 */
[----:B-1----:R-:W-:Y:S01]  /*2eab0*/  IMAD.MOV.U32 R126, RZ, RZ, R3 ;  /* 0x000000ffff7e7224 */ /* 0x002fe200078e0003 */
[----:B------:R-:W-:Y:S02]  /*2eac0*/  IADD3 R6, P5, PT, R6, UR12, RZ ;  /* 0x0000000c06067c10 */ /* 0x000fe4000ffbe0ff */
[----:B--2---:R-:W-:Y:S02]  /*2ead0*/  IADD3.X R8, PT, PT, R8, UR13, RZ, P4, !PT ;  /* 0x0000000d08087c10 */ /* 0x004fe4000a7fe4ff */
[----:B----4-:R-:W-:-:S03]  /*2eae0*/  IADD3.X R38, PT, PT, R38, UR13, RZ, P5, !PT ;  /* 0x0000000d26267c10 */ /* 0x010fc6000affe4ff */
[----:B------:R-:W-:Y:S01]  /*2eaf0*/  IMAD.MOV.U32 R127, RZ, RZ, R8 ;  /* 0x000000ffff7f7224 */ /* 0x000fe200078e0008 */
[----:B------:R1:W-:Y:S04]  /*2eb00*/  STL [R1+0x2e8], R8 ;  /* 0x0002e80801007387 */ /* 0x0003e80000100800 */
[----:B------:R-:W-:Y:S04]  /*2eb10*/  STL [R1+0x32c], R6 ;  /* 0x00032c0601007387 */ /* 0x000fe80000100800 */
[----:B------:R2:W-:Y:S04]  /*2eb20*/  LDGSTS.E [R190+0x5000], desc[UR20][R126.64], P3 ;  /* 0x050000007ebe7fae */ /* 0x0005e800099a1014 */
[----:B-1----:R-:W3:Y:S04]  /*2eb30*/  LDL.LU R8, [R1+0x3ec] ;  /* 0x0003ec0001087983 */ /* 0x002ee80000300800 */
[----:B------:R1:W-:Y:S04]  /*2eb40*/  STL [R1+0x328], R38 ;  /* 0x0003282601007387 */ /* 0x0003e80000100800 */
[----:B------:R-:W4:Y:S01]  /*2eb50*/  LDL.LU R3, [R1+0x42c] ;  /* 0x00042c0001037983 */ /* 0x000f220000300800 */
[----:B------:R-:W-:Y:S01]  /*2eb60*/  IADD3 R5, P4, PT, R5, UR12, RZ ;  /* 0x0000000c05057c10 */ /* 0x000fe2000ff9e0ff */
[----:B--2---:R-:W-:-:S02]  /*2eb70*/  IMAD.MOV.U32 R127, RZ, RZ, R38 ;  /* 0x000000ffff7f7224 */ /* 0x004fc400078e0026 */
[----:B------:R-:W-:Y:S01]  /*2eb80*/  IMAD.MOV.U32 R126, RZ, RZ, R6 ;  /* 0x000000ffff7e7224 */ /* 0x000fe200078e0006 */
[----:B-1----:R-:W2:Y:S01]  /*2eb90*/  LDL.LU R38, [R1+0x3e8] ;  /* 0x0003e80001267983 */ /* 0x002ea20000300800 */
[----:B------:R-:W-:-:S03]  /*2eba0*/  IADD3 R0, P5, PT, R0, UR12, RZ ;  /* 0x0000000c00007c10 */ /* 0x000fc6000ffbe0ff */
[----:B------:R-:W2:Y:S04]  /*2ebb0*/  LDL.LU R6, [R1+0x428] ;  /* 0x0004280001067983 */ /* 0x000ea80000300800 */
[----:B------:R-:W-:Y:S04]  /*2ebc0*/  STL [R1+0x36c], R5 ;  /* 0x00036c0501007387 */ /* 0x000fe80000100800 */
[----:B------:R1:W-:Y:S01]  /*2ebd0*/  LDGSTS.E [R190+0x5400], desc[UR20][R126.64], P3 ;  /* 0x054000007ebe7fae */ /* 0x0003e200099a1014 */
[----:B------:R-:W-:Y:S02]  /*2ebe0*/  IADD3.X R7, PT, PT, R7, UR13, RZ, P4, !PT ;  /* 0x0000000d07077c10 */ /* 0x000fe4000a7fe4ff */
[----:B------:R-:W-:-:S03]  /*2ebf0*/  IADD3.X R2, PT, PT, R2, UR13, RZ, P5, !PT ;  /* 0x0000000d02027c10 */ /* 0x000fc6000affe4ff */
[----:B------:R1:W-:Y:S02]  /*2ec00*/  STL [R1+0x368], R7 ;  /* 0x0003680701007387 */ /* 0x0003e40000100800 */
[----:B-1----:R-:W-:Y:S02]  /*2ec10*/  IMAD.MOV.U32 R126, RZ, RZ, R5 ;  /* 0x000000ffff7e7224 */ /* 0x002fe400078e0005 */
[----:B------:R-:W-:Y:S01]  /*2ec20*/  IMAD.MOV.U32 R127, RZ, RZ, R7 ;  /* 0x000000ffff7f7224 */ /* 0x000fe200078e0007 */
[----:B------:R-:W-:Y:S04]  /*2ec30*/  STL [R1+0x3ac], R0 ;  /* 0x0003ac0001007387 */ /* 0x000fe80000100800 */
[----:B------:R1:W-:Y:S04]  /*2ec40*/  STL [R1+0x3a8], R2 ;  /* 0x0003a80201007387 */ /* 0x0003e80000100800 */
[----:B------:R-:W2:Y:S04]  /*2ec50*/  LDL.LU R7, [R1+0x468] ;  /* 0x0004680001077983 */ /* 0x000ea80000300800 */
[----:B------:R-:W2:Y:S04]  /*2ec60*/  LDL.LU R5, [R1+0x46c] ;  /* 0x00046c0001057983 */ /* 0x000ea80000300800 */
[----:B------:R1:W-:Y:S02]  /*2ec70*/  LDGSTS.E [R190+0x5800], desc[UR20][R126.64], P3 ;  /* 0x058000007ebe7fae */ /* 0x0003e400099a1014 */
[----:B-1----:R-:W-:-:S02]  /*2ec80*/  IMAD.MOV.U32 R127, RZ, RZ, R2 ;  /* 0x000000ffff7f7224 */ /* 0x002fc400078e0002 */
[----:B------:R-:W-:Y:S01]  /*2ec90*/  IMAD.MOV.U32 R126, RZ, RZ, R0 ;  /* 0x000000ffff7e7224 */ /* 0x000fe200078e0000 */
[----:B------:R-:W2:Y:S04]  /*2eca0*/  LDL.LU R2, [R1+0x4a8] ;  /* 0x0004a80001027983 */ /* 0x000ea80000300800 */
[----:B------:R-:W2:Y:S04]  /*2ecb0*/  LDL.LU R0, [R1+0x4ac] ;  /* 0x0004ac0001007983 */ /* 0x000ea80000300800 */
[----:B------:R1:W-:Y:S01]  /*2ecc0*/  LDGSTS.E [R190+0x5c00], desc[UR20][R126.64], P3 ;  /* 0x05c000007ebe7fae */ /* 0x0003e200099a1014 */
[----:B---3--:R-:W-:-:S02]  /*2ecd0*/  IADD3 R8, P4, PT, R8, UR12, RZ ;  /* 0x0000000c08087c10 */ /* 0x008fc4000ff9e0ff */
[----:B----4-:R-:W-:-:S03]  /*2ece0*/  IADD3 R3, P5, PT, R3, UR12, RZ ;  /* 0x0000000c03037c10 */ /* 0x010fc6000ffbe0ff */
[----:B------:R-:W-:Y:S01]  /*2ecf0*/  STL [R1+0x3ec], R8 ;  /* 0x0003ec0801007387 */ /* 0x000fe20000100800 */
[----:B--2---:R-:W-:Y:S02]  /*2ed00*/  IADD3.X R38, PT, PT, R38, UR13, RZ, P4, !PT ;  /* 0x0000000d26267c10 */ /* 0x004fe4000a7fe4ff */
[----:B------:R-:W-:-:S03]  /*2ed10*/  IADD3.X R6, PT, PT, R6, UR13, RZ, P5, !PT ;  /* 0x0000000d06067c10 */ /* 0x000fc6000affe4ff */
[----:B------:R2:W-:Y:S01]  /*2ed20*/  STL [R1+0x3e8], R38 ;  /* 0x0003e82601007387 */ /* 0x0005e20000100800 */
[----:B-1----:R-:W-:Y:S02]  /*2ed30*/  IMAD.MOV.U32 R126, RZ, RZ, R8 ;  /* 0x000000ffff7e7224 */ /* 0x002fe400078e0008 */
[----:B------:R-:W-:Y:S01]  /*2ed40*/  IMAD.MOV.U32 R127, RZ, RZ, R38 ;  /* 0x000000ffff7f7224 */ /* 0x000fe200078e0026 */
[----:B------:R-:W-:Y:S04]  /*2ed50*/  STL [R1+0x42c], R3 ;  /* 0x00042c0301007387 */ /* 0x000fe80000100800 */
[----:B------:R1:W-:Y:S04]  /*2ed60*/  STL [R1+0x428], R6 ;  /* 0x0004280601007387 */ /* 0x0003e80000100800 */
[----:B------:R-:W3:Y:S04]  /*2ed70*/  LDL.LU R245, [R1+0x4e8] ;  /* 0x0004e80001f57983 */ /* 0x000ee80000300800 */
[----:B------:R-:W4:Y:S04]  /*2ed80*/  LDL.LU R229, [R1+0x4ec] ;  /* 0x0004ec0001e57983 */ /* 0x000f280000300800 */
[----:B------:R1:W-:Y:S04]  /*2ed90*/  LDGSTS.E [R190+0x6000], desc[UR20][R126.64], P3 ;  /* 0x060000007ebe7fae */ /* 0x0003e800099a1014 */
[----:B--2---:R-:W2:Y:S04]  /*2eda0*/  LDL.LU R38, [R1+0x528] ;  /* 0x0005280001267983 */ /* 0x004ea80000300800 */
[----:B------:R-:W2:Y:S01]  /*2edb0*/  LDL.LU R8, [R1+0x52c] ;  /* 0x00052c0001087983 */ /* 0x000ea20000300800 */
[----:B-1----:R-:W-:-:S02]  /*2edc0*/  IMAD.MOV.U32 R126, RZ, RZ, R3 ;  /* 0x000000ffff7e7224 */ /* 0x002fc400078e0003 */
[----:B------:R-:W-:Y:S02]  /*2edd0*/  IMAD.MOV.U32 R127, RZ, RZ, R6 ;  /* 0x000000ffff7f7224 */ /* 0x000fe400078e0006 */
[----:B------:R-:W2:Y:S01]  /*2ede0*/  LDL.LU R6, [R1+0x56c] ;  /* 0x00056c0001067983 */ /* 0x000ea20000300800 */
[----:B------:R-:W-:-:S03]  /*2edf0*/  IADD3 R5, P4, PT, R5, UR12, RZ ;  /* 0x0000000c05057c10 */ /* 0x000fc6000ff9e0ff */
[----:B------:R1:W-:Y:S01]  /*2ee00*/  LDGSTS.E [R190+0x6400], desc[UR20][R126.64], P3 ;  /* 0x064000007ebe7fae */ /* 0x0003e200099a1014 */
[----:B------:R-:W-:-:S03]  /*2ee10*/  IADD3.X R7, PT, PT, R7, UR13, RZ, P4, !PT ;  /* 0x0000000d07077c10 */ /* 0x000fc6000a7fe4ff */
[----:B------:R-:W2:Y:S04]  /*2ee20*/  LDL.LU R3, [R1+0x5ac] ;  /* 0x0005ac0001037983 */ /* 0x000ea80000300800 */
[----:B------:R-:W-:Y:S01]  /*2ee30*/  STL [R1+0x46c], R5 ;  /* 0x00046c0501007387 */ /* 0x000fe20000100800 */
[----:B-1----:R-:W-:Y:S02]  /*2ee40*/  IMAD.MOV.U32 R126, RZ, RZ, R5 ;  /* 0x000000ffff7e7224 */ /* 0x002fe400078e0005 */
[----:B------:R-:W-:Y:S01]  /*2ee50*/  IMAD.MOV.U32 R127, RZ, RZ, R7 ;  /* 0x000000ffff7f7224 */ /* 0x000fe200078e0007 */
[----:B------:R-:W-:Y:S01]  /*2ee60*/  IADD3 R0, P5, PT, R0, UR12, RZ ;  /* 0x0000000c00007c10 */ /* 0x000fe2000ffbe0ff */
[----:B------:R1:W-:Y:S03]  /*2ee70*/  STL [R1+0x468], R7 ;  /* 0x0004680701007387 */ /* 0x0003e60000100800 */
[----:B------:R-:W-:Y:S01]  /*2ee80*/  IADD3.X R2, PT, PT, R2, UR13, RZ, P5, !PT ;  /* 0x0000000d02027c10 */ /* 0x000fe2000affe4ff */
[----:B------:R-:W-:Y:S04]  /*2ee90*/  STL [R1+0x4ac], R0 ;  /* 0x0004ac0001007387 */ /* 0x000fe80000100800 */
[----:B------:R1:W-:Y:S04]  /*2eea0*/  LDGSTS.E [R190+0x6800], desc[UR20][R126.64], P3 ;  /* 0x068000007ebe7fae */ /* 0x0003e800099a1014 */
[----:B-1----:R-:W2:Y:S04]  /*2eeb0*/  LDL.LU R7, [R1+0x568] ;  /* 0x0005680001077983 */ /* 0x002ea80000300800 */
[----:B------:R1:W-:Y:S04]  /*2eec0*/  STL [R1+0x4a8], R2 ;  /* 0x0004a80201007387 */ /* 0x0003e80000100800 */
[----:B------:R-:W2:Y:S01]  /*2eed0*/  LDL.LU R5, [R1+0x5a8] ;  /* 0x0005a80001057983 */ /* 0x000ea20000300800 */
[----:B------:R-:W-:-:S02]  /*2eee0*/  IMAD.MOV.U32 R127, RZ, RZ, R2 ;  /* 0x000000ffff7f7224 */ /* 0x000fc400078e0002 */
[----:B------:R-:W-:Y:S01]  /*2eef0*/  IMAD.MOV.U32 R126, RZ, RZ, R0 ;  /* 0x000000ffff7e7224 */ /* 0x000fe200078e0000 */
[----:B-1----:R-:W2:Y:S04]  /*2ef00*/  LDL.LU R2, [R1+0x618] ;  /* 0x0006180001027983 */ /* 0x002ea80000300800 */
[----:B------:R-:W2:Y:S04]  /*2ef10*/  LDL.LU R0, [R1+0x61c] ;  /* 0x00061c0001007983 */ /* 0x000ea80000300800 */
[----:B------:R1:W-:Y:S01]  /*2ef20*/  LDGSTS.E [R190+0x6c00], desc[UR20][R126.64], P3 ;  /* 0x06c000007ebe7fae */ /* 0x0003e200099a1014 */
[----:B----4-:R-:W-:-:S04]  /*2ef30*/  IADD3 R229, P4, PT, R229, UR12, RZ ;  /* 0x0000000ce5e57c10 */ /* 0x010fc8000ff9e0ff */
[----:B---3--:R-:W-:Y:S01]  /*2ef40*/  IADD3.X R245, PT, PT, R245, UR13, RZ, P4, !PT ;  /* 0x0000000df5f57c10 */ /* 0x008fe2000a7fe4ff */
[----:B-1----:R-:W-:-:S04]  /*2ef50*/  IMAD.MOV.U32 R126, RZ, RZ, R229 ;  /* 0x000000ffff7e7224 */ /* 0x002fc800078e00e5 */
[----:B------:R-:W-:Y:S01]  /*2ef60*/  IMAD.MOV.U32 R127, RZ, RZ, R245 ;  /* 0x000000ffff7f7224 */ /* 0x000fe200078e00f5 */
[----:B--2---:R-:W-:-:S04]  /*2ef70*/  IADD3 R8, P5, PT, R8, UR12, RZ ;  /* 0x0000000c08087c10 */ /* 0x004fc8000ffbe0ff */
[----:B------:R1:W-:Y:S01]  /*2ef80*/  LDGSTS.E [R190+0x7000], desc[UR20][R126.64], P3 ;  /* 0x070000007ebe7fae */ /* 0x0003e200099a1014 */
[----:B------:R-:W-:Y:S02]  /*2ef90*/  IADD3.X R38, PT, PT, R38, UR13, RZ, P5, !PT ;  /* 0x0000000d26267c10 */ /* 0x000fe4000affe4ff */
[----:B------:R-:W-:Y:S01]  /*2efa0*/  IADD3 R6, P4, PT, R6, UR12, RZ ;  /* 0x0000000c06067c10 */ /* 0x000fe2000ff9e0ff */
[----:B------:R-:W-:Y:S01]  /*2efb0*/  STL [R1+0x4ec], R229 ;  /* 0x0004ece501007387 */ /* 0x000fe20000100800 */
[----:B-1----:R-:W-:Y:S02]  /*2efc0*/  IMAD.MOV.U32 R126, RZ, RZ, R8 ;  /* 0x000000ffff7e7224 */ /* 0x002fe400078e0008 */
[----:B------:R-:W-:Y:S01]  /*2efd0*/  IMAD.MOV.U32 R127, RZ, RZ, R38 ;  /* 0x000000ffff7f7224 */ /* 0x000fe200078e0026 */
[----:B------:R-:W-:Y:S01]  /*2efe0*/  IADD3 R3, P5, PT, R3, UR12, RZ ;  /* 0x0000000c03037c10 */ /* 0x000fe2000ffbe0ff */
[----:B------:R-:W-:Y:S04]  /*2eff0*/  STL [R1+0x4e8], R245 ;  /* 0x0004e8f501007387 */ /* 0x000fe80000100800 */
[----:B------:R-:W-:Y:S04]  /*2f000*/  STL [R1+0x52c], R8 ;  /* 0x00052c0801007387 */ /* 0x000fe80000100800 */
[----:B------:R1:W-:Y:S04]  /*2f010*/  STL [R1+0x528], R38 ;  /* 0x0005282601007387 */ /* 0x0003e80000100800 */
[----:B------:R2:W-:Y:S04]  /*2f020*/  LDGSTS.E [R190+0x7400], desc[UR20][R126.64], P3 ;  /* 0x074000007ebe7fae */ /* 0x0005e800099a1014 */
[----:B------:R-:W-:Y:S01]  /*2f030*/  STL [R1+0x56c], R6 ;  /* 0x00056c0601007387 */ /* 0x000fe20000100800 */
[----:B------:R-:W-:Y:S01]  /*2f040*/  IADD3.X R7, PT, PT, R7, UR13, RZ, P4, !PT ;  /* 0x0000000d07077c10 */ /* 0x000fe2000a7fe4ff */
[----:B--2---:R-:W-:-:S04]  /*2f050*/  IMAD.MOV.U32 R126, RZ, RZ, R6 ;  /* 0x000000ffff7e7224 */ /* 0x004fc800078e0006 */
[----:B------:R-:W-:Y:S01]  /*2f060*/  IMAD.MOV.U32 R127, RZ, RZ, R7 ;  /* 0x000000ffff7f7224 */ /* 0x000fe200078e0007 */
[----:B------:R-:W-:Y:S01]  /*2f070*/  IADD3.X R5, PT, PT, R5, UR13, RZ, P5, !PT ;  /* 0x0000000d05057c10 */ /* 0x000fe2000affe4ff */
[----:B------:R-:W-:Y:S01]  /*2f080*/  STL [R1+0x568], R7 ;  /* 0x0005680701007387 */ /* 0x000fe20000100800 */
[----:B------:R-:W-:-:S03]  /*2f090*/  IADD3 R0, P4, PT, R0, UR12, RZ ;  /* 0x0000000c00007c10 */ /* 0x000fc6000ff9e0ff */
[----:B------:R-:W-:Y:S01]  /*2f0a0*/  STL [R1+0x5ac], R3 ;  /* 0x0005ac0301007387 */ /* 0x000fe20000100800 */
[----:B------:R-:W-:-:S03]  /*2f0b0*/  IADD3.X R2, PT, PT, R2, UR13, RZ, P4, !PT ;  /* 0x0000000d02027c10 */ /* 0x000fc6000a7fe4ff */
[----:B------:R2:W-:Y:S04]  /*2f0c0*/  STL [R1+0x5a8], R5 ;  /* 0x0005a80501007387 */ /* 0x0005e80000100800 */
[----:B------:R3:W-:Y:S04]  /*2f0d0*/  STL [R1+0x61c], R0 ;  /* 0x00061c0001007387 */ /* 0x0007e80000100800 */
[----:B------:R4:W-:Y:S04]  /*2f0e0*/  LDGSTS.E [R190+0x7800], desc[UR20][R126.64], P3 ;  /* 0x078000007ebe7fae */ /* 0x0009e800099a1014 */
[----:B------:R2:W-:Y:S04]  /*2f0f0*/  STL [R1+0x618], R2 ;  /* 0x0006180201007387 */ /* 0x0005e80000100800 */
[----:B-1----:R-:W3:Y:S01]  /*2f100*/  LDL.LU R38, [R1+0x30] ;  /* 0x0000300001267983 */ /* 0x002ee20000300800 */
[----:B----4-:R-:W-:-:S03]  /*2f110*/  IMAD.MOV.U32 R126, RZ, RZ, R3 ;  /* 0x000000ffff7e7224 */ /* 0x010fc600078e0003 */
[----:B------:R-:W4:Y:S01]  /*2f120*/  LDL.LU R8, [R1+0x34] ;  /* 0x0000340001087983 */ /* 0x000f220000300800 */
[----:B------:R-:W-:-:S03]  /*2f130*/  IMAD.MOV.U32 R127, RZ, RZ, R5 ;  /* 0x000000ffff7f7224 */ /* 0x000fc600078e0005 */
[----:B--2---:R-:W2:Y:S04]  /*2f140*/  LDL.LU R5, [R1+0x70] ;  /* 0x0000700001057983 */ /* 0x004ea80000300800 */
[----:B------:R1:W-:Y:S02]  /*2f150*/  LDGSTS.E [R190+0x7c00], desc[UR20][R126.64], P3 ;  /* 0x07c000007ebe7fae */ /* 0x0003e400099a1014 */
[----:B-1----:R-:W-:Y:S02]  /*2f160*/  IMAD.MOV.U32 R126, RZ, RZ, R0 ;  /* 0x000000ffff7e7224 */ /* 0x002fe400078e0000 */
[----:B---3--:R-:W3:Y:S01]  /*2f170*/  LDL.LU R0, [R1+0x74] ;  /* 0x0000740001007983 */ /* 0x008ee20000300800 */
[----:B------:R-:W-:-:S03]  /*2f180*/  IMAD.MOV.U32 R127, RZ, RZ, R2 ;  /* 0x000000ffff7f7224 */ /* 0x000fc600078e0002 */
[----:B------:R-:W2:Y:S04]  /*2f190*/  LDL.LU R7, [R1+0xb0] ;  /* 0x0000b00001077983 */ /* 0x000ea80000300800 */
[----:B------:R-:W2:Y:S01]  /*2f1a0*/  LDL.LU R2, [R1+0xb4] ;  /* 0x0000b40001027983 */ /* 0x000ea20000300800 */
[----:B------:R-:W-:Y:S02]  /*2f1b0*/  LOP3.LUT R3, R4, 0x10, RZ, 0x3c, !PT ;  /* 0x0000001004037812 */ /* 0x000fe400078e3cff */
[----:B------:R-:W-:-:S03]  /*2f1c0*/  IADD3 R137, P5, PT, R137, UR12, RZ ;  /* 0x0000000c89897c10 */ /* 0x000fc6000ffbe0ff */
[----:B------:R-:W-:Y:S01]  /*2f1d0*/  VIADD R190, R3, UR5 ;  /* 0x0000000503be7c36 */ /* 0x000fe20008000000 */
[----:B------:R-:W-:Y:S01]  /*2f1e0*/  IADD3.X R136, PT, PT, R136, UR13, RZ, P5, !PT ;  /* 0x0000000d88887c10 */ /* 0x000fe2000affe4ff */
[----:B------:R-:W2:Y:S01]  /*2f1f0*/  LDL.LU R3, [R1+0xf4] ;  /* 0x0000f40001037983 */ /* 0x000ea20000300800 */
[----:B------:R-:W-:-:S03]  /*2f200*/  IADD3 R153, P4, PT, R153, UR12, RZ ;  /* 0x0000000c99997c10 */ /* 0x000fc6000ff9e0ff */
[----:B------:R1:W-:Y:S01]  /*2f210*/  LDGSTS.E [R190+0x80], desc[UR20][R126.64], P3 ;  /* 0x000800007ebe7fae */ /* 0x0003e200099a1014 */
[----:B------:R-:W-:Y:S02]  /*2f220*/  IADD3.X R152, PT, PT, R152, UR13, RZ, P4, !PT ;  /* 0x0000000d98987c10 */ /* 0x000fe4000a7fe4ff */
[----:B------:R-:W-:Y:S01]  /*2f230*/  IADD3 R169, P5, PT, R169, UR12, RZ ;  /* 0x0000000ca9a97c10 */ /* 0x000fe2000ffbe0ff */
[----:B------:R-:W2:Y:S01]  /*2f240*/  LDL.LU R6, [R1+0x134] ;  /* 0x0001340001067983 */ /* 0x000ea20000300800 */
[----:B-1----:R-:W-:Y:S02]  /*2f250*/  IMAD.MOV.U32 R126, RZ, RZ, R137 ;  /* 0x000000ffff7e7224 */ /* 0x002fe400078e0089 */
[----:B------:R-:W-:Y:S01]  /*2f260*/  IMAD.MOV.U32 R127, RZ, RZ, R136 ;  /* 0x000000ffff7f7224 */ /* 0x000fe200078e0088 */
[----:B------:R-:W-:-:S04]  /*2f270*/  IADD3.X R168, PT, PT, R168, UR13, RZ, P5, !PT ;  /* 0x0000000da8a87c10 */ /* 0x000fc8000affe4ff */
[----:B------:R1:W-:Y:S01]  /*2f280*/  LDGSTS.E [R190+0x480], desc[UR20][R126.64], P3 ;  /* 0x004800007ebe7fae */ /* 0x0003e200099a1014 */
[----:B------:R-:W-:Y:S02]  /*2f290*/  IADD3 R185, P4, PT, R185, UR12, RZ ;  /* 0x0000000cb9b97c10 */ /* 0x000fe4000ff9e0ff */
        /* <DEDUP_REMOVED lines=33> */
[----:B-1----:R-:W-:-:S03]  /*2f4b0*/  IMAD.MOV.U32 R126, RZ, RZ, R8 ;  /* 0x000000ffff7e7224 */ /* 0x002fc600078e0008 */
[----:B------:R1:W-:Y:S01]  /*2f4c0*/  STL [R1+0x30], R38 ;  /* 0x0000302601007387 */ /* 0x0003e20000100800 */
[----:B------:R-:W-:-:S03]  /*2f4d0*/  IMAD.MOV.U32 R127, RZ, RZ, R38 ;  /* 0x000000ffff7f7224 */ /* 0x000fc600078e0026 */
[----:B----4-:R-:W4:Y:S04]  /*2f4e0*/  LDL.LU R8, [R1+0xf0] ;  /* 0x0000f00001087983 */ /* 0x010f280000300800 */
[----:B-1----:R-:W4:Y:S01]  /*2f4f0*/  LDL.LU R38, [R1+0x130] ;  /* 0x0001300001267983 */ /* 0x002f220000300800 */
[----:B---3--:R-:W-:-:S03]  /*2f500*/  IADD3 R0, P4, PT, R0, UR12, RZ ;  /* 0x0000000c00007c10 */ /* 0x008fc6000ff9e0ff */
[----:B------:R1:W-:Y:S01]  /*2f510*/  LDGSTS.E [R190+0x2480], desc[UR20][R126.64], P3 ;  /* 0x024800007ebe7fae */ /* 0x0003e200099a1014 */
[----:B--2---:R-:W-:Y:S02]  /*2f520*/  IADD3.X R5, PT, PT, R5, UR13, RZ, P4, !PT ;  /* 0x0000000d05057c10 */ /* 0x004fe4000a7fe4ff */
[----:B------:R-:W-:Y:S01]  /*2f530*/  IADD3 R2, P5, PT, R2, UR12, RZ ;  /* 0x0000000c02027c10 */ /* 0x000fe2000ffbe0ff */
[----:B------:R2:W-:Y:S03]  /*2f540*/  STL [R1+0x74], R0 ;  /* 0x0000740001007387 */ /* 0x0005e60000100800 */
[----:B------:R-:W-:Y:S01]  /*2f550*/  IADD3.X R7, PT, PT, R7, UR13, RZ, P5, !PT ;  /* 0x0000000d07077c10 */ /* 0x000fe2000affe4ff */
[----:B-1----:R-:W-:Y:S01]  /*2f560*/  IMAD.MOV.U32 R126, RZ, RZ, R0 ;  /* 0x000000ffff7e7224 */ /* 0x002fe200078e0000 */
[----:B------:R1:W-:Y:S01]  /*2f570*/  STL [R1+0x70], R5 ;  /* 0x0000700501007387 */ /* 0x0003e20000100800 */
[----:B------:R-:W-:-:S03]  /*2f580*/  IMAD.MOV.U32 R127, RZ, RZ, R5 ;  /* 0x000000ffff7f7224 */ /* 0x000fc600078e0005 */
[----:B------:R3:W-:Y:S04]  /*2f590*/  STL [R1+0xb4], R2 ;  /* 0x0000b40201007387 */ /* 0x0007e80000100800 */
[----:B--2---:R-:W2:Y:S04]  /*2f5a0*/  LDL.LU R0, [R1+0x174] ;  /* 0x0001740001007983 */ /* 0x004ea80000300800 */
[----:B------:R3:W-:Y:S04]  /*2f5b0*/  STL [R1+0xb0], R7 ;  /* 0x0000b00701007387 */ /* 0x0007e80000100800 */
[----:B------:R3:W-:Y:S04]  /*2f5c0*/  LDGSTS.E [R190+0x2880], desc[UR20][R126.64], P3 ;  /* 0x028800007ebe7fae */ /* 0x0007e800099a1014 */
[----:B-1----:R-:W2:Y:S01]  /*2f5d0*/  LDL.LU R5, [R1+0x1b4] ;  /* 0x0001b40001057983 */ /* 0x002ea20000300800 */
[----:B---3--:R-:W-:-:S03]  /*2f5e0*/  IMAD.MOV.U32 R126, RZ, RZ, R2 ;  /* 0x000000ffff7e7224 */ /* 0x008fc600078e0002 */
        /* <DEDUP_REMOVED lines=9> */
[----:B------:R-:W-:-:S03]  /*2f680*/  IADD3.X R38, PT, PT, R38, UR13, RZ, P5, !PT ;  /* 0x0000000d26267c10 */ /* 0x000fc6000affe4ff */
[----:B------:R-:W-:Y:S01]  /*2f690*/  IMAD.MOV.U32 R127, RZ, RZ, R8 ;  /* 0x000000ffff7f7224 */ /* 0x000fe200078e0008 */
[----:B------:R1:W-:Y:S04]  /*2f6a0*/  STL [R1+0xf0], R8 ;  /* 0x0000f00801007387 */ /* 0x0003e80000100800 */
[----:B------:R4:W-:Y:S04]  /*2f6b0*/  STL [R1+0x134], R6 ;  /* 0x0001340601007387 */ /* 0x0009e80000100800 */
[----:B------:R-:W3:Y:S04]  /*2f6c0*/  LDL.LU R3, [R1+0x1f4] ;  /* 0x0001f40001037983 */ /* 0x000ee80000300800 */
[----:B------:R2:W-:Y:S04]  /*2f6d0*/  STL [R1+0x130], R38 ;  /* 0x0001302601007387 */ /* 0x0005e80000100800 */
[----:B------:R2:W-:Y:S04]  /*2f6e0*/  LDGSTS.E [R190+0x3080], desc[UR20][R126.64], P3 ;  /* 0x030800007ebe7fae */ /* 0x0005e800099a1014 */
[----:B-1----:R-:W3:Y:S01]  /*2f6f0*/  LDL.LU R8, [R1+0x234] ;  /* 0x0002340001087983 */ /* 0x002ee20000300800 */
[----:B--2---:R-:W-:Y:S01]  /*2f700*/  IADD3 R0, P4, PT, R0, UR12, RZ ;  /* 0x0000000c00007c10 */ /* 0x004fe2000ff9e0ff */
[----:B------:R-:W-:-:S02]  /*2f710*/  IMAD.MOV.U32 R126, RZ, RZ, R6 ;  /* 0x000000ffff7e7224 */ /* 0x000fc400078e0006 */
[----:B------:R-:W-:Y:S01]  /*2f720*/  IMAD.MOV.U32 R127, RZ, RZ, R38 ;  /* 0x000000ffff7f7224 */ /* 0x000fe200078e0026 */
[----:B----4-:R-:W2:Y:S01]  /*2f730*/  LDL.LU R6, [R1+0x1f0] ;  /* 0x0001f00001067983 */ /* 0x010ea20000300800 */
[----:B------:R-:W-:-:S03]  /*2f740*/  IADD3 R5, P5, PT, R5, UR12, RZ ;  /* 0x0000000c05057c10 */ /* 0x000fc6000ffbe0ff */
[----:B------:R-:W4:Y:S04]  /*2f750*/  LDL.LU R38, [R1+0x230] ;  /* 0x0002300001267983 */ /* 0x000f280000300800 */
[----:B------:R1:W-:Y:S01]  /*2f760*/  LDGSTS.E [R190+0x3480], desc[UR20][R126.64], P3 ;  /* 0x034800007ebe7fae */ /* 0x0003e200099a1014 */
[----:B---3--:R-:W-:-:S03]  /*2f770*/  IADD3.X R2, PT, PT, R2, UR13, RZ, P4, !PT ;  /* 0x0000000d02027c10 */ /* 0x008fc6000a7fe4ff */
[----:B------:R3:W-:Y:S01]  /*2f780*/  STL [R1+0x174], R0 ;  /* 0x0001740001007387 */ /* 0x0007e20000100800 */
[----:B------:R-:W-:-:S03]  /*2f790*/  IADD3.X R7, PT, PT, R7, UR13, RZ, P5, !PT ;  /* 0x0000000d07077c10 */ /* 0x000fc6000affe4ff */
        /* <DEDUP_REMOVED lines=13> */
[----:B------:R-:W-:-:S05]  /*2f870*/  IADD3 R3, P4, PT, R3, UR12, RZ ;  /* 0x0000000c03037c10 */ /* 0x000fca000ff9e0ff */
[----:B-1----:R-:W-:Y:S01]  /*2f880*/  IMAD.MOV.U32 R126, RZ, RZ, R3 ;  /* 0x000000ffff7e7224 */ /* 0x002fe200078e0003 */
[----:B------:R1:W-:Y:S01]  /*2f890*/  STL [R1+0x1f4], R3 ;  /* 0x0001f40301007387 */ /* 0x0003e20000100800 */
[----:B------:R-:W-:Y:S02]  /*2f8a0*/  IADD3 R8, P5, PT, R8, UR12, RZ ;  /* 0x0000000c08087c10 */ /* 0x000fe4000ffbe0ff */
[----:B--2---:R-:W-:-:S05]  /*2f8b0*/  IADD3.X R6, PT, PT, R6, UR13, RZ, P4, !PT ;  /* 0x0000000d06067c10 */ /* 0x004fca000a7fe4ff */
[----:B------:R-:W-:Y:S01]  /*2f8c0*/  IMAD.MOV.U32 R127, RZ, RZ, R6 ;  /* 0x000000ffff7f7224 */ /* 0x000fe200078e0006 */
[----:B----4-:R-:W-:Y:S01]  /*2f8d0*/  IADD3.X R38, PT, PT, R38, UR13, RZ, P5, !PT ;  /* 0x0000000d26267c10 */ /* 0x010fe2000affe4ff */
[----:B------:R2:W-:Y:S04]  /*2f8e0*/  STL [R1+0x1f0], R6 ;  /* 0x0001f00601007387 */ /* 0x0005e80000100800 */
[----:B------:R4:W-:Y:S04]  /*2f8f0*/  STL [R1+0x234], R8 ;  /* 0x0002340801007387 */ /* 0x0009e80000100800 */
[----:B-1----:R-:W3:Y:S04]  /*2f900*/  LDL.LU R3, [R1+0x2f4] ;  /* 0x0002f40001037983 */ /* 0x002ee80000300800 */
[----:B------:R1:W-:Y:S04]  /*2f910*/  LDGSTS.E [R190+0x4080], desc[UR20][R126.64], P3 ;  /* 0x040800007ebe7fae */ /* 0x0003e800099a1014 */
[----:B------:R3:W-:Y:S04]  /*2f920*/  STL [R1+0x230], R38 ;  /* 0x0002302601007387 */ /* 0x0007e80000100800 */
[----:B--2---:R-:W2:Y:S01]  /*2f930*/  LDL.LU R6, [R1+0x334] ;  /* 0x0003340001067983 */ /* 0x004ea20000300800 */
[----:B---3--:R-:W-:Y:S01]  /*2f940*/  IADD3 R0, P4, PT, R0, UR12, RZ ;  /* 0x0000000c00007c10 */ /* 0x008fe2000ff9e0ff */
[----:B-1----:R-:W-:-:S02]  /*2f950*/  IMAD.MOV.U32 R126, RZ, RZ, R8 ;  /* 0x000000ffff7e7224 */ /* 0x002fc400078e0008 */
[----:B------:R-:W-:Y:S01]  /*2f960*/  IMAD.MOV.U32 R127, RZ, RZ, R38 ;  /* 0x000000ffff7f7224 */ /* 0x000fe200078e0026 */
[----:B----4-:R-:W3:Y:S04]  /*2f970*/  LDL.LU R8, [R1+0x2f0] ;  /* 0x0002f00001087983 */ /* 0x010ee80000300800 */
[----:B------:R-:W4:Y:S01]  /*2f980*/  LDL.LU R38, [R1+0x330] ;  /* 0x0003300001267983 */ /* 0x000f220000300800 */
[----:B------:R-:W-:-:S03]  /*2f990*/  IADD3 R2, P5, PT, R2, UR12, RZ ;  /* 0x0000000c02027c10 */ /* 0x000fc6000ffbe0ff */
[----:B------:R1:W-:Y:S01]  /*2f9a0*/  LDGSTS.E [R190+0x4480], desc[UR20][R126.64], P3 ;  /* 0x044800007ebe7fae */ /* 0x0003e200099a1014 */
[----:B------:R-:W-:-:S03]  /*2f9b0*/  IADD3.X R5, PT, PT, R5, UR13, RZ, P4, !PT ;  /* 0x0000000d05057c10 */ /* 0x000fc6000a7fe4ff */
[----:B------:R-:W-:Y:S01]  /*2f9c0*/  STL [R1+0x274], R0 ;  /* 0x0002740001007387 */ /* 0x000fe20000100800 */
[----:B------:R-:W-:Y:S01]  /*2f9d0*/  IADD3.X R7, PT, PT, R7, UR13, RZ, P5, !PT ;  /* 0x0000000d07077c10 */ /* 0x000fe2000affe4ff */
[----:B-1----:R-:W-:Y:S02]  /*2f9e0*/  IMAD.MOV.U32 R126, RZ, RZ, R0 ;  /* 0x000000ffff7e7224 */ /* 0x002fe400078e0000 */
[----:B------:R1:W-:Y:S01]  /*2f9f0*/  STL [R1+0x270], R5 ;  /* 0x0002700501007387 */ /* 0x0003e20000100800 */
[----:B------:R-:W-:-:S03]  /*2fa00*/  IMAD.MOV.U32 R127, RZ, RZ, R5 ;  /* 0x000000ffff7f7224 */ /* 0x000fc600078e0005 */
[----:B------:R-:W-:Y:S04]  /*2fa10*/  STL [R1+0x2b4], R2 ;  /* 0x0002b40201007387 */ /* 0x000fe80000100800 */
[----:B------:R1:W-:Y:S04]  /*2fa20*/  LDGSTS.E [R190+0x4880], desc[UR20][R126.64], P3 ;  /* 0x048800007ebe7fae */ /* 0x0003e800099a1014 */
[----:B-1----:R-:W4:Y:S04]  /*2fa30*/  LDL.LU R5, [R1+0x374] ;  /* 0x0003740001057983 */ /* 0x002f280000300800 */
[----:B------:R1:W-:Y:S04]  /*2fa40*/  STL [R1+0x2b0], R7 ;  /* 0x0002b00701007387 */ /* 0x0003e80000100800 */
[----:B------:R-:W4:Y:S01]  /*2fa50*/  LDL.LU R0, [R1+0x3b4] ;  /* 0x0003b40001007983 */ /* 0x000f220000300800 */
[----:B------:R-:W-:-:S02]  /*2fa60*/  IMAD.MOV.U32 R127, RZ, RZ, R7 ;  /* 0x000000ffff7f7224 */ /* 0x000fc400078e0007 */
[----:B------:R-:W-:Y:S01]  /*2fa70*/  IMAD.MOV.U32 R126, RZ, RZ, R2 ;  /* 0x000000ffff7e7224 */ /* 0x000fe200078e0002 */
[----:B-1----:R-:W4:Y:S04]  /*2fa80*/  LDL.LU R7, [R1+0x370] ;  /* 0x0003700001077983 */ /* 0x002f280000300800 */
[----:B------:R-:W4:Y:S04]  /*2fa90*/  LDL.LU R2, [R1+0x3b0] ;  /* 0x0003b00001027983 */ /* 0x000f280000300800 */
[----:B------:R1:W-:Y:S01]  /*2faa0*/  LDGSTS.E [R190+0x4c80], desc[UR20][R126.64], P3 ;  /* 0x04c800007ebe7fae */ /* 0x0003e200099a1014 */
[----:B------:R-:W-:-:S05]  /*2fab0*/  IADD3 R3, P4, PT, R3, UR12, RZ ;  /* 0x0000000c03037c10 */ /* 0x000fca000ff9e0ff */
[----:B------:R-:W-:Y:S01]  /*2fac0*/  STL [R1+0x2f4], R3 ;  /* 0x0002f40301007387 */ /* 0x000fe20000100800 */
[----:B-1----:R-:W-:Y:S01]  /*2fad0*/  IMAD.MOV.U32 R126, RZ, RZ, R3 ;  /* 0x000000ffff7e7224 */ /* 0x002fe200078e0003 */
[----:B--2---:R-:W-:Y:S02]  /*2fae0*/  IADD3 R6, P5, PT, R6, UR12, RZ ;  /* 0x0000000c06067c10 */ /* 0x004fe4000ffbe0ff */
[----:B---3--:R-:W-:Y:S02]  /*2faf0*/  IADD3.X R8, PT, PT, R8, UR13, RZ, P4, !PT ;  /* 0x0000000d08087c10 */ /* 0x008fe4000a7fe4ff */
        /* <DEDUP_REMOVED lines=8> */
[----:B--2---:R-:W-:-:S02]  /*2fb80*/  IMAD.MOV.U32 R126, RZ, RZ, R6 ;  /* 0x000000ffff7e7224 */ /* 0x004fc400078e0006 */
[----:B------:R-:W-:Y:S02]  /*2fb90*/  IMAD.MOV.U32 R127, RZ, RZ, R38 ;  /* 0x000000ffff7f7224 */ /* 0x000fe400078e0026 */
[----:B-1----:R-:W2:Y:S01]  /*2fba0*/  LDL.LU R38, [R1+0x3f0] ;  /* 0x0003f00001267983 */ /* 0x002ea20000300800 */
[----:B------:R-:W-:-:S03]  /*2fbb0*/  IADD3 R5, P4, PT, R5, UR12, RZ ;  /* 0x0000000c05057c10 */ /* 0x000fc6000ff9e0ff */
[----:B------:R-:W2:Y:S01]  /*2fbc0*/  LDL.LU R6, [R1+0x430] ;  /* 0x0004300001067983 */ /* 0x000ea20000300800 */
[----:B------:R-:W-:-:S03]  /*2fbd0*/  IADD3 R0, P5, PT, R0, UR12, RZ ;  /* 0x0000000c00007c10 */ /* 0x000fc6000ffbe0ff */
[----:B------:R-:W-:Y:S04]  /*2fbe0*/  STL [R1+0x374], R5 ;  /* 0x0003740501007387 */ /* 0x000fe80000100800 */
[----:B------:R1:W-:Y:S01]  /*2fbf0*/  LDGSTS.E [R190+0x5480], desc[UR20][R126.64], P3 ;  /* 0x054800007ebe7fae */ /* 0x0003e200099a1014 */
[----:B------:R-:W-:Y:S02]  /*2fc00*/  IADD3.X R7, PT, PT, R7, UR13, RZ, P4, !PT ;  /* 0x0000000d07077c10 */ /* 0x000fe4000a7fe4ff */
[----:B------:R-:W-:-:S03]  /*2fc10*/  IADD3.X R2, PT, PT, R2, UR13, RZ, P5, !PT ;  /* 0x0000000d02027c10 */ /* 0x000fc6000affe4ff */
[----:B------:R1:W-:Y:S04]  /*2fc20*/  STL [R1+0x370], R7 ;  /* 0x0003700701007387 */ /* 0x0003e80000100800 */
[----:B------:R-:W-:Y:S01]  /*2fc30*/  STL [R1+0x3b4], R0 ;  /* 0x0003b40001007387 */ /* 0x000fe20000100800 */
[----:B-1----:R-:W-:Y:S02]  /*2fc40*/  IMAD.MOV.U32 R126, RZ, RZ, R5 ;  /* 0x000000ffff7e7224 */ /* 0x002fe400078e0005 */
[----:B------:R-:W-:Y:S01]  /*2fc50*/  IMAD.MOV.U32 R127, RZ, RZ, R7 ;  /* 0x000000ffff7f7224 */ /* 0x000fe200078e0007 */
        /* <DEDUP_REMOVED lines=12> */
[----:B--2---:R-:W-:Y:S01]  /*2fd20*/  IADD3.X R38, PT, PT, R38, UR13, RZ, P4, !PT ;  /* 0x0000000d26267c10 */ /* 0x004fe2000a7fe4ff */
[----:B-1----:R-:W-:Y:S01]  /*2fd30*/  IMAD.MOV.U32 R126, RZ, RZ, R8 ;  /* 0x000000ffff7e7224 */ /* 0x002fe200078e0008 */
[----:B------:R-:W-:-:S03]  /*2fd40*/  IADD3.X R6, PT, PT, R6, UR13, RZ, P5, !PT ;  /* 0x0000000d06067c10 */ /* 0x000fc6000affe4ff */
[----:B------:R-:W-:Y:S01]  /*2fd50*/  IMAD.MOV.U32 R127, RZ, RZ, R38 ;  /* 0x000000ffff7f7224 */ /* 0x000fe200078e0026 */
[----:B------:R1:W-:Y:S04]  /*2fd60*/  STL [R1+0x3f0], R38 ;  /* 0x0003f02601007387 */ /* 0x0003e80000100800 */
[----:B------:R-:W-:Y:S04]  /*2fd70*/  STL [R1+0x434], R3 ;  /* 0x0004340301007387 */ /* 0x000fe80000100800 */
[----:B------:R2:W-:Y:S04]  /*2fd80*/  STL [R1+0x430], R6 ;  /* 0x0004300601007387 */ /* 0x0005e80000100800 */
[----:B------:R-:W3:Y:S04]  /*2fd90*/  LDL.LU R245, [R1+0x4f0] ;  /* 0x0004f00001f57983 */ /* 0x000ee80000300800 */
[----:B------:R4:W-:Y:S04]  /*2fda0*/  LDGSTS.E [R190+0x6080], desc[UR20][R126.64], P3 ;  /* 0x060800007ebe7fae */ /* 0x0009e800099a1014 */
[----:B------:R-:W3:Y:S04]  /*2fdb0*/  LDL.LU R229, [R1+0x4f4] ;  /* 0x0004f40001e57983 */ /* 0x000ee80000300800 */
[----:B-1----:R-:W3:Y:S01]  /*2fdc0*/  LDL.LU R38, [R1+0x530] ;  /* 0x0005300001267983 */ /* 0x002ee20000300800 */
[----:B----4-:R-:W-:-:S03]  /*2fdd0*/  IMAD.MOV.U32 R126, RZ, RZ, R3 ;  /* 0x000000ffff7e7224 */ /* 0x010fc600078e0003 */
[----:B------:R-:W4:Y:S01]  /*2fde0*/  LDL.LU R8, [R1+0x534] ;  /* 0x0005340001087983 */ /* 0x000f220000300800 */
[----:B------:R-:W-:Y:S01]  /*2fdf0*/  IADD3 R5, P4, PT, R5, UR12, RZ ;  /* 0x0000000c05057c10 */ /* 0x000fe2000ff9e0ff */
[----:B------:R-:W-:Y:S02]  /*2fe00*/  IMAD.MOV.U32 R127, RZ, RZ, R6 ;  /* 0x000000ffff7f7224 */ /* 0x000fe400078e0006 */
[----:B--2---:R-:W2:Y:S01]  /*2fe10*/  LDL.LU R6, [R1+0x574] ;  /* 0x0005740001067983 */ /* 0x004ea20000300800 */
[----:B------:R-:W-:-:S03]  /*2fe20*/  IADD3.X R7, PT, PT, R7, UR13, RZ, P4, !PT ;  /* 0x0000000d07077c10 */ /* 0x000fc6000a7fe4ff */
[----:B------:R1:W-:Y:S04]  /*2fe30*/  LDGSTS.E [R190+0x6480], desc[UR20][R126.64], P3 ;  /* 0x064800007ebe7fae */ /* 0x0003e800099a1014 */
[----:B------:R-:W2:Y:S04]  /*2fe40*/  LDL.LU R3, [R1+0x5b4] ;  /* 0x0005b40001037983 */ /* 0x000ea80000300800 */
[----:B------:R-:W-:Y:S01]  /*2fe50*/  STL [R1+0x474], R5 ;  /* 0x0004740501007387 */ /* 0x000fe20000100800 */
[----:B-1----:R-:W-:Y:S01]  /*2fe60*/  IMAD.MOV.U32 R126, RZ, RZ, R5 ;  /* 0x000000ffff7e7224 */ /* 0x002fe200078e0005 */
[----:B------:R-:W-:Y:S01]  /*2fe70*/  IADD3 R0, P5, PT, R0, UR12, RZ ;  /* 0x0000000c00007c10 */ /* 0x000fe2000ffbe0ff */
[----:B------:R-:W-:Y:S01]  /*2fe80*/  IMAD.MOV.U32 R127, RZ, RZ, R7 ;  /* 0x000000ffff7f7224 */ /* 0x000fe200078e0007 */
[----:B------:R1:W-:Y:S02]  /*2fe90*/  STL [R1+0x470], R7 ;  /* 0x0004700701007387 */ /* 0x0003e40000100800 */
[----:B------:R-:W-:-:S02]  /*2fea0*/  IADD3.X R2, PT, PT, R2, UR13, RZ, P5, !PT ;  /* 0x0000000d02027c10 */ /* 0x000fc4000affe4ff */
        /* <DEDUP_REMOVED lines=10> */
[----:B---3--:R-:W-:-:S04]  /*2ff50*/  IADD3 R229, P4, PT, R229, UR12, RZ ;  /* 0x0000000ce5e57c10 */ /* 0x008fc8000ff9e0ff */
[----:B------:R-:W-:Y:S01]  /*2ff60*/  IADD3.X R245, PT, PT, R245, UR13, RZ, P4, !PT ;  /* 0x0000000df5f57c10 */ /* 0x000fe2000a7fe4ff */
[----:B-1----:R-:W-:Y:S01]  /*2ff70*/  IMAD.MOV.U32 R126, RZ, RZ, R229 ;  /* 0x000000ffff7e7224 */ /* 0x002fe200078e00e5 */
[----:B----4-:R-:W-:-:S03]  /*2ff80*/  IADD3 R8, P5, PT, R8, UR12, RZ ;  /* 0x0000000c08087c10 */ /* 0x010fc6000ffbe0ff */
[----:B------:R-:W-:Y:S01]  /*2ff90*/  IMAD.MOV.U32 R127, RZ, RZ, R245 ;  /* 0x000000ffff7f7224 */ /* 0x000fe200078e00f5 */
[----:B------:R-:W-:Y:S02]  /*2ffa0*/  IADD3.X R38, PT, PT, R38, UR13, RZ, P5, !PT ;  /* 0x0000000d26267c10 */ /* 0x000fe4000affe4ff */
[----:B--2---:R-:W-:Y:S02]  /*2ffb0*/  IADD3 R6, P4, PT, R6, UR12, RZ ;  /* 0x0000000c06067c10 */ /* 0x004fe4000ff9e0ff */
[----:B------:R1:W-:Y:S04]  /*2ffc0*/  LDGSTS.E [R190+0x7080], desc[UR20][R126.64], P3 ;  /* 0x070800007ebe7fae */ /* 0x0003e800099a1014 */
[----:B------:R-:W-:Y:S01]  /*2ffd0*/  STL [R1+0x4f4], R229 ;  /* 0x0004f4e501007387 */ /* 0x000fe20000100800 */
[----:B------:R-:W-:-:S03]  /*2ffe0*/  IADD3 R3, P5, PT, R3, UR12, RZ ;  /* 0x0000000c03037c10 */ /* 0x000fc6000ffbe0ff */
[----:B------:R-:W-:Y:S01]  /*2fff0*/  STL [R1+0x4f0], R245 ;  /* 0x0004f0f501007387 */ /* 0x000fe20000100800 */
[----:B-1----:R-:W-:Y:S02]  /*30000*/  IMAD.MOV.U32 R126, RZ, RZ, R8 ;  /* 0x000000ffff7e7224 */ /* 0x002fe400078e0008 */
[----:B------:R-:W-:Y:S01]  /*30010*/  IMAD.MOV.U32 R127, RZ, RZ, R38 ;  /* 0x000000ffff7f7224 */ /* 0x000fe200078e0026 */
[----:B------:R1:W-:Y:S04]  /*30020*/  STL [R1+0x534], R8 ;  /* 0x0005340801007387 */ /* 0x0003e80000100800 */
[----:B------:R-:W-:Y:S04]  /*30030*/  STL [R1+0x530], R38 ;  /* 0x0005302601007387 */ /* 0x000fe80000100800 */
[----:B------:R-:W-:Y:S04]  /*30040*/  STL [R1+0x574], R6 ;  /* 0x0005740601007387 */ /* 0x000fe80000100800 */
[----:B------:R2:W-:Y:S01]  /*30050*/  LDGSTS.E [R190+0x7480], desc[UR20][R126.64], P3 ;  /* 0x074800007ebe7fae */ /* 0x0005e200099a1014 */
[----:B------:R-:W-:-:S05]  /*30060*/  IADD3.X R7, PT, PT, R7, UR13, RZ, P4, !PT ;  /* 0x0000000d07077c10 */ /* 0x000fca000a7fe4ff */
[----:B------:R3:W-:Y:S01]  /*30070*/  STL [R1+0x570], R7 ;  /* 0x0005700701007387 */ /* 0x0007e20000100800 */
[----:B------:R-:W-:Y:S01]  /*30080*/  IADD3.X R5, PT, PT, R5, UR13, RZ, P5, !PT ;  /* 0x0000000d05057c10 */ /* 0x000fe2000affe4ff */
[----:B--2---:R-:W-:Y:S02]  /*30090*/  IMAD.MOV.U32 R126, RZ, RZ, R6 ;  /* 0x000000ffff7e7224 */ /* 0x004fe400078e0006 */
[----:B------:R2:W-:Y:S01]  /*300a0*/  STL [R1+0x5b4], R3 ;  /* 0x0005b40301007387 */ /* 0x0005e20000100800 */
[----:B------:R-:W-:Y:S01]  /*300b0*/  IMAD.MOV.U32 R127, RZ, RZ, R7 ;  /* 0x000000ffff7f7224 */ /* 0x000fe200078e0007 */
[----:B------:R-:W-:Y:S02]  /*300c0*/  IADD3 R0, P4, PT, R0, UR12, RZ ;  /* 0x0000000c00007c10 */ /* 0x000fe4000ff9e0ff */
[----:B------:R-:W-:Y:S02]  /*300d0*/  STL [R1+0x5b0], R5 ;  /* 0x0005b00501007387 */ /* 0x000fe40000100800 */
[----:B------:R-:W-:-:S02]  /*300e0*/  IADD3.X R2, PT, PT, R2, UR13, RZ, P4, !PT ;  /* 0x0000000d02027c10 */ /* 0x000fc4000a7fe4ff */
[----:B------:R4:W-:Y:S04]  /*300f0*/  STL [R1+0x624], R0 ;  /* 0x0006240001007387 */ /* 0x0009e80000100800 */
[----:B------:R2:W-:Y:S04]  /*30100*/  STL [R1+0x620], R2 ;  /* 0x0006200201007387 */ /* 0x0005e80000100800 */
[----:B-1----:R-:W4:Y:S04]  /*30110*/  LDL.LU R8, [R1+0x38] ;  /* 0x0000380001087983 */ /* 0x002f280000300800 */
[----:B------:R1:W-:Y:S04]  /*30120*/  LDGSTS.E [R190+0x7880], desc[UR20][R126.64], P3 ;  /* 0x078800007ebe7fae */ /* 0x0003e800099a1014 */
[----:B---3--:R-:W3:Y:S04]  /*30130*/  LDL.LU R7, [R1+0x3c] ;  /* 0x00003c0001077983 */ /* 0x008ee80000300800 */
[----:B------:R-:W3:Y:S01]  /*30140*/  LDL.LU R6, [R1+0x78] ;  /* 0x0000780001067983 */ /* 0x000ee20000300800 */
[----:B-1----:R-:W-:-:S02]  /*30150*/  IMAD.MOV.U32 R126, RZ, RZ, R3 ;  /* 0x000000ffff7e7224 */ /* 0x002fc400078e0003 */
[----:B------:R-:W-:Y:S01]  /*30160*/  IMAD.MOV.U32 R127, RZ, RZ, R5 ;  /* 0x000000ffff7f7224 */ /* 0x000fe200078e0005 */
[----:B--2---:R-:W-:-:S04]  /*30170*/  LOP3.LUT R3, R4, 0x20, RZ, 0x3c, !PT ;  /* 0x0000002004037812 */ /* 0x004fc800078e3cff */
[----:B------:R1:W-:Y:S02]  /*30180*/  LDGSTS.E [R190+0x7c80], desc[UR20][R126.64], P3 ;  /* 0x07c800007ebe7fae */ /* 0x0003e400099a1014 */
[----:B-1----:R-:W-:Y:S02]  /*30190*/  IMAD.MOV.U32 R126, RZ, RZ, R0 ;  /* 0x000000ffff7e7224 */ /* 0x002fe400078e0000 */
[----:B----4-:R-:W2:Y:S01]  /*301a0*/  LDL.LU R0, [R1+0x7c] ;  /* 0x00007c0001007983 */ /* 0x010ea20000300800 */
[----:B------:R-:W-:-:S03]  /*301b0*/  VIADD R190, R3, UR5 ;  /* 0x0000000503be7c36 */ /* 0x000fc60008000000 */
[----:B------:R-:W4:Y:S04]  /*301c0*/  LDL.LU R38, [R1+0xb8] ;  /* 0x0000b80001267983 */ /* 0x000f280000300800 */
[----:B------:R-:W4:Y:S01]  /*301d0*/  LDL.LU R3, [R1+0xbc] ;  /* 0x0000bc0001037983 */ /* 0x000f220000300800 */
[----:B------:R-:W-:Y:S01]  /*301e0*/  IADD3 R139, P5, PT, R139, UR12, RZ ;  /* 0x0000000c8b8b7c10 */ /* 0x000fe2000ffbe0ff */
[----:B------:R-:W-:Y:S01]  /*301f0*/  IMAD.MOV.U32 R127, RZ, RZ, R2 ;  /* 0x000000ffff7f7224 */ /* 0x000fe200078e0002 */
[----:B------:R-:W-:Y:S01]  /*30200*/  IADD3 R155, P4, PT, R155, UR12, RZ ;  /* 0x0000000c9b9b7c10 */ /* 0x000fe2000ff9e0ff */
[----:B------:R-:W4:Y:S01]  /*30210*/  LDL.LU R2, [R1+0xfc] ;  /* 0x0000fc0001027983 */ /* 0x000f220000300800 */
[----:B------:R-:W-:-:S03]  /*30220*/  IADD3.X R138, PT, PT, R138, UR13, RZ, P5, !PT ;  /* 0x0000000d8a8a7c10 */ /* 0x000fc6000affe4ff */
[----:B------:R1:W-:Y:S01]  /*30230*/  LDGSTS.E [R190+0x100], desc[UR20][R126.64], P3 ;  /* 0x001000007ebe7fae */ /* 0x0003e200099a1014 */
[----:B------:R-:W-:Y:S02]  /*30240*/  IADD3.X R154, PT, PT, R154, UR13, RZ, P4, !PT ;  /* 0x0000000d9a9a7c10 */ /* 0x000fe4000a7fe4ff */
[----:B------:R-:W-:Y:S01]  /*30250*/  IADD3 R171, P5, PT, R171, UR12, RZ ;  /* 0x0000000cabab7c10 */ /* 0x000fe2000ffbe0ff */
[----:B------:R-:W4:Y:S01]  /*30260*/  LDL.LU R5, [R1+0x13c] ;  /* 0x00013c0001057983 */ /* 0x000f220000300800 */
        /* <DEDUP_REMOVED lines=35> */
[----:B---3--:R-:W-:-:S04]  /*304a0*/  IADD3 R7, P5, PT, R7, UR12, RZ ;  /* 0x0000000c07077c10 */ /* 0x008fc8000ffbe0ff */
[----:B------:R-:W-:Y:S01]  /*304b0*/  IADD3.X R8, PT, PT, R8, UR13, RZ, P5, !PT ;  /* 0x0000000d08087c10 */ /* 0x000fe2000affe4ff */
[----:B------:R3:W-:Y:S01]  /*304c0*/  STL [R1+0x3c], R7 ;  /* 0x00003c0701007387 */ /* 0x0007e20000100800 */
[----:B-1----:R-:W-:-:S03]  /*304d0*/  IMAD.MOV.U32 R126, RZ, RZ, R7 ;  /* 0x000000ffff7e7224 */ /* 0x002fc600078e0007 */
[----:B------:R1:W-:Y:S01]  /*304e0*/  STL [R1+0x38], R8 ;  /* 0x0000380801007387 */ /* 0x0003e20000100800 */
[----:B------:R-:W-:-:S03]  /*304f0*/  IMAD.MOV.U32 R127, RZ, RZ, R8 ;  /* 0x000000ffff7f7224 */ /* 0x000fc600078e0008 */
[----:B---3--:R-:W3:Y:S04]  /*30500*/  LDL.LU R7, [R1+0xf8] ;  /* 0x0000f80001077983 */ /* 0x008ee80000300800 */
[----:B-1----:R-:W3:Y:S04]  /*30510*/  LDL.LU R8, [R1+0x138] ;  /* 0x0001380001087983 */ /* 0x002ee80000300800 */
[----:B------:R1:W-:Y:S01]  /*30520*/  LDGSTS.E [R190+0x2500], desc[UR20][R126.64], P3 ;  /* 0x025000007ebe7fae */ /* 0x0003e200099a1014 */
[----:B--2---:R-:W-:-:S04]  /*30530*/  IADD3 R0, P4, PT, R0, UR12, RZ ;  /* 0x0000000c00007c10 */ /* 0x004fc8000ff9e0ff */
[----:B------:R-:W-:Y:S02]  /*30540*/  IADD3.X R6, PT, PT, R6, UR13, RZ, P4, !PT ;  /* 0x0000000d06067c10 */ /* 0x000fe4000a7fe4ff */
[----:B----4-:R-:W-:Y:S01]  /*30550*/  IADD3 R3, P5, PT, R3, UR12, RZ ;  /* 0x0000000c03037c10 */ /* 0x010fe2000ffbe0ff */
[----:B------:R2:W-:Y:S01]  /*30560*/  STL [R1+0x7c], R0 ;  /* 0x00007c0001007387 */ /* 0x0005e20000100800 */
[----:B-1----:R-:W-:Y:S02]  /*30570*/  IMAD.MOV.U32 R126, RZ, RZ, R0 ;  /* 0x000000ffff7e7224 */ /* 0x002fe400078e0000 */
[----:B------:R-:W-:Y:S01]  /*30580*/  IADD3.X R38, PT, PT, R38, UR13, RZ, P5, !PT ;  /* 0x0000000d26267c10 */ /* 0x000fe2000affe4ff */
[----:B------:R-:W-:Y:S01]  /*30590*/  IMAD.MOV.U32 R127, RZ, RZ, R6 ;  /* 0x000000ffff7f7224 */ /* 0x000fe200078e0006 */
[----:B------:R1:W-:Y:S04]  /*305a0*/  STL [R1+0x78], R6 ;  /* 0x0000780601007387 */ /* 0x0003e80000100800 */
[----:B------:R4:W-:Y:S04]  /*305b0*/  STL [R1+0xbc], R3 ;  /* 0x0000bc0301007387 */ /* 0x0009e80000100800 */
[----:B--2---:R-:W2:Y:S04]  /*305c0*/  LDL.LU R0, [R1+0x17c] ;  /* 0x00017c0001007983 */ /* 0x004ea80000300800 */
[----:B------:R4:W-:Y:S04]  /*305d0*/  STL [R1+0xb8], R38 ;  /* 0x0000b82601007387 */ /* 0x0009e80000100800 */
[----:B------:R4:W-:Y:S04]  /*305e0*/  LDGSTS.E [R190+0x2900], desc[UR20][R126.64], P3 ;  /* 0x029000007ebe7fae */ /* 0x0009e800099a1014 */
[----:B-1----:R-:W2:Y:S01]  /*305f0*/  LDL.LU R6, [R1+0x1bc] ;  /* 0x0001bc0001067983 */ /* 0x002ea20000300800 */
[----:B----4-:R-:W-:-:S03]  /*30600*/  IMAD.MOV.U32 R126, RZ, RZ, R3 ;  /* 0x000000ffff7e7224 */ /* 0x010fc600078e0003 */
[----:B------:R-:W4:Y:S01]  /*30610*/  LDL.LU R3, [R1+0x178] ;  /* 0x0001780001037983 */ /* 0x000f220000300800 */
[----:B------:R-:W-:-:S03]  /*30620*/  IMAD.MOV.U32 R127, RZ, RZ, R38 ;  /* 0x000000ffff7f7224 */ /* 0x000fc600078e0026 */
[----:B------:R-:W4:Y:S01]  /*30630*/  LDL.LU R38, [R1+0x1b8] ;  /* 0x0001b80001267983 */ /* 0x000f220000300800 */
[----:B------:R-:W-:Y:S02]  /*30640*/  IADD3 R2, P4, PT, R2, UR12, RZ ;  /* 0x0000000c02027c10 */ /* 0x000fe4000ff9e0ff */
[----:B------:R-:W-:Y:S01]  /*30650*/  IADD3 R5, P5, PT, R5, UR12, RZ ;  /* 0x0000000c05057c10 */ /* 0x000fe2000ffbe0ff */
[----:B------:R1:W-:Y:S04]  /*30660*/  LDGSTS.E [R190+0x2d00], desc[UR20][R126.64], P3 ;  /* 0x02d000007ebe7fae */ /* 0x0003e800099a1014 */
[----:B------:R3:W-:Y:S01]  /*30670*/  STL [R1+0xfc], R2 ;  /* 0x0000fc0201007387 */ /* 0x0007e20000100800 */
[----:B-1----:R-:W-:Y:S01]  /*30680*/  IMAD.MOV.U32 R126, RZ, RZ, R2 ;  /* 0x000000ffff7e7224 */ /* 0x002fe200078e0002 */
[----:B---3--:R-:W-:-:S02]  /*30690*/  IADD3.X R7, PT, PT, R7, UR13, RZ, P4, !PT ;  /* 0x0000000d07077c10 */ /* 0x008fc4000a7fe4ff */
[----:B------:R-:W-:-:S03]  /*306a0*/  IADD3.X R8, PT, PT, R8, UR13, RZ, P5, !PT ;  /* 0x0000000d08087c10 */ /* 0x000fc6000affe4ff */
[----:B------:R-:W-:Y:S01]  /*306b0*/  IMAD.MOV.U32 R127, RZ, RZ, R7 ;  /* 0x000000ffff7f7224 */ /* 0x000fe200078e0007 */
[----:B------:R1:W-:Y:S04]  /*306c0*/  STL [R1+0xf8], R7 ;  /* 0x0000f80701007387 */ /* 0x0003e80000100800 */
[----:B------:R3:W-:Y:S04]  /*306d0*/  STL [R1+0x13c], R5 ;  /* 0x00013c0501007387 */ /* 0x0007e80000100800 */
[----:B------:R-:W4:Y:S04]  /*306e0*/  LDL.LU R2, [R1+0x1fc] ;  /* 0x0001fc0001027983 */ /* 0x000f280000300800 */
[----:B------:R2:W-:Y:S04]  /*306f0*/  STL [R1+0x138], R8 ;  /* 0x0001380801007387 */ /* 0x0005e80000100800 */
[----:B------:R3:W-:Y:S04]  /*30700*/  LDGSTS.E [R190+0x3100], desc[UR20][R126.64], P3 ;  /* 0x031000007ebe7fae */ /* 0x0007e800099a1014 */
[----:B-1----:R-:W4:Y:S01]  /*30710*/  LDL.LU R7, [R1+0x23c] ;  /* 0x00023c0001077983 */ /* 0x002f220000300800 */
[----:B---3--:R-:W-:Y:S01]  /*30720*/  IMAD.MOV.U32 R126, RZ, RZ, R5 ;  /* 0x000000ffff7e7224 */ /* 0x008fe200078e0005 */
[----:B--2---:R-:W-:-:S02]  /*30730*/  IADD3 R0, P4, PT, R0, UR12, RZ ;  /* 0x0000000c00007c10 */ /* 0x004fc4000ff9e0ff */
[----:B------:R-:W2:Y:S01]  /*30740*/  LDL.LU R5, [R1+0x1f8] ;  /* 0x0001f80001057983 */ /* 0x000ea20000300800 */
[----:B------:R-:W-:-:S03]  /*30750*/  IMAD.MOV.U32 R127, RZ, RZ, R8 ;  /* 0x000000ffff7f7224 */ /* 0x000fc600078e0008 */
[----:B------:R-:W3:Y:S04]  /*30760*/  LDL.LU R8, [R1+0x238] ;  /* 0x0002380001087983 */ /* 0x000ee80000300800 */
[----:B------:R1:W-:Y:S01]  /*30770*/  LDGSTS.E [R190+0x3500], desc[UR20][R126.64], P3 ;  /* 0x035000007ebe7fae */ /* 0x0003e200099a1014 */
[----:B------:R-:W-:-:S03]  /*30780*/  IADD3 R6, P5, PT, R6, UR12, RZ ;  /* 0x0000000c06067c10 */ /* 0x000fc6000ffbe0ff */
[----:B------:R4:W-:Y:S02]  /*30790*/  STL [R1+0x17c], R0 ;  /* 0x00017c0001007387 */ /* 0x0009e40000100800 */
[----:B----4-:R-:W-:Y:S01]  /*307a0*/  IADD3.X R3, PT, PT, R3, UR13, RZ, P4, !PT ;  /* 0x0000000d03037c10 */ /* 0x010fe2000a7fe4ff */
[----:B-1----:R-:W-:Y:S01]  /*307b0*/  IMAD.MOV.U32 R126, RZ, RZ, R0 ;  /* 0x000000ffff7e7224 */ /* 0x002fe200078e0000 */
        /* <DEDUP_REMOVED lines=8> */
[----:B----4-:R-:W-:-:S03]  /*30840*/  IMAD.MOV.U32 R126, RZ, RZ, R6 ;  /* 0x000000ffff7e7224 */ /* 0x010fc600078e0006 */
[----:B------:R-:W4:Y:S01]  /*30850*/  LDL.LU R6, [R1+0x278] ;  /* 0x0002780001067983 */ /* 0x000f220000300800 */
[----:B------:R-:W-:-:S03]  /*30860*/  IMAD.MOV.U32 R127, RZ, RZ, R38 ;  /* 0x000000ffff7f7224 */ /* 0x000fc600078e0026 */
[----:B------:R-:W4:Y:S04]  /*30870*/  LDL.LU R38, [R1+0x2b8] ;  /* 0x0002b80001267983 */ /* 0x000f280000300800 */
[----:B------:R1:W-:Y:S01]  /*30880*/  LDGSTS.E [R190+0x3d00], desc[UR20][R126.64], P3 ;  /* 0x03d000007ebe7fae */ /* 0x0003e200099a1014 */
[----:B------:R-:W-:-:S05]  /*30890*/  IADD3 R2, P4, PT, R2, UR12, RZ ;  /* 0x0000000c02027c10 */ /* 0x000fca000ff9e0ff */
        /* <DEDUP_REMOVED lines=8> */
[----:B------:R-:W3:Y:S04]  /*30920*/  LDL.LU R2, [R1+0x2fc] ;  /* 0x0002fc0001027983 */ /* 0x000ee80000300800 */
[----:B------:R2:W-:Y:S04]  /*30930*/  STL [R1+0x238], R8 ;  /* 0x0002380801007387 */ /* 0x0005e80000100800 */
[----:B------:R2:W-:Y:S04]  /*30940*/  LDGSTS.E [R190+0x4100], desc[UR20][R126.64], P3 ;  /* 0x041000007ebe7fae */ /* 0x0005e800099a1014 */
[----:B-1----:R-:W3:Y:S01]  /*30950*/  LDL.LU R5, [R1+0x33c] ;  /* 0x00033c0001057983 */ /* 0x002ee20000300800 */
[----:B--2---:R-:W-:Y:S01]  /*30960*/  IMAD.MOV.U32 R126, RZ, RZ, R7 ;  /* 0x000000ffff7e7224 */ /* 0x004fe200078e0007 */
[----:B------:R-:W-:-:S02]  /*30970*/  IADD3 R0, P4, PT, R0, UR12, RZ ;  /* 0x0000000c00007c10 */ /* 0x000fc4000ff9e0ff */
[----:B------:R-:W2:Y:S01]  /*30980*/  LDL.LU R7, [R1+0x2f8] ;  /* 0x0002f80001077983 */ /* 0x000ea20000300800 */
[----:B------:R-:W-:-:S03]  /*30990*/  IMAD.MOV.U32 R127, RZ, RZ, R8 ;  /* 0x000000ffff7f7224 */ /* 0x000fc600078e0008 */
[----:B------:R-:W2:Y:S04]  /*309a0*/  LDL.LU R8, [R1+0x338] ;  /* 0x0003380001087983 */ /* 0x000ea80000300800 */
[----:B------:R1:W-:Y:S01]  /*309b0*/  LDGSTS.E [R190+0x4500], desc[UR20][R126.64], P3 ;  /* 0x045000007ebe7fae */ /* 0x0003e200099a1014 */
[----:B------:R-:W-:-:S03]  /*309c0*/  IADD3 R3, P5, PT, R3, UR12, RZ ;  /* 0x0000000c03037c10 */ /* 0x000fc6000ffbe0ff */
[----:B------:R-:W-:Y:S01]  /*309d0*/  STL [R1+0x27c], R0 ;  /* 0x00027c0001007387 */ /* 0x000fe20000100800 */
[----:B----4-:R-:W-:Y:S01]  /*309e0*/  IADD3.X R6, PT, PT, R6, UR13, RZ, P4, !PT ;  /* 0x0000000d06067c10 */ /* 0x010fe2000a7fe4ff */
[----:B-1----:R-:W-:Y:S01]  /*309f0*/  IMAD.MOV.U32 R126, RZ, RZ, R0 ;  /* 0x000000ffff7e7224 */ /* 0x002fe200078e0000 */
[----:B------:R-:W-:-:S03]  /*30a00*/  IADD3.X R38, PT, PT, R38, UR13, RZ, P5, !PT ;  /* 0x0000000d26267c10 */ /* 0x000fc6000affe4ff */
[----:B------:R-:W-:Y:S01]  /*30a10*/  IMAD.MOV.U32 R127, RZ, RZ, R6 ;  /* 0x000000ffff7f7224 */ /* 0x000fe200078e0006 */
[----:B------:R1:W-:Y:S04]  /*30a20*/  STL [R1+0x278], R6 ;  /* 0x0002780601007387 */ /* 0x0003e80000100800 */
[----:B------:R-:W-:Y:S04]  /*30a30*/  STL [R1+0x2bc], R3 ;  /* 0x0002bc0301007387 */ /* 0x000fe80000100800 */
[----:B------:R4:W-:Y:S04]  /*30a40*/  LDGSTS.E [R190+0x4900], desc[UR20][R126.64], P3 ;  /* 0x049000007ebe7fae */ /* 0x0009e800099a1014 */
[----:B-1----:R-:W2:Y:S04]  /*30a50*/  LDL.LU R6, [R1+0x37c] ;  /* 0x00037c0001067983 */ /* 0x002ea80000300800 */
[----:B------:R1:W-:Y:S04]  /*30a60*/  STL [R1+0x2b8], R38 ;  /* 0x0002b82601007387 */ /* 0x0003e80000100800 */
[----:B------:R-:W2:Y:S01]  /*30a70*/  LDL.LU R0, [R1+0x3bc] ;  /* 0x0003bc0001007983 */ /* 0x000ea20000300800 */
[----:B----4-:R-:W-:-:S03]  /*30a80*/  IMAD.MOV.U32 R127, RZ, RZ, R38 ;  /* 0x000000ffff7f7224 */ /* 0x010fc600078e0026 */
[----:B-1----:R-:W4:Y:S01]  /*30a90*/  LDL.LU R38, [R1+0x378] ;  /* 0x0003780001267983 */ /* 0x002f220000300800 */
        /* <DEDUP_REMOVED lines=8> */
[----:B------:R-:W-:-:S03]  /*30b20*/  IADD3.X R8, PT, PT, R8, UR13, RZ, P5, !PT ;  /* 0x0000000d08087c10 */ /* 0x000fc6000affe4ff */
[----:B------:R-:W-:Y:S01]  /*30b30*/  IMAD.MOV.U32 R127, RZ, RZ, R7 ;  /* 0x000000ffff7f7224 */ /* 0x000fe200078e0007 */
[----:B------:R1:W-:Y:S04]  /*30b40*/  STL [R1+0x2f8], R7 ;  /* 0x0002f80701007387 */ /* 0x0003e80000100800 */
[----:B------:R-:W-:Y:S04]  /*30b50*/  STL [R1+0x33c], R5 ;  /* 0x00033c0501007387 */ /* 0x000fe80000100800 */
[----:B------:R2:W-:Y:S04]  /*30b60*/  LDGSTS.E [R190+0x5100], desc[UR20][R126.64], P3 ;  /* 0x051000007ebe7fae */ /* 0x0005e800099a1014 */
[----:B-1----:R-:W3:Y:S04]  /*30b70*/  LDL.LU R7, [R1+0x3fc] ;  /* 0x0003fc0001077983 */ /* 0x002ee80000300800 */
[----:B------:R1:W-:Y:S04]  /*30b80*/  STL [R1+0x338], R8 ;  /* 0x0003380801007387 */ /* 0x0003e80000100800 */
[----:B------:R-:W3:Y:S01]  /*30b90*/  LDL.LU R2, [R1+0x43c] ;  /* 0x00043c0001027983 */ /* 0x000ee20000300800 */
[----:B--2---:R-:W-:-:S02]  /*30ba0*/  IMAD.MOV.U32 R127, RZ, RZ, R8 ;  /* 0x000000ffff7f7224 */ /* 0x004fc400078e0008 */
[----:B------:R-:W-:Y:S01]  /*30bb0*/  IMAD.MOV.U32 R126, RZ, RZ, R5 ;  /* 0x000000ffff7e7224 */ /* 0x000fe200078e0005 */
[----:B-1----:R-:W2:Y:S04]  /*30bc0*/  LDL.LU R8, [R1+0x3f8] ;  /* 0x0003f80001087983 */ /* 0x002ea80000300800 */
[----:B------:R-:W2:Y:S01]  /*30bd0*/  LDL.LU R5, [R1+0x438] ;  /* 0x0004380001057983 */ /* 0x000ea20000300800 */
[----:B------:R-:W-:-:S03]  /*30be0*/  IADD3 R6, P4, PT, R6, UR12, RZ ;  /* 0x0000000c06067c10 */ /* 0x000fc6000ff9e0ff */
[----:B------:R1:W-:Y:S01]  /*30bf0*/  LDGSTS.E [R190+0x5500], desc[UR20][R126.64], P3 ;  /* 0x055000007ebe7fae */ /* 0x0003e200099a1014 */
[----:B------:R-:W-:Y:S02]  /*30c00*/  IADD3 R0, P5, PT, R0, UR12, RZ ;  /* 0x0000000c00007c10 */ /* 0x000fe4000ffbe0ff */
[----:B----4-:R-:W-:Y:S01]  /*30c10*/  IADD3.X R38, PT, PT, R38, UR13, RZ, P4, !PT ;  /* 0x0000000d26267c10 */ /* 0x010fe2000a7fe4ff */
[----:B-1----:R-:W-:Y:S01]  /*30c20*/  IMAD.MOV.U32 R126, RZ, RZ, R6 ;  /* 0x000000ffff7e7224 */ /* 0x002fe200078e0006 */
[----:B------:R1:W-:Y:S01]  /*30c30*/  STL [R1+0x37c], R6 ;  /* 0x00037c0601007387 */ /* 0x0003e20000100800 */
[----:B------:R-:W-:Y:S02]  /*30c40*/  IADD3.X R3, PT, PT, R3, UR13, RZ, P5, !PT ;  /* 0x0000000d03037c10 */ /* 0x000fe4000affe4ff */
[----:B------:R-:W-:Y:S01]  /*30c50*/  IMAD.MOV.U32 R127, RZ, RZ, R38 ;  /* 0x000000ffff7f7224 */ /* 0x000fe200078e0026 */
[----:B------:R-:W-:Y:S04]  /*30c60*/  STL [R1+0x378], R38 ;  /* 0x0003782601007387 */ /* 0x000fe80000100800 */
[----:B------:R-:W-:Y:S04]  /*30c70*/  STL [R1+0x3bc], R0 ;  /* 0x0003bc0001007387 */ /* 0x000fe80000100800 */
[----:B------:R4:W-:Y:S04]  /*30c80*/  LDGSTS.E [R190+0x5900], desc[UR20][R126.64], P3 ;  /* 0x059000007ebe7fae */ /* 0x0009e800099a1014 */
[----:B------:R4:W-:Y:S04]  /*30c90*/  STL [R1+0x3b8], R3 ;  /* 0x0003b80301007387 */ /* 0x0009e80000100800 */
[----:B-1----:R-:W2:Y:S01]  /*30ca0*/  LDL.LU R6, [R1+0x478] ;  /* 0x0004780001067983 */ /* 0x002ea20000300800 */
[----:B----4-:R-:W-:-:S03]  /*30cb0*/  IMAD.MOV.U32 R127, RZ, RZ, R3 ;  /* 0x000000ffff7f7224 */ /* 0x010fc600078e0003 */
[----:B------:R-:W4:Y:S01]  /*30cc0*/  LDL.LU R3, [R1+0x47c] ;  /* 0x00047c0001037983 */ /* 0x000f220000300800 */
[----:B------:R-:W-:-:S03]  /*30cd0*/  IMAD.MOV.U32 R126, RZ, RZ, R0 ;  /* 0x000000ffff7e7224 */ /* 0x000fc600078e0000 */
[----:B------:R-:W4:Y:S04]  /*30ce0*/  LDL.LU R245, [R1+0x4b8] ;  /* 0x0004b80001f57983 */ /* 0x000f280000300800 */
[----:B------:R-:W4:Y:S04]  /*30cf0*/  LDL.LU R0, [R1+0x4bc] ;  /* 0x0004bc0001007983 */ /* 0x000f280000300800 */
[----:B------:R1:W-:Y:S01]  /*30d00*/  LDGSTS.E [R190+0x5d00], desc[UR20][R126.64], P3 ;  /* 0x05d000007ebe7fae */ /* 0x0003e200099a1014 */
[----:B---3--:R-:W-:Y:S02]  /*30d10*/  IADD3 R7, P4, PT, R7, UR12, RZ ;  /* 0x0000000c07077c10 */ /* 0x008fe4000ff9e0ff */
[----:B------:R-:W-:-:S03]  /*30d20*/  IADD3 R2, P5, PT, R2, UR12, RZ ;  /* 0x0000000c02027c10 */ /* 0x000fc6000ffbe0ff */
[----:B------:R-:W-:Y:S01]  /*30d30*/  STL [R1+0x3fc], R7 ;  /* 0x0003fc0701007387 */ /* 0x000fe20000100800 */
[----:B--2---:R-:W-:Y:S02]  /*30d40*/  IADD3.X R8, PT, PT, R8, UR13, RZ, P4, !PT ;  /* 0x0000000d08087c10 */ /* 0x004fe4000a7fe4ff */
[----:B------:R-:W-:-:S03]  /*30d50*/  IADD3.X R5, PT, PT, R5, UR13, RZ, P5, !PT ;  /* 0x0000000d05057c10 */ /* 0x000fc6000affe4ff */
[----:B------:R2:W-:Y:S04]  /*30d60*/  STL [R1+0x3f8], R8 ;  /* 0x0003f80801007387 */ /* 0x0005e80000100800 */
[----:B------:R-:W-:Y:S04]  /*30d70*/  STL [R1+0x43c], R2 ;  /* 0x00043c0201007387 */ /* 0x000fe80000100800 */
[----:B------:R3:W-:Y:S04]  /*30d80*/  STL [R1+0x438], R5 ;  /* 0x0004380501007387 */ /* 0x0007e80000100800 */
[----:B------:R-:W4:Y:S01]  /*30d90*/  LDL.LU R229, [R1+0x4f8] ;  /* 0x0004f80001e57983 */ /* 0x000f220000300800 */
[----:B-1----:R-:W-:-:S03]  /*30da0*/  IMAD.MOV.U32 R126, RZ, RZ, R7 ;  /* 0x000000ffff7e7224 */ /* 0x002fc600078e0007 */
[----:B------:R-:W4:Y:S01]  /*30db0*/  LDL.LU R38, [R1+0x4fc] ;  /* 0x0004fc0001267983 */ /* 0x000f220000300800 */
[----:B------:R-:W-:-:S03]  /*30dc0*/  IMAD.MOV.U32 R127, RZ, RZ, R8 ;  /* 0x000000ffff7f7224 */ /* 0x000fc600078e0008 */
[----:B--2---:R-:W2:Y:S04]  /*30dd0*/  LDL.LU R8, [R1+0x538] ;  /* 0x0005380001087983 */ /* 0x004ea80000300800 */
[----:B------:R-:W2:Y:S04]  /*30de0*/  LDL.LU R7, [R1+0x53c] ;  /* 0x00053c0001077983 */ /* 0x000ea80000300800 */
[----:B------:R1:W-:Y:S02]  /*30df0*/  LDGSTS.E [R190+0x6100], desc[UR20][R126.64], P3 ;  /* 0x061000007ebe7fae */ /* 0x0003e400099a1014 */
[----:B-1----:R-:W-:Y:S01]  /*30e00*/  IMAD.MOV.U32 R126, RZ, RZ, R2 ;  /* 0x000000ffff7e7224 */ /* 0x002fe200078e0002 */
[----:B----4-:R-:W-:Y:S01]  /*30e10*/  IADD3 R3, P4, PT, R3, UR12, RZ ;  /* 0x0000000c03037c10 */ /* 0x010fe2000ff9e0ff */
[----:B------:R-:W-:-:S02]  /*30e20*/  IMAD.MOV.U32 R127, RZ, RZ, R5 ;  /* 0x000000ffff7f7224 */ /* 0x000fc400078e0005 */
[----:B---3--:R-:W3:Y:S01]  /*30e30*/  LDL.LU R5, [R1+0x57c] ;  /* 0x00057c0001057983 */ /* 0x008ee20000300800 */
[----:B------:R-:W-:-:S03]  /*30e40*/  IADD3.X R6, PT, PT, R6, UR13, RZ, P4, !PT ;  /* 0x0000000d06067c10 */ /* 0x000fc6000a7fe4ff */
[----:B------:R-:W4:Y:S01]  /*30e50*/  LDL.LU R2, [R1+0x5bc] ;  /* 0x0005bc0001027983 */ /* 0x000f220000300800 */
[----:B------:R-:W-:-:S03]  /*30e60*/  IADD3 R0, P5, PT, R0, UR12, RZ ;  /* 0x0000000c00007c10 */ /* 0x000fc6000ffbe0ff */
[----:B------:R-:W-:Y:S01]  /*30e70*/  STL [R1+0x47c], R3 ;  /* 0x00047c0301007387 */ /* 0x000fe20000100800 */
[----:B------:R-:W-:-:S03]  /*30e80*/  IADD3.X R245, PT, PT, R245, UR13, RZ, P5, !PT ;  /* 0x0000000df5f57c10 */ /* 0x000fc6000affe4ff */
[----:B------:R1:W-:Y:S04]  /*30e90*/  LDGSTS.E [R190+0x6500], desc[UR20][R126.64], P3 ;  /* 0x065000007ebe7fae */ /* 0x0003e800099a1014 */
[----:B------:R1:W-:Y:S04]  /*30ea0*/  STL [R1+0x478], R6 ;  /* 0x0004780601007387 */ /* 0x0003e80000100800 */
[----:B------:R1:W-:Y:S02]  /*30eb0*/  STL [R1+0x4bc], R0 ;  /* 0x0004bc0001007387 */ /* 0x0003e40000100800 */
[----:B-1----:R-:W-:-:S02]  /*30ec0*/  IMAD.MOV.U32 R127, RZ, RZ, R6 ;  /* 0x000000ffff7f7224 */ /* 0x002fc400078e0006 */
[----:B------:R-:W4:Y:S01]  /*30ed0*/  LDL.LU R6, [R1+0x578] ;  /* 0x0005780001067983 */ /* 0x000f220000300800 */
[----:B------:R-:W-:-:S03]  /*30ee0*/  IMAD.MOV.U32 R126, RZ, RZ, R3 ;  /* 0x000000ffff7e7224 */ /* 0x000fc600078e0003 */
[----:B------:R-:W-:Y:S04]  /*30ef0*/  STL [R1+0x4b8], R245 ;  /* 0x0004b8f501007387 */ /* 0x000fe80000100800 */
[----:B------:R-:W4:Y:S04]  /*30f00*/  LDL.LU R3, [R1+0x5b8] ;  /* 0x0005b80001037983 */ /* 0x000f280000300800 */
[----:B------:R1:W-:Y:S02]  /*30f10*/  LDGSTS.E [R190+0x6900], desc[UR20][R126.64], P3 ;  /* 0x069000007ebe7fae */ /* 0x0003e400099a1014 */
[----:B-1----:R-:W-:-:S02]  /*30f20*/  IMAD.MOV.U32 R126, RZ, RZ, R0 ;  /* 0x000000ffff7e7224 */ /* 0x002fc400078e0000 */
[----:B------:R-:W4:Y:S01]  /*30f30*/  LDL.LU R0, [R1+0x628] ;  /* 0x0006280001007983 */ /* 0x000f220000300800 */
[----:B------:R-:W-:-:S05]  /*30f40*/  IMAD.MOV.U32 R127, RZ, RZ, R245 ;  /* 0x000000ffff7f7224 */ /* 0x000fca00078e00f5 */
[----:B------:R1:W-:Y:S01]  /*30f50*/  LDGSTS.E [R190+0x6d00], desc[UR20][R126.64], P3 ;  /* 0x06d000007ebe7fae */ /* 0x0003e200099a1014 */
[----:B------:R-:W-:-:S04]  /*30f60*/  IADD3 R38, P4, PT, R38, UR12, RZ ;  /* 0x0000000c26267c10 */ /* 0x000fc8000ff9e0ff */
[----:B------:R-:W-:Y:S01]  /*30f70*/  IADD3.X R229, PT, PT, R229, UR13, RZ, P4, !PT ;  /* 0x0000000de5e57c10 */ /* 0x000fe2000a7fe4ff */
[----:B-1----:R-:W-:Y:S01]  /*30f80*/  IMAD.MOV.U32 R126, RZ, RZ, R38 ;  /* 0x000000ffff7e7224 */ /* 0x002fe200078e0026 */
[----:B--2---:R-:W-:-:S03]  /*30f90*/  IADD3 R7, P5, PT, R7, UR12, RZ ;  /* 0x0000000c07077c10 */ /* 0x004fc6000ffbe0ff */
[----:B------:R-:W-:Y:S01]  /*30fa0*/  IMAD.MOV.U32 R127, RZ, RZ, R229 ;  /* 0x000000ffff7f7224 */ /* 0x000fe200078e00e5 */
[----:B------:R-:W-:-:S04]  /*30fb0*/  IADD3.X R8, PT, PT, R8, UR13, RZ, P5, !PT ;  /* 0x0000000d08087c10 */ /* 0x000fc8000affe4ff */
[----:B------:R1:W-:Y:S04]  /*30fc0*/  LDGSTS.E [R190+0x7100], desc[UR20][R126.64], P3 ;  /* 0x071000007ebe7fae */ /* 0x0003e800099a1014 */
[----:B------:R-:W-:Y:S01]  /*30fd0*/  STL [R1+0x4fc], R38 ;  /* 0x0004fc2601007387 */ /* 0x000fe20000100800 */
[----:B-1----:R-:W-:Y:S02]  /*30fe0*/  IMAD.MOV.U32 R126, RZ, RZ, R7 ;  /* 0x000000ffff7e7224 */ /* 0x002fe400078e0007 */
[----:B------:R-:W-:Y:S01]  /*30ff0*/  IMAD.MOV.U32 R127, RZ, RZ, R8 ;  /* 0x000000ffff7f7224 */ /* 0x000fe200078e0008 */
[----:B---3--:R-:W-:-:S04]  /*31000*/  IADD3 R5, P4, PT, R5, UR12, RZ ;  /* 0x0000000c05057c10 */ /* 0x008fc8000ff9e0ff */
[----:B------:R1:W-:Y:S01]  /*31010*/  LDGSTS.E [R190+0x7500], desc[UR20][R126.64], P3 ;  /* 0x075000007ebe7fae */ /* 0x0003e200099a1014 */
[----:B----4-:R-:W-:-:S03]  /*31020*/  IADD3 R2, P5, PT, R2, UR12, RZ ;  /* 0x0000000c02027c10 */ /* 0x010fc6000ffbe0ff */
[----:B------:R-:W-:Y:S04]  /*31030*/  STL [R1+0x4f8], R229 ;  /* 0x0004f8e501007387 */ /* 0x000fe80000100800 */
[----:B------:R-:W-:Y:S01]  /*31040*/  STL [R1+0x53c], R7 ;  /* 0x00053c0701007387 */ /* 0x000fe20000100800 */
[----:B-1----:R-:W-:-:S03]  /*31050*/  IMAD.MOV.U32 R126, RZ, RZ, R5 ;  /* 0x000000ffff7e7224 */ /* 0x002fc600078e0005 */
[----:B------:R-:W-:Y:S01]  /*31060*/  STL [R1+0x538], R8 ;  /* 0x0005380801007387 */ /* 0x000fe20000100800 */
[----:B------:R-:W-:-:S03]  /*31070*/  IADD3.X R6, PT, PT, R6, UR13, RZ, P4, !PT ;  /* 0x0000000d06067c10 */ /* 0x000fc6000a7fe4ff */
[----:B------:R-:W-:Y:S02]  /*31080*/  STL [R1+0x57c], R5 ;  /* 0x00057c0501007387 */ /* 0x000fe40000100800 */
[----:B------:R-:W-:Y:S01]  /*31090*/  IMAD.MOV.U32 R127, RZ, RZ, R6 ;  /* 0x000000ffff7f7224 */ /* 0x000fe200078e0006 */
[----:B------:R-:W-:Y:S01]  /*310a0*/  IADD3.X R3, PT, PT, R3, UR13, RZ, P5, !PT ;  /* 0x0000000d03037c10 */ /* 0x000fe2000affe4ff */
[----:B------:R-:W-:Y:S04]  /*310b0*/  STL [R1+0x578], R6 ;  /* 0x0005780601007387 */ /* 0x000fe80000100800 */
[----:B------:R1:W-:Y:S04]  /*310c0*/  LDGSTS.E [R190+0x7900], desc[UR20][R126.64], P3 ;  /* 0x079000007ebe7fae */ /* 0x0003e800099a1014 */
[----:B------:R2:W-:Y:S04]  /*310d0*/  STL [R1+0x5bc], R2 ;  /* 0x0005bc0201007387 */ /* 0x0005e80000100800 */
[----:B------:R-:W-:Y:S01]  /*310e0*/  STL [R1+0x5b8], R3 ;  /* 0x0005b80301007387 */ /* 0x000fe20000100800 */
[----:B-1----:R-:W-:Y:S01]  /*310f0*/  IMAD.MOV.U32 R126, RZ, RZ, R2 ;  /* 0x000000ffff7e7224 */ /* 0x002fe200078e0002 */
[----:B------:R-:W-:Y:S01]  /*31100*/  IADD3 R0, P4, PT, R0, UR12, RZ ;  /* 0x0000000c00007c10 */ /* 0x000fe2000ff9e0ff */
[----:B------:R-:W-:Y:S01]  /*31110*/  IMAD.MOV.U32 R127, RZ, RZ, R3 ;  /* 0x000000ffff7f7224 */ /* 0x000fe200078e0003 */
[----:B--2---:R-:W-:-:S03]  /*31120*/  LOP3.LUT R2, R4, 0x30, RZ, 0x3c, !PT ;  /* 0x0000003004027812 */ /* 0x004fc600078e3cff */
[----:B------:R1:W-:Y:S04]  /*31130*/  STL [R1+0x628], R0 ;  /* 0x0006280001007387 */ /* 0x0003e80000100800 */
[----:B------:R2:W-:Y:S04]  /*31140*/  LDGSTS.E [R190+0x7d00], desc[UR20][R126.64], P3 ;  /* 0x07d000007ebe7fae */ /* 0x0005e800099a1014 */
[----:B------:R-:W3:Y:S01]  /*31150*/  LDL.LU R5, [R1] ;  /* 0x0000000001057983 */ /* 0x000ee20000300800 */
[----:B--2---:R-:W-:-:S03]  /*31160*/  VIADD R190, R2, UR5 ;  /* 0x0000000502be7c36 */ /* 0x004fc60008000000 */
[----:B------:R-:W2:Y:S04]  /*31170*/  LDL.LU R2, [R1+0x4] ;  /* 0x0000040001027983 */ /* 0x000ea80000300800 */
[----:B------:R-:W4:Y:S04]  /*31180*/  LDL.LU R8, [R1+0x40] ;  /* 0x0000400001087983 */ /* 0x000f280000300800 */
[----:B------:R-:W4:Y:S01]  /*31190*/  LDL.LU R7, [R1+0x44] ;  /* 0x0000440001077983 */ /* 0x000f220000300800 */
[----:B------:R-:W-:-:S03]  /*311a0*/  IMAD.MOV.U32 R126, RZ, RZ, R0 ;  /* 0x000000ffff7e7224 */ /* 0x000fc600078e0000 */
[----:B------:R-:W4:Y:S04]  /*311b0*/  LDL.LU R6, [R1+0x80] ;  /* 0x0000800001067983 */ /* 0x000f280000300800 */
[----:B-1----:R-:W4:Y:S04]  /*311c0*/  LDL.LU R0, [R1+0x84] ;  /* 0x0000840001007983 */ /* 0x002f280000300800 */
[----:B------:R-:W4:Y:S04]  /*311d0*/  LDL.LU R38, [R1+0xc0] ;  /* 0x0000c00001267983 */ /* 0x000f280000300800 */
[----:B------:R-:W4:Y:S01]  /*311e0*/  LDL.LU R3, [R1+0xc4] ;  /* 0x0000c40001037983 */ /* 0x000f220000300800 */
[----:B------:R-:W-:-:S02]  /*311f0*/  IADD3.X R124, PT, PT, R124, UR13, RZ, P4, !PT ;  /* 0x0000000d7c7c7c10 */ /* 0x000fc4000a7fe4ff */
[----:B------:R-:W-:-:S03]  /*31200*/  IADD3 R141, P5, PT, R141, UR12, RZ ;  /* 0x0000000c8d8d7c10 */ /* 0x000fc6000ffbe0ff */
[----:B------:R-:W-:Y:S01]  /*31210*/  IMAD.MOV.U32 R127, RZ, RZ, R124 ;  /* 0x000000ffff7f7224 */ /* 0x000fe200078e007c */
[----:B------:R-:W-:Y:S02]  /*31220*/  IADD3.X R140, PT, PT, R140, UR13, RZ, P5, !PT ;  /* 0x0000000d8c8c7c10 */ /* 0x000fe4000affe4ff */
[----:B------:R-:W-:Y:S02]  /*31230*/  IADD3 R157, P4, PT, R157, UR12, RZ ;  /* 0x0000000c9d9d7c10 */ /* 0x000fe4000ff9e0ff */
[----:B------:R1:W-:Y:S02]  /*31240*/  LDGSTS.E [R190+0x180], desc[UR20][R126.64], P3 ;  /* 0x001800007ebe7fae */ /* 0x0003e400099a1014 */
[----:B------:R-:W-:Y:S02]  /*31250*/  IADD3.X R156, PT, PT, R156, UR13, RZ, P4, !PT ;  /* 0x0000000d9c9c7c10 */ /* 0x000fe4000a7fe4ff */
[----:B------:R-:W-:Y:S01]  /*31260*/  IADD3 R173, P5, PT, R173, UR12, RZ ;  /* 0x0000000cadad7c10 */ /* 0x000fe2000ffbe0ff */
[----:B-1----:R-:W-:-:S02]  /*31270*/  IMAD.MOV.U32 R126, RZ, RZ, R141 ;  /* 0x000000ffff7e7224 */ /* 0x002fc400078e008d */
        /* <DEDUP_REMOVED lines=29> */
[----:B--2---:R-:W-:-:S04]  /*31450*/  IADD3 R2, P4, PT, R2, UR12, RZ ;  /* 0x0000000c02027c10 */ /* 0x004fc8000ff9e0ff */
[----:B---3--:R-:W-:Y:S02]  /*31460*/  IADD3.X R5, PT, PT, R5, UR13, RZ, P4, !PT ;  /* 0x0000000d05057c10 */ /* 0x008fe4000a7fe4ff */
[----:B----4-:R-:W-:Y:S01]  /*31470*/  IADD3 R7, P5, PT, R7, UR12, RZ ;  /* 0x0000000c07077c10 */ /* 0x010fe2000ffbe0ff */
[----:B------:R2:W-:Y:S01]  /*31480*/  STL [R1+0x4], R2 ;  /* 0x0000040201007387 */ /* 0x0005e20000100800 */
[----:B-1----:R-:W-:Y:S02]  /*31490*/  IMAD.MOV.U32 R126, RZ, RZ, R2 ;  /* 0x000000ffff7e7224 */ /* 0x002fe400078e0002 */
[----:B------:R-:W-:Y:S01]  /*314a0*/  IADD3.X R8, PT, PT, R8, UR13, RZ, P5, !PT ;  /* 0x0000000d08087c10 */ /* 0x000fe2000affe4ff */
[----:B------:R-:W-:Y:S01]  /*314b0*/  IMAD.MOV.U32 R127, RZ, RZ, R5 ;  /* 0x000000ffff7f7224 */ /* 0x000fe200078e0005 */
[----:B------:R1:W-:Y:S04]  /*314c0*/  STL [R1], R5 ;  /* 0x0000000501007387 */ /* 0x0003e80000100800 */
[----:B------:R3:W-:Y:S01]  /*314d0*/  STL [R1+0x44], R7 ;  /* 0x0000440701007387 */ /* 0x0007e20000100800 */
[----:B------:R-:W-:-:S03]  /*314e0*/  IADD3 R0, P4, PT, R0, UR12, RZ ;  /* 0x0000000c00007c10 */ /* 0x000fc6000ff9e0ff */
[----:B--2---:R-:W2:Y:S04]  /*314f0*/  LDL.LU R2, [R1+0x104] ;  /* 0x0001040001027983 */ /* 0x004ea80000300800 */
[----:B------:R4:W-:Y:S04]  /*31500*/  STL [R1+0x40], R8 ;  /* 0x0000400801007387 */ /* 0x0009e80000100800 */
[----:B------:R3:W-:Y:S01]  /*31510*/  LDGSTS.E [R190+0x2180], desc[UR20][R126.64], P3 ;  /* 0x021800007ebe7fae */ /* 0x0007e200099a1014 */
[----:B------:R-:W-:-:S03]  /*31520*/  IADD3.X R6, PT, PT, R6, UR13, RZ, P4, !PT ;  /* 0x0000000d06067c10 */ /* 0x000fc6000a7fe4ff */
[----:B-1----:R-:W2:Y:S01]  /*31530*/  LDL.LU R5, [R1+0x144] ;  /* 0x0001440001057983 */ /* 0x002ea20000300800 */
[----:B------:R-:W-:Y:S01]  /*31540*/  IADD3 R3, P5, PT, R3, UR12, RZ ;  /* 0x0000000c03037c10 */ /* 0x000fe2000ffbe0ff */
[----:B---3--:R-:W-:Y:S02]  /*31550*/  IMAD.MOV.U32 R126, RZ, RZ, R7 ;  /* 0x000000ffff7e7224 */ /* 0x008fe400078e0007 */
[----:B------:R-:W3:Y:S01]  /*31560*/  LDL.LU R7, [R1+0x100] ;  /* 0x0001000001077983 */ /* 0x000ee20000300800 */
[----:B------:R-:W-:Y:S01]  /*31570*/  IMAD.MOV.U32 R127, RZ, RZ, R8 ;  /* 0x000000ffff7f7224 */ /* 0x000fe200078e0008 */
[----:B------:R-:W-:Y:S02]  /*31580*/  IADD3.X R38, PT, PT, R38, UR13, RZ, P5, !PT ;  /* 0x0000000d26267c10 */ /* 0x000fe4000affe4ff */
[----:B----4-:R-:W4:Y:S04]  /*31590*/  LDL.LU R8, [R1+0x140] ;  /* 0x0001400001087983 */ /* 0x010f280000300800 */
[----:B------:R1:W-:Y:S04]  /*315a0*/  LDGSTS.E [R190+0x2580], desc[UR20][R126.64], P3 ;  /* 0x025800007ebe7fae */ /* 0x0003e800099a1014 */
[----:B------:R1:W-:Y:S04]  /*315b0*/  STL [R1+0x84], R0 ;  /* 0x0000840001007387 */ /* 0x0003e80000100800 */
[----:B------:R1:W-:Y:S02]  /*315c0*/  STL [R1+0x80], R6 ;  /* 0x0000800601007387 */ /* 0x0003e40000100800 */
[----:B-1----:R-:W-:-:S02]  /*315d0*/  IMAD.MOV.U32 R126, RZ, RZ, R0 ;  /* 0x000000ffff7e7224 */ /* 0x002fc400078e0000 */
[----:B------:R-:W-:Y:S01]  /*315e0*/  IMAD.MOV.U32 R127, RZ, RZ, R6 ;  /* 0x000000ffff7f7224 */ /* 0x000fe200078e0006 */
[----:B------:R1:W-:Y:S04]  /*315f0*/  STL [R1+0xc4], R3 ;  /* 0x0000c40301007387 */ /* 0x0003e80000100800 */
[----:B------:R-:W4:Y:S04]  /*31600*/  LDL.LU R0, [R1+0x184] ;  /* 0x0001840001007983 */ /* 0x000f280000300800 */
[----:B------:R1:W-:Y:S04]  /*31610*/  STL [R1+0xc0], R38 ;  /* 0x0000c02601007387 */ /* 0x0003e80000100800 */
[----:B------:R1:W-:Y:S04]  /*31620*/  LDGSTS.E [R190+0x2980], desc[UR20][R126.64], P3 ;  /* 0x029800007ebe7fae */ /* 0x0003e800099a1014 */
[----:B------:R-:W4:Y:S01]  /*31630*/  LDL.LU R6, [R1+0x1c4] ;  /* 0x0001c40001067983 */ /* 0x000f220000300800 */
[----:B-1----:R-:W-:-:S03]  /*31640*/  IMAD.MOV.U32 R126, RZ, RZ, R3 ;  /* 0x000000ffff7e7224 */ /* 0x002fc600078e0003 */
[----:B------:R-:W4:Y:S01]  /*31650*/  LDL.LU R3, [R1+0x180] ;  /* 0x0001800001037983 */ /* 0x000f220000300800 */
[----:B------:R-:W-:-:S03]  /*31660*/  IMAD.MOV.U32 R127, RZ, RZ, R38 ;  /* 0x000000ffff7f7224 */ /* 0x000fc600078e0026 */
[----:B------:R-:W4:Y:S04]  /*31670*/  LDL.LU R38, [R1+0x1c0] ;  /* 0x0001c00001267983 */ /* 0x000f280000300800 */
[----:B------:R1:W-:Y:S01]  /*31680*/  LDGSTS.E [R190+0x2d80], desc[UR20][R126.64], P3 ;  /* 0x02d800007ebe7fae */ /* 0x0003e200099a1014 */
[----:B--2---:R-:W-:-:S05]  /*31690*/  IADD3 R2, P4, PT, R2, UR12, RZ ;  /* 0x0000000c02027c10 */ /* 0x004fca000ff9e0ff */
[----:B------:R2:W-:Y:S01]  /*316a0*/  STL [R1+0x104], R2 ;  /* 0x0001040201007387 */ /* 0x0005e20000100800 */
[----:B-1----:R-:W-:Y:S01]  /*316b0*/  IMAD.MOV.U32 R126, RZ, RZ, R2 ;  /* 0x000000ffff7e7224 */ /* 0x002fe200078e0002 */
[----:B------:R-:W-:Y:S02]  /*316c0*/  IADD3 R5, P5, PT, R5, UR12, RZ ;  /* 0x0000000c05057c10 */ /* 0x000fe4000ffbe0ff */
[----:B---3--:R-:W-:Y:S02]  /*316d0*/  IADD3.X R7, PT, PT, R7, UR13, RZ, P4, !PT ;  /* 0x0000000d07077c10 */ /* 0x008fe4000a7fe4ff */
[----:B----4-:R-:W-:-:S03]  /*316e0*/  IADD3.X R8, PT, PT, R8, UR13, RZ, P5, !PT ;  /* 0x0000000d08087c10 */ /* 0x010fc6000affe4ff */
[----:B------:R-:W-:Y:S01]  /*316f0*/  IMAD.MOV.U32 R127, RZ, RZ, R7 ;  /* 0x000000ffff7f7224 */ /* 0x000fe200078e0007 */
[----:B------:R1:W-:Y:S04]  /*31700*/  STL [R1+0x100], R7 ;  /* 0x0001000701007387 */ /* 0x0003e80000100800 */
[----:B------:R3:W-:Y:S04]  /*31710*/  STL [R1+0x144], R5 ;  /* 0x0001440501007387 */ /* 0x0007e80000100800 */
[----:B--2---:R-:W2:Y:S04]  /*31720*/  LDL.LU R2, [R1+0x204] ;  /* 0x0002040001027983 */ /* 0x004ea80000300800 */
[----:B------:R4:W-:Y:S04]  /*31730*/  STL [R1+0x140], R8 ;  /* 0x0001400801007387 */ /* 0x0009e80000100800 */
[----:B------:R3:W-:Y:S04]  /*31740*/  LDGSTS.E [R190+0x3180], desc[UR20][R126.64], P3 ;  /* 0x031800007ebe7fae */ /* 0x0007e800099a1014 */
[----:B-1----:R-:W2:Y:S01]  /*31750*/  LDL.LU R7, [R1+0x244] ;  /* 0x0002440001077983 */ /* 0x002ea20000300800 */
[----:B------:R-:W-:Y:S01]  /*31760*/  IADD3 R0, P4, PT, R0, UR12, RZ ;  /* 0x0000000c00007c10 */ /* 0x000fe2000ff9e0ff */
[----:B---3--:R-:W-:-:S02]  /*31770*/  IMAD.MOV.U32 R126, RZ, RZ, R5 ;  /* 0x000000ffff7e7224 */ /* 0x008fc400078e0005 */
[----:B------:R-:W3:Y:S01]  /*31780*/  LDL.LU R5, [R1+0x200] ;  /* 0x0002000001057983 */ /* 0x000ee20000300800 */
[----:B------:R-:W-:Y:S01]  /*31790*/  IMAD.MOV.U32 R127, RZ, RZ, R8 ;  /* 0x000000ffff7f7224 */ /* 0x000fe200078e0008 */
[----:B------:R-:W-:Y:S02]  /*317a0*/  IADD3 R6, P5, PT, R6, UR12, RZ ;  /* 0x0000000c06067c10 */ /* 0x000fe4000ffbe0ff */
[----:B----4-:R-:W4:Y:S04]  /*317b0*/  LDL.LU R8, [R1+0x240] ;  /* 0x0002400001087983 */ /* 0x010f280000300800 */
        /* <DEDUP_REMOVED lines=44> */
[----:B------:R1:W-:Y:S04]  /*31a80*/  LDGSTS.E [R190+0x4980], desc[UR20][R126.64], P3 ;  /* 0x049800007ebe7fae */ /* 0x0003e800099a1014 */
[----:B------:R-:W4:Y:S04]  /*31a90*/  LDL.LU R6, [R1+0x384] ;  /* 0x0003840001067983 */ /* 0x000f280000300800 */
[----:B------:R1:W-:Y:S04]  /*31aa0*/  STL [R1+0x2c0], R38 ;  /* 0x0002c02601007387 */ /* 0x0003e80000100800 */
[----:B------:R-:W4:Y:S01]  /*31ab0*/  LDL.LU R0, [R1+0x3c4] ;  /* 0x0003c40001007983 */ /* 0x000f220000300800 */
[----:B-1----:R-:W-:-:S03]  /*31ac0*/  IMAD.MOV.U32 R127, RZ, RZ, R38 ;  /* 0x000000ffff7f7224 */ /* 0x002fc600078e0026 */
[----:B------:R-:W4:Y:S01]  /*31ad0*/  LDL.LU R38, [R1+0x380] ;  /* 0x0003800001267983 */ /* 0x000f220000300800 */
[----:B------:R-:W-:-:S03]  /*31ae0*/  IMAD.MOV.U32 R126, RZ, RZ, R3 ;  /* 0x000000ffff7e7224 */ /* 0x000fc600078e0003 */
[----:B------:R-:W4:Y:S04]  /*31af0*/  LDL.LU R3, [R1+0x3c0] ;  /* 0x0003c00001037983 */ /* 0x000f280000300800 */
[----:B------:R1:W-:Y:S01]  /*31b00*/  LDGSTS.E [R190+0x4d80], desc[UR20][R126.64], P3 ;  /* 0x04d800007ebe7fae */ /* 0x0003e200099a1014 */
[----:B--2---:R-:W-:-:S05]  /*31b10*/  IADD3 R2, P4, PT, R2, UR12, RZ ;  /* 0x0000000c02027c10 */ /* 0x004fca000ff9e0ff */
[----:B------:R-:W-:Y:S01]  /*31b20*/  STL [R1+0x304], R2 ;  /* 0x0003040201007387 */ /* 0x000fe20000100800 */
[----:B-1----:R-:W-:Y:S01]  /*31b30*/  IMAD.MOV.U32 R126, RZ, RZ, R2 ;  /* 0x000000ffff7e7224 */ /* 0x002fe200078e0002 */
[----:B------:R-:W-:Y:S02]  /*31b40*/  IADD3 R5, P5, PT, R5, UR12, RZ ;  /* 0x0000000c05057c10 */ /* 0x000fe4000ffbe0ff */
        /* <DEDUP_REMOVED lines=9> */
[----:B--2---:R-:W-:Y:S01]  /*31be0*/  IMAD.MOV.U32 R127, RZ, RZ, R8 ;  /* 0x000000ffff7f7224 */ /* 0x004fe200078e0008 */
[----:B------:R-:W-:-:S02]  /*31bf0*/  IADD3 R6, P4, PT, R6, UR12, RZ ;  /* 0x0000000c06067c10 */ /* 0x000fc4000ff9e0ff */
[----:B-1----:R-:W2:Y:S01]  /*31c00*/  LDL.LU R8, [R1+0x400] ;  /* 0x0004000001087983 */ /* 0x002ea20000300800 */
[----:B------:R-:W-:-:S03]  /*31c10*/  IMAD.MOV.U32 R126, RZ, RZ, R5 ;  /* 0x000000ffff7e7224 */ /* 0x000fc600078e0005 */
[----:B------:R-:W2:Y:S01]  /*31c20*/  LDL.LU R5, [R1+0x440] ;  /* 0x0004400001057983 */ /* 0x000ea20000300800 */
[----:B------:R-:W-:-:S03]  /*31c30*/  IADD3 R0, P5, PT, R0, UR12, RZ ;  /* 0x0000000c00007c10 */ /* 0x000fc6000ffbe0ff */
[----:B------:R1:W-:Y:S01]  /*31c40*/  LDGSTS.E [R190+0x5580], desc[UR20][R126.64], P3 ;  /* 0x055800007ebe7fae */ /* 0x0003e200099a1014 */
[----:B------:R-:W-:-:S03]  /*31c50*/  IADD3.X R38, PT, PT, R38, UR13, RZ, P4, !PT ;  /* 0x0000000d26267c10 */ /* 0x000fc6000a7fe4ff */
[----:B------:R1:W-:Y:S01]  /*31c60*/  STL [R1+0x384], R6 ;  /* 0x0003840601007387 */ /* 0x0003e20000100800 */
[----:B------:R-:W-:Y:S01]  /*31c70*/  IADD3.X R3, PT, PT, R3, UR13, RZ, P5, !PT ;  /* 0x0000000d03037c10 */ /* 0x000fe2000affe4ff */
[----:B-1----:R-:W-:Y:S02]  /*31c80*/  IMAD.MOV.U32 R126, RZ, RZ, R6 ;  /* 0x000000ffff7e7224 */ /* 0x002fe400078e0006 */
[----:B------:R-:W-:Y:S01]  /*31c90*/  IMAD.MOV.U32 R127, RZ, RZ, R38 ;  /* 0x000000ffff7f7224 */ /* 0x000fe200078e0026 */
[----:B------:R-:W-:Y:S04]  /*31ca0*/  STL [R1+0x380], R38 ;  /* 0x0003802601007387 */ /* 0x000fe80000100800 */
[----:B------:R-:W-:Y:S04]  /*31cb0*/  STL [R1+0x3c4], R0 ;  /* 0x0003c40001007387 */ /* 0x000fe80000100800 */
[----:B------:R1:W-:Y:S04]  /*31cc0*/  LDGSTS.E [R190+0x5980], desc[UR20][R126.64], P3 ;  /* 0x059800007ebe7fae */ /* 0x0003e800099a1014 */
[----:B------:R1:W-:Y:S04]  /*31cd0*/  STL [R1+0x3c0], R3 ;  /* 0x0003c00301007387 */ /* 0x0003e80000100800 */
[----:B------:R-:W2:Y:S01]  /*31ce0*/  LDL.LU R6, [R1+0x480] ;  /* 0x0004800001067983 */ /* 0x000ea20000300800 */
[----:B-1----:R-:W-:-:S03]  /*31cf0*/  IMAD.MOV.U32 R127, RZ, RZ, R3 ;  /* 0x000000ffff7f7224 */ /* 0x002fc600078e0003 */
[----:B------:R-:W2:Y:S01]  /*31d00*/  LDL.LU R3, [R1+0x484] ;  /* 0x0004840001037983 */ /* 0x000ea20000300800 */
[----:B------:R-:W-:-:S03]  /*31d10*/  IMAD.MOV.U32 R126, RZ, RZ, R0 ;  /* 0x000000ffff7e7224 */ /* 0x000fc600078e0000 */
[----:B------:R-:W2:Y:S04]  /*31d20*/  LDL.LU R245, [R1+0x4c0] ;  /* 0x0004c00001f57983 */ /* 0x000ea80000300800 */
[----:B------:R-:W2:Y:S04]  /*31d30*/  LDL.LU R0, [R1+0x4c4] ;  /* 0x0004c40001007983 */ /* 0x000ea80000300800 */
[----:B------:R1:W-:Y:S01]  /*31d40*/  LDGSTS.E [R190+0x5d80], desc[UR20][R126.64], P3 ;  /* 0x05d800007ebe7fae */ /* 0x0003e200099a1014 */
[----:B---3--:R-:W-:Y:S02]  /*31d50*/  IADD3 R7, P4, PT, R7, UR12, RZ ;  /* 0x0000000c07077c10 */ /* 0x008fe4000ff9e0ff */
[----:B----4-:R-:W-:-:S03]  /*31d60*/  IADD3 R2, P5, PT, R2, UR12, RZ ;  /* 0x0000000c02027c10 */ /* 0x010fc6000ffbe0ff */
        /* <DEDUP_REMOVED lines=12> */
[----:B------:R1:W-:Y:S01]  /*31e30*/  LDGSTS.E [R190+0x6180], desc[UR20][R126.64], P3 ;  /* 0x061800007ebe7fae */ /* 0x0003e200099a1014 */
[----:B------:R-:W-:Y:S01]  /*31e40*/  IADD3 R3, P4, PT, R3, UR12, RZ ;  /* 0x0000000c03037c10 */ /* 0x000fe2000ff9e0ff */
[----:B-1----:R-:W-:-:S02]  /*31e50*/  IMAD.MOV.U32 R126, RZ, RZ, R2 ;  /* 0x000000ffff7e7224 */ /* 0x002fc400078e0002 */
[----:B------:R-:W-:Y:S01]  /*31e60*/  IMAD.MOV.U32 R127, RZ, RZ, R5 ;  /* 0x000000ffff7f7224 */ /* 0x000fe200078e0005 */
[----:B------:R-:W-:Y:S01]  /*31e70*/  IADD3.X R6, PT, PT, R6, UR13, RZ, P4, !PT ;  /* 0x0000000d06067c10 */ /* 0x000fe2000a7fe4ff */
[----:B---3--:R-:W3:Y:S01]  /*31e80*/  LDL.LU R5, [R1+0x584] ;  /* 0x0005840001057983 */ /* 0x008ee20000300800 */
[----:B------:R-:W-:-:S03]  /*31e90*/  IADD3 R0, P5, PT, R0, UR12, RZ ;  /* 0x0000000c00007c10 */ /* 0x000fc6000ffbe0ff */
[----:B------:R-:W3:Y:S04]  /*31ea0*/  LDL.LU R2, [R1+0x5c4] ;  /* 0x0005c40001027983 */ /* 0x000ee80000300800 */
[----:B------:R-:W-:Y:S01]  /*31eb0*/  STL [R1+0x484], R3 ;  /* 0x0004840301007387 */ /* 0x000fe20000100800 */
[----:B------:R-:W-:-:S03]  /*31ec0*/  IADD3.X R245, PT, PT, R245, UR13, RZ, P5, !PT ;  /* 0x0000000df5f57c10 */ /* 0x000fc6000affe4ff */
[----:B------:R1:W-:Y:S04]  /*31ed0*/  LDGSTS.E [R190+0x6580], desc[UR20][R126.64], P3 ;  /* 0x065800007ebe7fae */ /* 0x0003e800099a1014 */
[----:B------:R1:W-:Y:S04]  /*31ee0*/  STL [R1+0x480], R6 ;  /* 0x0004800601007387 */ /* 0x0003e80000100800 */
[----:B------:R1:W-:Y:S02]  /*31ef0*/  STL [R1+0x4c4], R0 ;  /* 0x0004c40001007387 */ /* 0x0003e40000100800 */
[----:B-1----:R-:W-:-:S02]  /*31f00*/  IMAD.MOV.U32 R127, RZ, RZ, R6 ;  /* 0x000000ffff7f7224 */ /* 0x002fc400078e0006 */
[----:B------:R-:W3:Y:S01]  /*31f10*/  LDL.LU R6, [R1+0x580] ;  /* 0x0005800001067983 */ /* 0x000ee20000300800 */
[----:B------:R-:W-:-:S03]  /*31f20*/  IMAD.MOV.U32 R126, RZ, RZ, R3 ;  /* 0x000000ffff7e7224 */ /* 0x000fc600078e0003 */
[----:B------:R-:W-:Y:S04]  /*31f30*/  STL [R1+0x4c0], R245 ;  /* 0x0004c0f501007387 */ /* 0x000fe80000100800 */
[----:B------:R-:W3:Y:S04]  /*31f40*/  LDL.LU R3, [R1+0x5c0] ;  /* 0x0005c00001037983 */ /* 0x000ee80000300800 */
[----:B------:R1:W-:Y:S02]  /*31f50*/  LDGSTS.E [R190+0x6980], desc[UR20][R126.64], P3 ;  /* 0x069800007ebe7fae */ /* 0x0003e400099a1014 */
[----:B-1----:R-:W-:-:S02]  /*31f60*/  IMAD.MOV.U32 R126, RZ, RZ, R0 ;  /* 0x000000ffff7e7224 */ /* 0x002fc400078e0000 */
[----:B------:R-:W3:Y:S01]  /*31f70*/  LDL.LU R0, [R1+0x5e8] ;  /* 0x0005e80001007983 */ /* 0x000ee20000300800 */
[----:B------:R-:W-:-:S05]  /*31f80*/  IMAD.MOV.U32 R127, RZ, RZ, R245 ;  /* 0x000000ffff7f7224 */ /* 0x000fca00078e00f5 */
[----:B------:R1:W-:Y:S01]  /*31f90*/  LDGSTS.E [R190+0x6d80], desc[UR20][R126.64], P3 ;  /* 0x06d800007ebe7fae */ /* 0x0003e200099a1014 */
[----:B----4-:R-:W-:-:S04]  /*31fa0*/  IADD3 R38, P4, PT, R38, UR12, RZ ;  /* 0x0000000c26267c10 */ /* 0x010fc8000ff9e0ff */
[----:B------:R-:W-:Y:S01]  /*31fb0*/  IADD3.X R229, PT, PT, R229, UR13, RZ, P4, !PT ;  /* 0x0000000de5e57c10 */ /* 0x000fe2000a7fe4ff */
[----:B-1----:R-:W-:Y:S01]  /*31fc0*/  IMAD.MOV.U32 R126, RZ, RZ, R38 ;  /* 0x000000ffff7e7224 */ /* 0x002fe200078e0026 */
[----:B--2---:R-:W-:-:S03]  /*31fd0*/  IADD3 R7, P5, PT, R7, UR12, RZ ;  /* 0x0000000c07077c10 */ /* 0x004fc6000ffbe0ff */
[----:B------:R-:W-:Y:S01]  /*31fe0*/  IMAD.MOV.U32 R127, RZ, RZ, R229 ;  /* 0x000000ffff7f7224 */ /* 0x000fe200078e00e5 */
[----:B------:R-:W-:-:S04]  /*31ff0*/  IADD3.X R8, PT, PT, R8, UR13, RZ, P5, !PT ;  /* 0x0000000d08087c10 */ /* 0x000fc8000affe4ff */
[----:B------:R1:W-:Y:S04]  /*32000*/  LDGSTS.E [R190+0x7180], desc[UR20][R126.64], P3 ;  /* 0x071800007ebe7fae */ /* 0x0003e800099a1014 */
[----:B------:R-:W-:Y:S01]  /*32010*/  STL [R1+0x504], R38 ;  /* 0x0005042601007387 */ /* 0x000fe20000100800 */
[----:B-1----:R-:W-:Y:S01]  /*32020*/  IMAD.MOV.U32 R126, RZ, RZ, R7 ;  /* 0x000000ffff7e7224 */ /* 0x002fe200078e0007 */
[----:B---3--:R-:W-:Y:S01]  /*32030*/  IADD3 R5, P4, PT, R5, UR12, RZ ;  /* 0x0000000c05057c10 */ /* 0x008fe2000ff9e0ff */
[----:B------:R-:W-:Y:S01]  /*32040*/  IMAD.MOV.U32 R127, RZ, RZ, R8 ;  /* 0x000000ffff7f7224 */ /* 0x000fe200078e0008 */
[----:B------:R-:W-:-:S04]  /*32050*/  IADD3 R2, P5, PT, R2, UR12, RZ ;  /* 0x0000000c02027c10 */ /* 0x000fc8000ffbe0ff */
[----:B------:R1:W-:Y:S04]  /*32060*/  LDGSTS.E [R190+0x7580], desc[UR20][R126.64], P3 ;  /* 0x075800007ebe7fae */ /* 0x0003e800099a1014 */
[----:B------:R-:W-:Y:S04]  /*32070*/  STL [R1+0x500], R229 ;  /* 0x000500e501007387 */ /* 0x000fe80000100800 */
[----:B------:R-:W-:Y:S01]  /*32080*/  STL [R1+0x544], R7 ;  /* 0x0005440701007387 */ /* 0x000fe20000100800 */
[----:B-1----:R-:W-:Y:S01]  /*32090*/  IMAD.MOV.U32 R126, RZ, RZ, R5 ;  /* 0x000000ffff7e7224 */ /* 0x002fe200078e0005 */
[----:B------:R-:W-:-:S02]  /*320a0*/  IADD3.X R6, PT, PT, R6, UR13, RZ, P4, !PT ;  /* 0x0000000d06067c10 */ /* 0x000fc4000a7fe4ff */
[----:B------:R-:W-:Y:S03]  /*320b0*/  STL [R1+0x540], R8 ;  /* 0x0005400801007387 */ /* 0x000fe60000100800 */
[----:B------:R-:W-:Y:S01]  /*320c0*/  IMAD.MOV.U32 R127, RZ, RZ, R6 ;  /* 0x000000ffff7f7224 */ /* 0x000fe200078e0006 */
[----:B------:R-:W-:Y:S01]  /*320d0*/  IADD3.X R3, PT, PT, R3, UR13, RZ, P5, !PT ;  /* 0x0000000d03037c10 */ /* 0x000fe2000affe4ff */
[----:B------:R-:W-:Y:S04]  /*320e0*/  STL [R1+0x584], R5 ;  /* 0x0005840501007387 */ /* 0x000fe80000100800 */
[----:B------:R-:W-:Y:S04]  /*320f0*/  STL [R1+0x580], R6 ;  /* 0x0005800601007387 */ /* 0x000fe80000100800 */
[----:B------:R1:W-:Y:S04]  /*32100*/  LDGSTS.E [R190+0x7980], desc[UR20][R126.64], P3 ;  /* 0x079800007ebe7fae */ /* 0x0003e800099a1014 */
[----:B------:R2:W-:Y:S01]  /*32110*/  STL [R1+0x5c4], R2 ;  /* 0x0005c40201007387 */ /* 0x0005e20000100800 */
[----:B------:R-:W-:Y:S01]  /*32120*/  IADD3 R0, P4, PT, R0, UR12, RZ ;  /* 0x0000000c00007c10 */ /* 0x000fe2000ff9e0ff */
[----:B-1----:R-:W-:-:S02]  /*32130*/  IMAD.MOV.U32 R126, RZ, RZ, R2 ;  /* 0x000000ffff7e7224 */ /* 0x002fc400078e0002 */
[----:B------:R-:W-:Y:S01]  /*32140*/  IMAD.MOV.U32 R127, RZ, RZ, R3 ;  /* 0x000000ffff7f7224 */ /* 0x000fe200078e0003 */
[----:B--2---:R-:W-:Y:S01]  /*32150*/  LOP3.LUT R2, R4, 0x40, RZ, 0x3c, !PT ;  /* 0x0000004004027812 */ /* 0x004fe200078e3cff */
[----:B------:R1:W-:Y:S04]  /*32160*/  STL [R1+0x5c0], R3 ;  /* 0x0005c00301007387 */ /* 0x0003e80000100800 */
[----:B------:R2:W-:Y:S04]  /*32170*/  LDGSTS.E [R190+0x7d80], desc[UR20][R126.64], P3 ;  /* 0x07d800007ebe7fae */ /* 0x0005e800099a1014 */
[----:B------:R3:W-:Y:S04]  /*32180*/  STL [R1+0x5e8], R0 ;  /* 0x0005e80001007387 */ /* 0x0007e80000100800 */
[----:B------:R-:W4:Y:S01]  /*32190*/  LDL.LU R5, [R1+0x8] ;  /* 0x0000080001057983 */ /* 0x000f220000300800 */
[----:B--2---:R-:W-:-:S03]  /*321a0*/  VIADD R190, R2, UR5 ;  /* 0x0000000502be7c36 */ /* 0x004fc60008000000 */
[----:B------:R-:W2:Y:S04]  /*321b0*/  LDL.LU R2, [R1+0xc] ;  /* 0x00000c0001027983 */ /* 0x000ea80000300800 */
[----:B------:R-:W4:Y:S04]  /*321c0*/  LDL.LU R38, [R1+0x48] ;  /* 0x0000480001267983 */ /* 0x000f280000300800 */
[----:B------:R-:W4:Y:S01]  /*321d0*/  LDL.LU R8, [R1+0x4c] ;  /* 0x00004c0001087983 */ /* 0x000f220000300800 */
[----:B------:R-:W-:Y:S02]  /*321e0*/  IADD3.X R125, PT, PT, R125, UR13, RZ, P4, !PT ;  /* 0x0000000d7d7d7c10 */ /* 0x000fe4000a7fe4ff */
[----:B------:R-:W-:Y:S01]  /*321f0*/  IADD3 R143, P5, PT, R143, UR12, RZ ;  /* 0x0000000c8f8f7c10 */ /* 0x000fe2000ffbe0ff */
[----:B------:R-:W-:Y:S01]  /*32200*/  IMAD.MOV.U32 R126, RZ, RZ, R0 ;  /* 0x000000ffff7e7224 */ /* 0x000fe200078e0000 */
[----:B-1----:R-:W4:Y:S01]  /*32210*/  LDL.LU R3, [R1+0x88] ;  /* 0x0000880001037983 */ /* 0x002f220000300800 */
[----:B------:R-:W-:Y:S01]  /*32220*/  IMAD.MOV.U32 R127, RZ, RZ, R125 ;  /* 0x000000ffff7f7224 */ /* 0x000fe200078e007d */
[----:B------:R-:W-:-:S02]  /*32230*/  IADD3.X R142, PT, PT, R142, UR13, RZ, P5, !PT ;  /* 0x0000000d8e8e7c10 */ /* 0x000fc4000affe4ff */
[----:B------:R-:W-:Y:S01]  /*32240*/  IADD3 R159, P4, PT, R159, UR12, RZ ;  /* 0x0000000c9f9f7c10 */ /* 0x000fe2000ff9e0ff */
[----:B---3--:R-:W3:Y:S04]  /*32250*/  LDL.LU R0, [R1+0x8c] ;  /* 0x00008c0001007983 */ /* 0x008ee80000300800 */
[----:B------:R1:W-:Y:S01]  /*32260*/  LDGSTS.E [R190+0x200], desc[UR20][R126.64], P3 ;  /* 0x002000007ebe7fae */ /* 0x0003e200099a1014 */
[----:B------:R-:W-:Y:S02]  /*32270*/  IADD3.X R158, PT, PT, R158, UR13, RZ, P4, !PT ;  /* 0x0000000d9e9e7c10 */ /* 0x000fe4000a7fe4ff */
[----:B------:R-:W-:Y:S01]  /*32280*/  IADD3 R175, P5, PT, R175, UR12, RZ ;  /* 0x0000000cafaf7c10 */ /* 0x000fe2000ffbe0ff */
[----:B------:R-:W3:Y:S01]  /*32290*/  LDL.LU R7, [R1+0xc8] ;  /* 0x0000c80001077983 */ /* 0x000ee20000300800 */
[----:B-1----:R-:W-:-:S02]  /*322a0*/  IMAD.MOV.U32 R126, RZ, RZ, R143 ;  /* 0x000000ffff7e7224 */ /* 0x002fc400078e008f */
[----:B------:R-:W-:Y:S01]  /*322b0*/  IMAD.MOV.U32 R127, RZ, RZ, R142 ;  /* 0x000000ffff7f7224 */ /* 0x000fe200078e008e */
[----:B------:R-:W-:Y:S01]  /*322c0*/  IADD3.X R174, PT, PT, R174, UR13, RZ, P5, !PT ;  /* 0x0000000daeae7c10 */ /* 0x000fe2000affe4ff */
[----:B------:R-:W3:Y:S04]  /*322d0*/  LDL.LU R6, [R1+0xcc] ;  /* 0x0000cc0001067983 */ /* 0x000ee80000300800 */
[----:B------:R1:W-:Y:S01]  /*322e0*/  LDGSTS.E [R190+0x600], desc[UR20][R126.64], P3 ;  /* 0x006000007ebe7fae */ /* 0x0003e200099a1014 */
[----:B------:R-:W-:Y:S02]  /*322f0*/  IADD3 R192, P4, PT, R192, UR12, RZ ;  /* 0x0000000cc0c07c10 */ /* 0x000fe4000ff9e0ff */
[----:B------:R-:W-:Y:S02]  /*32300*/  IADD3 R208, P5, PT, R208, UR12, RZ ;  /* 0x0000000cd0d07c10 */ /* 0x000fe4000ffbe0ff */
[----:B------:R-:W-:Y:S01]  /*32310*/  IADD3.X R191, PT, PT, R191, UR13, RZ, P4, !PT ;  /* 0x0000000dbfbf7c10 */ /* 0x000fe2000a7fe4ff */
[----:B-1----:R-:W-:-:S02]  /*32320*/  IMAD.MOV.U32 R126, RZ, RZ, R159 ;  /* 0x000000ffff7e7224 */ /* 0x002fc400078e009f */
        /* <DEDUP_REMOVED lines=23> */
[----:B----4-:R-:W-:Y:S02]  /*324a0*/  IADD3.X R5, PT, PT, R5, UR13, RZ, P4, !PT ;  /* 0x0000000d05057c10 */ /* 0x010fe4000a7fe4ff */
[----:B------:R-:W-:Y:S01]  /*324b0*/  IADD3 R8, P5, PT, R8, UR12, RZ ;  /* 0x0000000c08087c10 */ /* 0x000fe2000ffbe0ff */
        /* <DEDUP_REMOVED lines=10> */
[----:B---3--:R-:W-:-:S03]  /*32560*/  IMAD.MOV.U32 R126, RZ, RZ, R8 ;  /* 0x000000ffff7e7224 */ /* 0x008fc600078e0008 */
[----:B----4-:R-:W3:Y:S01]  /*32570*/  LDL.LU R8, [R1+0x108] ;  /* 0x0001080001087983 */ /* 0x010ee20000300800 */
[----:B------:R-:W-:-:S03]  /*32580*/  IMAD.MOV.U32 R127, RZ, RZ, R38 ;  /* 0x000000ffff7f7224 */ /* 0x000fc600078e0026 */
[----:B------:R-:W4:Y:S01]  /*32590*/  LDL.LU R38, [R1+0x148] ;  /* 0x0001480001267983 */ /* 0x000f220000300800 */
[----:B------:R-:W-:Y:S02]  /*325a0*/  IADD3 R0, P4, PT, R0, UR12, RZ ;  /* 0x0000000c00007c10 */ /* 0x000fe4000ff9e0ff */
[----:B------:R-:W-:Y:S01]  /*325b0*/  IADD3 R6, P5, PT, R6, UR12, RZ ;  /* 0x0000000c06067c10 */ /* 0x000fe2000ffbe0ff */
[----:B------:R1:W-:Y:S01]  /*325c0*/  LDGSTS.E [R190+0x2600], desc[UR20][R126.64], P3 ;  /* 0x026000007ebe7fae */ /* 0x0003e200099a1014 */
[----:B------:R-:W-:Y:S02]  /*325d0*/  IADD3.X R3, PT, PT, R3, UR13, RZ, P4, !PT ;  /* 0x0000000d03037c10 */ /* 0x000fe4000a7fe4ff */
[----:B------:R-:W-:Y:S01]  /*325e0*/  IADD3.X R7, PT, PT, R7, UR13, RZ, P5, !PT ;  /* 0x0000000d07077c10 */ /* 0x000fe2000affe4ff */
        /* <DEDUP_REMOVED lines=9> */
[----:B-1----:R-:W-:-:S02]  /*32680*/  IMAD.MOV.U32 R126, RZ, RZ, R6 ;  /* 0x000000ffff7e7224 */ /* 0x002fc400078e0006 */
[----:B------:R-:W-:Y:S01]  /*32690*/  IMAD.MOV.U32 R127, RZ, RZ, R7 ;  /* 0x000000ffff7f7224 */ /* 0x000fe200078e0007 */
[----:B------:R-:W4:Y:S04]  /*326a0*/  LDL.LU R6, [R1+0x188] ;  /* 0x0001880001067983 */ /* 0x000f280000300800 */
        /* <DEDUP_REMOVED lines=15> */
[----:B--2---:R-:W-:-:S03]  /*327a0*/  IMAD.MOV.U32 R127, RZ, RZ, R38 ;  /* 0x000000ffff7f7224 */ /* 0x004fc600078e0026 */
[----:B-1----:R-:W2:Y:S01]  /*327b0*/  LDL.LU R38, [R1+0x208] ;  /* 0x0002080001267983 */ /* 0x002ea20000300800 */
[----:B------:R-:W-:-:S03]  /*327c0*/  IMAD.MOV.U32 R126, RZ, RZ, R5 ;  /* 0x000000ffff7e7224 */ /* 0x000fc600078e0005 */
[----:B------:R-:W2:Y:S01]  /*327d0*/  LDL.LU R5, [R1+0x248] ;  /* 0x0002480001057983 */ /* 0x000ea20000300800 */
[----:B------:R-:W-:Y:S02]  /*327e0*/  IADD3 R0, P4, PT, R0, UR12, RZ ;  /* 0x0000000c00007c10 */ /* 0x000fe4000ff9e0ff */
[----:B------:R-:W-:Y:S01]  /*327f0*/  IADD3 R3, P5, PT, R3, UR12, RZ ;  /* 0x0000000c03037c10 */ /* 0x000fe2000ffbe0ff */
[----:B------:R1:W-:Y:S04]  /*32800*/  LDGSTS.E [R190+0x3600], desc[UR20][R126.64], P3 ;  /* 0x036000007ebe7fae */ /* 0x0003e800099a1014 */
[----:B------:R-:W-:Y:S01]  /*32810*/  STL [R1+0x18c], R0 ;  /* 0x00018c0001007387 */ /* 0x000fe20000100800 */
[----:B------:R-:W-:Y:S01]  /*32820*/  IADD3.X R6, PT, PT, R6, UR13, RZ, P4, !PT ;  /* 0x0000000d06067c10 */ /* 0x000fe2000a7fe4ff */
[----:B-1----:R-:W-:Y:S01]  /*32830*/  IMAD.MOV.U32 R126, RZ, RZ, R0 ;  /* 0x000000ffff7e7224 */ /* 0x002fe200078e0000 */
[----:B------:R-:W-:-:S03]  /*32840*/  IADD3.X R7, PT, PT, R7, UR13, RZ, P5, !PT ;  /* 0x0000000d07077c10 */ /* 0x000fc6000affe4ff */
[----:B------:R-:W-:Y:S01]  /*32850*/  IMAD.MOV.U32 R127, RZ, RZ, R6 ;  /* 0x000000ffff7f7224 */ /* 0x000fe200078e0006 */
[----:B------:R1:W-:Y:S04]  /*32860*/  STL [R1+0x188], R6 ;  /* 0x0001880601007387 */ /* 0x0003e80000100800 */
[----:B------:R-:W-:Y:S04]  /*32870*/  STL [R1+0x1cc], R3 ;  /* 0x0001cc0301007387 */ /* 0x000fe80000100800 */
[----:B------:R1:W-:Y:S04]  /*32880*/  LDGSTS.E [R190+0x3a00], desc[UR20][R126.64], P3 ;  /* 0x03a000007ebe7fae */ /* 0x0003e800099a1014 */
[----:B-1----:R-:W2:Y:S04]  /*32890*/  LDL.LU R6, [R1+0x28c] ;  /* 0x00028c0001067983 */ /* 0x002ea80000300800 */
[----:B------:R1:W-:Y:S01]  /*328a0*/  STL [R1+0x1c8], R7 ;  /* 0x0001c80701007387 */ /* 0x0003e20000100800 */
[----:B------:R-:W-:-:S03]  /*328b0*/  IMAD.MOV.U32 R126, RZ, RZ, R3 ;  /* 0x000000ffff7e7224 */ /* 0x000fc600078e0003 */
[----:B------:R-:W2:Y:S01]  /*328c0*/  LDL.LU R0, [R1+0x2cc] ;  /* 0x0002cc0001007983 */ /* 0x000ea20000300800 */
[----:B------:R-:W-:-:S03]  /*328d0*/  IMAD.MOV.U32 R127, RZ, RZ, R7 ;  /* 0x000000ffff7f7224 */ /* 0x000fc600078e0007 */
[----:B-1----:R-:W2:Y:S04]  /*328e0*/  LDL.LU R7, [R1+0x288] ;  /* 0x0002880001077983 */ /* 0x002ea80000300800 */
[----:B------:R1:W-:Y:S04]  /*328f0*/  LDGSTS.E [R190+0x3e00], desc[UR20][R126.64], P3 ;  /* 0x03e000007ebe7fae */ /* 0x0003e800099a1014 */
[----:B------:R-:W2:Y:S01]  /*32900*/  LDL.LU R3, [R1+0x2c8] ;  /* 0x0002c80001037983 */ /* 0x000ea20000300800 */
[----:B---3--:R-:W-:-:S05]  /*32910*/  IADD3 R8, P4, PT, R8, UR12, RZ ;  /* 0x0000000c08087c10 */ /* 0x008fca000ff9e0ff */
[----:B-1----:R-:W-:Y:S01]  /*32920*/  IMAD.MOV.U32 R126, RZ, RZ, R8 ;  /* 0x000000ffff7e7224 */ /* 0x002fe200078e0008 */
[----:B----4-:R-:W-:Y:S02]  /*32930*/  IADD3 R2, P5, PT, R2, UR12, RZ ;  /* 0x0000000c02027c10 */ /* 0x010fe4000ffbe0ff */
[----:B--2---:R-:W-:Y:S01]  /*32940*/  IADD3.X R38, PT, PT, R38, UR13, RZ, P4, !PT ;  /* 0x0000000d26267c10 */ /* 0x004fe2000a7fe4ff */
[----:B------:R-:W-:Y:S01]  /*32950*/  STL [R1+0x20c], R8 ;  /* 0x00020c0801007387 */ /* 0x000fe20000100800 */
[----:B------:R-:W-:-:S03]  /*32960*/  IADD3.X R5, PT, PT, R5, UR13, RZ, P5, !PT ;  /* 0x0000000d05057c10 */ /* 0x000fc6000affe4ff */
[----:B------:R-:W-:Y:S01]  /*32970*/  IMAD.MOV.U32 R127, RZ, RZ, R38 ;  /* 0x000000ffff7f7224 */ /* 0x000fe200078e0026 */
[----:B------:R-:W-:Y:S04]  /*32980*/  STL [R1+0x208], R38 ;  /* 0x0002082601007387 */ /* 0x000fe80000100800 */
[----:B------:R-:W-:Y:S04]  /*32990*/  STL [R1+0x24c], R2 ;  /* 0x00024c0201007387 */ /* 0x000fe80000100800 */
[----:B------:R1:W-:Y:S04]  /*329a0*/  LDGSTS.E [R190+0x4200], desc[UR20][R126.64], P3 ;  /* 0x042000007ebe7fae */ /* 0x0003e800099a1014 */
[----:B------:R2:W-:Y:S01]  /*329b0*/  STL [R1+0x248], R5 ;  /* 0x0002480501007387 */ /* 0x0005e20000100800 */
[----:B-1----:R-:W-:-:S02]  /*329c0*/  IMAD.MOV.U32 R127, RZ, RZ, R5 ;  /* 0x000000ffff7f7224 */ /* 0x002fc400078e0005 */
[----:B------:R-:W-:Y:S01]  /*329d0*/  IMAD.MOV.U32 R126, RZ, RZ, R2 ;  /* 0x000000ffff7e7224 */ /* 0x000fe200078e0002 */
[----:B--2---:R-:W2:Y:S04]  /*329e0*/  LDL.LU R5, [R1+0x308] ;  /* 0x0003080001057983 */ /* 0x004ea80000300800 */
[----:B------:R-:W3:Y:S04]  /*329f0*/  LDL.LU R2, [R1+0x30c] ;  /* 0x00030c0001027983 */ /* 0x000ee80000300800 */
[----:B------:R-:W4:Y:S04]  /*32a00*/  LDL.LU R245, [R1+0x348] ;  /* 0x0003480001f57983 */ /* 0x000f280000300800 */
[----:B------:R-:W4:Y:S01]  /*32a10*/  LDL.LU R229, [R1+0x34c] ;  /* 0x00034c0001e57983 */ /* 0x000f220000300800 */
[----:B------:R-:W-:-:S02]  /*32a20*/  IADD3 R6, P4, PT, R6, UR12, RZ ;  /* 0x0000000c06067c10 */ /* 0x000fc4000ff9e0ff */
[----:B------:R-:W-:Y:S01]  /*32a30*/  IADD3 R0, P5, PT, R0, UR12, RZ ;  /* 0x0000000c00007c10 */ /* 0x000fe2000ffbe0ff */
[----:B------:R1:W-:Y:S01]  /*32a40*/  LDGSTS.E [R190+0x4600], desc[UR20][R126.64], P3 ;  /* 0x046000007ebe7fae */ /* 0x0003e200099a1014 */
[----:B------:R-:W-:-:S03]  /*32a50*/  IADD3.X R7, PT, PT, R7, UR13, RZ, P4, !PT ;  /* 0x0000000d07077c10 */ /* 0x000fc6000a7fe4ff */
[----:B------:R1:W-:Y:S04]  /*32a60*/  STL [R1+0x28c], R6 ;  /* 0x00028c0601007387 */ /* 0x0003e80000100800 */
[----:B------:R1:W-:Y:S01]  /*32a70*/  STL [R1+0x288], R7 ;  /* 0x0002880701007387 */ /* 0x0003e20000100800 */
[----:B------:R-:W-:-:S03]  /*32a80*/  IADD3.X R3, PT, PT, R3, UR13, RZ, P5, !PT ;  /* 0x0000000d03037c10 */ /* 0x000fc6000affe4ff */
[----:B------:R-:W-:Y:S01]  /*32a90*/  STL [R1+0x2cc], R0 ;  /* 0x0002cc0001007387 */ /* 0x000fe20000100800 */
[----:B-1----:R-:W-:-:S03]  /*32aa0*/  IMAD.MOV.U32 R126, RZ, RZ, R6 ;  /* 0x000000ffff7e7224 */ /* 0x002fc600078e0006 */
[----:B------:R-:W4:Y:S01]  /*32ab0*/  LDL.LU R8, [R1+0x38c] ;  /* 0x00038c0001087983 */ /* 0x000f220000300800 */
[----:B------:R-:W-:-:S03]  /*32ac0*/  IMAD.MOV.U32 R127, RZ, RZ, R7 ;  /* 0x000000ffff7f7224 */ /* 0x000fc600078e0007 */
[----:B------:R1:W-:Y:S04]  /*32ad0*/  STL [R1+0x2c8], R3 ;  /* 0x0002c80301007387 */ /* 0x0003e80000100800 */
[----:B------:R-:W4:Y:S04]  /*32ae0*/  LDL.LU R6, [R1+0x3cc] ;  /* 0x0003cc0001067983 */ /* 0x000f280000300800 */
[----:B------:R-:W4:Y:S04]  /*32af0*/  LDL.LU R38, [R1+0x388] ;  /* 0x0003880001267983 */ /* 0x000f280000300800 */
[----:B------:R1:W-:Y:S04]  /*32b00*/  LDGSTS.E [R190+0x4a00], desc[UR20][R126.64], P3 ;  /* 0x04a000007ebe7fae */ /* 0x0003e800099a1014 */
[----:B------:R-:W4:Y:S01]  /*32b10*/  LDL.LU R7, [R1+0x3c8] ;  /* 0x0003c80001077983 */ /* 0x000f220000300800 */
[----:B-1----:R-:W-:-:S02]  /*32b20*/  IMAD.MOV.U32 R126, RZ, RZ, R0 ;  /* 0x000000ffff7e7224 */ /* 0x002fc400078e0000 */
[----:B------:R-:W-:Y:S02]  /*32b30*/  IMAD.MOV.U32 R127, RZ, RZ, R3 ;  /* 0x000000ffff7f7224 */ /* 0x000fe400078e0003 */
[----:B------:R-:W4:Y:S04]  /*32b40*/  LDL.LU R3, [R1+0x40c] ;  /* 0x00040c0001037983 */ /* 0x000f280000300800 */
[----:B------:R-:W4:Y:S04]  /*32b50*/  LDL.LU R0, [R1+0x44c] ;  /* 0x00044c0001007983 */ /* 0x000f280000300800 */
[----:B------:R1:W-:Y:S01]  /*32b60*/  LDGSTS.E [R190+0x4e00], desc[UR20][R126.64], P3 ;  /* 0x04e000007ebe7fae */ /* 0x0003e200099a1014 */
[----:B---3--:R-:W-:-:S04]  /*32b70*/  IADD3 R2, P4, PT, R2, UR12, RZ ;  /* 0x0000000c02027c10 */ /* 0x008fc8000ff9e0ff */
[----:B--2---:R-:W-:Y:S01]  /*32b80*/  IADD3.X R5, PT, PT, R5, UR13, RZ, P4, !PT ;  /* 0x0000000d05057c10 */ /* 0x004fe2000a7fe4ff */
[----:B------:R-:W-:Y:S01]  /*32b90*/  STL [R1+0x30c], R2 ;  /* 0x00030c0201007387 */ /* 0x000fe20000100800 */
[----:B----4-:R-:W-:-:S03]  /*32ba0*/  IADD3 R229, P5, PT, R229, UR12, RZ ;  /* 0x0000000ce5e57c10 */ /* 0x010fc6000ffbe0ff */
[----:B------:R2:W-:Y:S01]  /*32bb0*/  STL [R1+0x308], R5 ;  /* 0x0003080501007387 */ /* 0x0005e20000100800 */
[----:B-1----:R-:W-:Y:S01]  /*32bc0*/  IMAD.MOV.U32 R127, RZ, RZ, R5 ;  /* 0x000000ffff7f7224 */ /* 0x002fe200078e0005 */
[----:B------:R-:W-:Y:S02]  /*32bd0*/  IADD3.X R245, PT, PT, R245, UR13, RZ, P5, !PT ;  /* 0x0000000df5f57c10 */ /* 0x000fe4000affe4ff */
[----:B------:R-:W-:Y:S01]  /*32be0*/  STL [R1+0x34c], R229 ;  /* 0x00034ce501007387 */ /* 0x000fe20000100800 */
[----:B------:R-:W-:-:S03]  /*32bf0*/  IMAD.MOV.U32 R126, RZ, RZ, R2 ;  /* 0x000000ffff7e7224 */ /* 0x000fc600078e0002 */
[----:B--2---:R-:W2:Y:S04]  /*32c00*/  LDL.LU R5, [R1+0x408] ;  /* 0x0004080001057983 */ /* 0x004ea80000300800 */
[----:B------:R1:W-:Y:S04]  /*32c10*/  STL [R1+0x348], R245 ;  /* 0x000348f501007387 */ /* 0x0003e80000100800 */
[----:B------:R-:W3:Y:S01]  /*32c20*/  LDL.LU R2, [R1+0x448] ;  /* 0x0004480001027983 */ /* 0x000ee20000300800 */
[----:B------:R-:W-:-:S03]  /*32c30*/  IADD3 R8, P4, PT, R8, UR12, RZ ;  /* 0x0000000c08087c10 */ /* 0x000fc6000ff9e0ff */
[----:B------:R4:W-:Y:S01]  /*32c40*/  LDGSTS.E [R190+0x5200], desc[UR20][R126.64], P3 ;  /* 0x052000007ebe7fae */ /* 0x0009e200099a1014 */
[----:B------:R-:W-:Y:S02]  /*32c50*/  IADD3 R6, P5, PT, R6, UR12, RZ ;  /* 0x0000000c06067c10 */ /* 0x000fe4000ffbe0ff */
[----:B------:R-:W-:Y:S01]  /*32c60*/  IADD3.X R38, PT, PT, R38, UR13, RZ, P4, !PT ;  /* 0x0000000d26267c10 */ /* 0x000fe2000a7fe4ff */
[----:B----4-:R-:W-:Y:S02]  /*32c70*/  IMAD.MOV.U32 R126, RZ, RZ, R229 ;  /* 0x000000ffff7e7224 */ /* 0x010fe400078e00e5 */
[----:B------:R-:W-:-:S05]  /*32c80*/  IMAD.MOV.U32 R127, RZ, RZ, R245 ;  /* 0x000000ffff7f7224 */ /* 0x000fca00078e00f5 */
[----:B------:R4:W-:Y:S01]  /*32c90*/  LDGSTS.E [R190+0x5600], desc[UR20][R126.64], P3 ;  /* 0x056000007ebe7fae */ /* 0x0009e200099a1014 */
[----:B------:R-:W-:-:S03]  /*32ca0*/  IADD3.X R7, PT, PT, R7, UR13, RZ, P5, !PT ;  /* 0x0000000d07077c10 */ /* 0x000fc6000affe4ff */
[----:B------:R1:W-:Y:S01]  /*32cb0*/  STL [R1+0x38c], R8 ;  /* 0x00038c0801007387 */ /* 0x0003e20000100800 */
[----:B----4-:R-:W-:Y:S02]  /*32cc0*/  IMAD.MOV.U32 R126, RZ, RZ, R8 ;  /* 0x000000ffff7e7224 */ /* 0x010fe400078e0008 */
[----:B------:R-:W-:Y:S01]  /*32cd0*/  IMAD.MOV.U32 R127, RZ, RZ, R38 ;  /* 0x000000ffff7f7224 */ /* 0x000fe200078e0026 */
[----:B------:R-:W-:Y:S01]  /*32ce0*/  IADD3 R3, P4, PT, R3, UR12, RZ ;  /* 0x0000000c03037c10 */ /* 0x000fe2000ff9e0ff */
[----:B------:R-:W-:Y:S01]  /*32cf0*/  STL [R1+0x388], R38 ;  /* 0x0003882601007387 */ /* 0x000fe20000100800 */
[----:B------:R-:W-:-:S03]  /*32d00*/  IADD3 R0, P5, PT, R0, UR12, RZ ;  /* 0x0000000c00007c10 */ /* 0x000fc6000ffbe0ff */
[----:B------:R4:W-:Y:S04]  /*32d10*/  LDGSTS.E [R190+0x5a00], desc[UR20][R126.64], P3 ;  /* 0x05a000007ebe7fae */ /* 0x0009e800099a1014 */
[----:B------:R1:W-:Y:S04]  /*32d20*/  STL [R1+0x3cc], R6 ;  /* 0x0003cc0601007387 */ /* 0x0003e80000100800 */
[----:B------:R2:W-:Y:S01]  /*32d30*/  STL [R1+0x3c8], R7 ;  /* 0x0003c80701007387 */ /* 0x0005e20000100800 */
[----:B----4-:R-:W-:-:S03]  /*32d40*/  IMAD.MOV.U32 R126, RZ, RZ, R6 ;  /* 0x000000ffff7e7224 */ /* 0x010fc600078e0006 */
[----:B-1----:R-:W4:Y:S01]  /*32d50*/  LDL.LU R245, [R1+0x4c8] ;  /* 0x0004c80001f57983 */ /* 0x002f220000300800 */
[----:B------:R-:W-:-:S03]  /*32d60*/  IMAD.MOV.U32 R127, RZ, RZ, R7 ;  /* 0x000000ffff7f7224 */ /* 0x000fc600078e0007 */
[----:B------:R-:W4:Y:S04]  /*32d70*/  LDL.LU R229, [R1+0x4cc] ;  /* 0x0004cc0001e57983 */ /* 0x000f280000300800 */
[----:B------:R1:W-:Y:S04]  /*32d80*/  LDGSTS.E [R190+0x5e00], desc[UR20][R126.64], P3 ;  /* 0x05e000007ebe7fae */ /* 0x0003e800099a1014 */
[----:B------:R-:W-:Y:S01]  /*32d90*/  STL [R1+0x40c], R3 ;  /* 0x00040c0301007387 */ /* 0x000fe20000100800 */
[----:B-1----:R-:W-:Y:S01]  /*32da0*/  IMAD.MOV.U32 R126, RZ, RZ, R3 ;  /* 0x000000ffff7e7224 */ /* 0x002fe200078e0003 */
[----:B--2---:R-:W-:-:S05]  /*32db0*/  IADD3.X R5, PT, PT, R5, UR13, RZ, P4, !PT ;  /* 0x0000000d05057c10 */ /* 0x004fca000a7fe4ff */
[----:B------:R-:W-:Y:S01]  /*32dc0*/  IMAD.MOV.U32 R127, RZ, RZ, R5 ;  /* 0x000000ffff7f7224 */ /* 0x000fe200078e0005 */
[----:B------:R1:W-:Y:S01]  /*32dd0*/  STL [R1+0x408], R5 ;  /* 0x0004080501007387 */ /* 0x0003e20000100800 */
[----:B---3--:R-:W-:-:S03]  /*32de0*/  IADD3.X R2, PT, PT, R2, UR13, RZ, P5, !PT ;  /* 0x0000000d02027c10 */ /* 0x008fc6000affe4ff */
[----:B------:R-:W-:Y:S04]  /*32df0*/  STL [R1+0x44c], R0 ;  /* 0x00044c0001007387 */ /* 0x000fe80000100800 */
[----:B------:R-:W2:Y:S04]  /*32e00*/  LDL.LU R8, [R1+0x50c] ;  /* 0x00050c0001087983 */ /* 0x000ea80000300800 */
[----:B------:R3:W-:Y:S04]  /*32e10*/  STL [R1+0x448], R2 ;  /* 0x0004480201007387 */ /* 0x0007e80000100800 */
[----:B------:R-:W2:Y:S04]  /*32e20*/  LDL.LU R6, [R1+0x54c] ;  /* 0x00054c0001067983 */ /* 0x000ea80000300800 */
[----:B------:R1:W-:Y:S04]  /*32e30*/  LDGSTS.E [R190+0x6200], desc[UR20][R126.64], P3 ;  /* 0x062000007ebe7fae */ /* 0x0003e800099a1014 */
[----:B------:R-:W2:Y:S04]  /*32e40*/  LDL.LU R38, [R1+0x508] ;  /* 0x0005080001267983 */ /* 0x000ea80000300800 */
[----:B------:R-:W2:Y:S01]  /*32e50*/  LDL.LU R7, [R1+0x548] ;  /* 0x0005480001077983 */ /* 0x000ea20000300800 */
[----:B-1----:R-:W-:-:S03]  /*32e60*/  IMAD.MOV.U32 R126, RZ, RZ, R0 ;  /* 0x000000ffff7e7224 */ /* 0x002fc600078e0000 */
[----:B------:R-:W2:Y:S01]  /*32e70*/  LDL.LU R5, [R1+0x588] ;  /* 0x0005880001057983 */ /* 0x000ea20000300800 */
[----:B------:R-:W-:-:S03]  /*32e80*/  IMAD.MOV.U32 R127, RZ, RZ, R2 ;  /* 0x000000ffff7f7224 */ /* 0x000fc600078e0002 */
[----:B------:R-:W2:Y:S04]  /*32e90*/  LDL.LU R3, [R1+0x58c] ;  /* 0x00058c0001037983 */ /* 0x000ea80000300800 */
[----:B---3--:R-:W3:Y:S04]  /*32ea0*/  LDL.LU R2, [R1+0x5c8] ;  /* 0x0005c80001027983 */ /* 0x008ee80000300800 */
[----:B------:R-:W3:Y:S04]  /*32eb0*/  LDL.LU R0, [R1+0x5cc] ;  /* 0x0005cc0001007983 */ /* 0x000ee80000300800 */
[----:B------:R1:W-:Y:S04]  /*32ec0*/  LDGSTS.E [R190+0x6600], desc[UR20][R126.64], P3 ;  /* 0x066000007ebe7fae */ /* 0x0003e800099a1014 */
[----:B------:R-:W3:Y:S04]  /*32ed0*/  LDL.LU R126, [R1+0x488] ;  /* 0x00048800017e7983 */ /* 0x000ee80000300800 */
[----:B------:R-:W1:Y:S01]  /*32ee0*/  LDL.LU R127, [R1+0x48c] ;  /* 0x00048c00017f7983 */ /* 0x000e620000300800 */
[----:B----4-:R-:W-:-:S04]  /*32ef0*/  IADD3 R229, P5, PT, R229, UR12, RZ ;  /* 0x0000000ce5e57c10 */ /* 0x010fc8000ffbe0ff */
[----:B------:R-:W-:Y:S02]  /*32f00*/  IADD3.X R245, PT, PT, R245, UR13, RZ, P5, !PT ;  /* 0x0000000df5f57c10 */ /* 0x000fe4000affe4ff */
[----:B--2---:R-:W-:-:S04]  /*32f10*/  IADD3 R6, P5, PT, R6, UR12, RZ ;  /* 0x0000000c06067c10 */ /* 0x004fc8000ffbe0ff */
[----:B------:R-:W-:Y:S02]  /*32f20*/  IADD3.X R7, PT, PT, R7, UR13, RZ, P5, !PT ;  /* 0x0000000d07077c10 */ /* 0x000fe4000affe4ff */
[----:B-1----:R-:W-:-:S04]  /*32f30*/  IADD3 R127, P4, PT, R127, UR12, RZ ;  /* 0x0000000c7f7f7c10 */ /* 0x002fc8000ff9e0ff */
[----:B---3--:R-:W-:Y:S01]  /*32f40*/  IADD3.X R126, PT, PT, R126, UR13, RZ, P4, !PT ;  /* 0x0000000d7e7e7c10 */ /* 0x008fe2000a7fe4ff */
[----:B------:R1:W-:Y:S04]  /*32f50*/  STL [R1+0x48c], R127 ;  /* 0x00048c7f01007387 */ /* 0x0003e80000100800 */
[----:B------:R2:W-:Y:S01]  /*32f60*/  STL [R1+0x488], R126 ;  /* 0x0004887e01007387 */ /* 0x0005e20000100800 */
[----:B-1----:R-:W-:-:S04]  /*32f70*/  LOP3.LUT R127, R127, R126, RZ, 0x3c, !PT ;  /* 0x0000007e7f7f7212 */ /* 0x002fc800078e3cff */
[----:B--2---:R-:W-:-:S04]  /*32f80*/  LOP3.LUT R126, R127, R126, RZ, 0x3c, !PT ;  /* 0x0000007e7f7e7212 */ /* 0x004fc800078e3cff */
[----:B------:R-:W-:Y:S02]  /*32f90*/  LOP3.LUT R127, R127, R126, RZ, 0x3c, !PT ;  /* 0x0000007e7f7f7212 */ /* 0x000fe400078e3cff */
[----:B------:R-:W-:-:S03]  /*32fa0*/  IADD3 R8, P4, PT, R8, UR12, RZ ;  /* 0x0000000c08087c10 */ /* 0x000fc6000ff9e0ff */
        /* <DEDUP_REMOVED lines=8> */
[----:B------:R-:W-:Y:S01]  /*33030*/  STL [R1+0x4cc], R229 ;  /* 0x0004cce501007387 */ /* 0x000fe20000100800 */
[----:B-1----:R-:W-:Y:S02]  /*33040*/  IMAD.MOV.U32 R126, RZ, RZ, R8 ;  /* 0x000000ffff7e7224 */ /* 0x002fe400078e0008 */
[----:B------:R-:W-:Y:S01]  /*33050*/  IMAD.MOV.U32 R127, RZ, RZ, R38 ;  /* 0x000000ffff7f7224 */ /* 0x000fe200078e0026 */
[----:B------:R-:W-:Y:S04]  /*33060*/  STL [R1+0x4c8], R245 ;  /* 0x0004c8f501007387 */ /* 0x000fe80000100800 */
[----:B------:R1:W-:Y:S01]  /*33070*/  LDGSTS.E [R190+0x7200], desc[UR20][R126.64], P3 ;  /* 0x072000007ebe7fae */ /* 0x0003e200099a1014 */
[----:B------:R-:W-:-:S03]  /*33080*/  IADD3.X R2, PT, PT, R2, UR13, RZ, P5, !PT ;  /* 0x0000000d02027c10 */ /* 0x000fc6000affe4ff */
[----:B------:R-:W-:Y:S01]  /*33090*/  STL [R1+0x50c], R8 ;  /* 0x00050c0801007387 */ /* 0x000fe20000100800 */
[----:B-1----:R-:W-:Y:S02]  /*330a0*/  IMAD.MOV.U32 R126, RZ, RZ, R6 ;  /* 0x000000ffff7e7224 */ /* 0x002fe400078e0006 */
[----:B------:R-:W-:Y:S01]  /*330b0*/  IMAD.MOV.U32 R127, RZ, RZ, R7 ;  /* 0x000000ffff7f7224 */ /* 0x000fe200078e0007 */
[----:B------:R-:W-:Y:S04]  /*330c0*/  STL [R1+0x508], R38 ;  /* 0x0005082601007387 */ /* 0x000fe80000100800 */
[----:B------:R1:W-:Y:S04]  /*330d0*/  LDGSTS.E [R190+0x7600], desc[UR20][R126.64], P3 ;  /* 0x076000007ebe7fae */ /* 0x0003e800099a1014 */
[----:B------:R-:W-:Y:S04]  /*330e0*/  STL [R1+0x54c], R6 ;  /* 0x00054c0601007387 */ /* 0x000fe80000100800 */
[----:B------:R-:W-:Y:S01]  /*330f0*/  STL [R1+0x548], R7 ;  /* 0x0005480701007387 */ /* 0x000fe20000100800 */
[----:B-1----:R-:W-:-:S02]  /*33100*/  IMAD.MOV.U32 R126, RZ, RZ, R3 ;  /* 0x000000ffff7e7224 */ /* 0x002fc400078e0003 */
[----:B------:R-:W-:Y:S01]  /*33110*/  IMAD.MOV.U32 R127, RZ, RZ, R5 ;  /* 0x000000ffff7f7224 */ /* 0x000fe200078e0005 */
[----:B------:R-:W-:Y:S04]  /*33120*/  STL [R1+0x58c], R3 ;  /* 0x00058c0301007387 */ /* 0x000fe80000100800 */
[----:B------:R1:W-:Y:S04]  /*33130*/  STL [R1+0x588], R5 ;  /* 0x0005880501007387 */ /* 0x0003e80000100800 */
[----:B------:R-:W-:Y:S04]  /*33140*/  STL [R1+0x5cc], R0 ;  /* 0x0005cc0001007387 */ /* 0x000fe80000100800 */
[----:B------:R2:W-:Y:S04]  /*33150*/  LDGSTS.E [R190+0x7a00], desc[UR20][R126.64], P3 ;  /* 0x07a000007ebe7fae */ /* 0x0005e800099a1014 */
[----:B------:R3:W-:Y:S04]  /*33160*/  STL [R1+0x5c8], R2 ;  /* 0x0005c80201007387 */ /* 0x0007e80000100800 */
[----:B-1----:R-:W4:Y:S01]  /*33170*/  LDL.LU R5, [R1+0x10] ;  /* 0x0000100001057983 */ /* 0x002f220000300800 */
[----:B--2---:R-:W-:-:S03]  /*33180*/  IMAD.MOV.U32 R127, RZ, RZ, R2 ;  /* 0x000000ffff7f7224 */ /* 0x004fc600078e0002 */
[----:B---3--:R-:W2:Y:S04]  /*33190*/  LDL.LU R2, [R1+0x14] ;  /* 0x0000140001027983 */ /* 0x008ea80000300800 */
[----:B------:R-:W3:Y:S04]  /*331a0*/  LDL.LU R38, [R1+0x50] ;  /* 0x0000500001267983 */ /* 0x000ee80000300800 */
[----:B------:R-:W3:Y:S01]  /*331b0*/  LDL.LU R8, [R1+0x54] ;  /* 0x0000540001087983 */ /* 0x000ee20000300800 */
[----:B------:R-:W-:Y:S01]  /*331c0*/  IADD3 R129, P4, PT, R129, UR12, RZ ;  /* 0x0000000c81817c10 */ /* 0x000fe2000ff9e0ff */
[----:B------:R-:W-:Y:S01]  /*331d0*/  IMAD.MOV.U32 R126, RZ, RZ, R0 ;  /* 0x000000ffff7e7224 */ /* 0x000fe200078e0000 */
[----:B------:R-:W-:Y:S01]  /*331e0*/  LOP3.LUT R0, R4, 0x50, RZ, 0x3c, !PT ;  /* 0x0000005004007812 */ /* 0x000fe200078e3cff */
[----:B------:R-:W3:Y:S01]  /*331f0*/  LDL.LU R3, [R1+0x90] ;  /* 0x0000900001037983 */ /* 0x000ee20000300800 */
[----:B------:R-:W-:-:S02]  /*33200*/  IADD3.X R128, PT, PT, R128, UR13, RZ, P4, !PT ;  /* 0x0000000d80807c10 */ /* 0x000fc4000a7fe4ff */
[----:B------:R-:W-:Y:S01]  /*33210*/  IADD3 R145, P5, PT, R145, UR12, RZ ;  /* 0x0000000c91917c10 */ /* 0x000fe2000ffbe0ff */
[----:B------:R1:W-:Y:S01]  /*33220*/  LDGSTS.E [R190+0x7e00], desc[UR20][R126.64], P3 ;  /* 0x07e000007ebe7fae */ /* 0x0003e200099a1014 */
[----:B------:R-:W-:Y:S02]  /*33230*/  IADD3 R161, P4, PT, R161, UR12, RZ ;  /* 0x0000000ca1a17c10 */ /* 0x000fe4000ff9e0ff */
[----:B------:R-:W-:Y:S02]  /*33240*/  IADD3.X R144, PT, PT, R144, UR13, RZ, P5, !PT ;  /* 0x0000000d90907c10 */ /* 0x000fe4000affe4ff */
[----:B------:R-:W-:Y:S01]  /*33250*/  IADD3.X R160, PT, PT, R160, UR13, RZ, P4, !PT ;  /* 0x0000000da0a07c10 */ /* 0x000fe2000a7fe4ff */
[----:B-1----:R-:W-:Y:S02]  /*33260*/  VIADD R190, R0, UR5 ;  /* 0x0000000500be7c36 */ /* 0x002fe40008000000 */
[----:B------:R-:W-:Y:S02]  /*33270*/  IMAD.MOV.U32 R126, RZ, RZ, R129 ;  /* 0x000000ffff7e7224 */ /* 0x000fe400078e0081 */
[----:B------:R-:W-:Y:S01]  /*33280*/  IMAD.MOV.U32 R127, RZ, RZ, R128 ;  /* 0x000000ffff7f7224 */ /* 0x000fe200078e0080 */
[----:B------:R-:W-:Y:S01]  /*33290*/  IADD3 R177, P5, PT, R177, UR12, RZ ;  /* 0x0000000cb1b17c10 */ /* 0x000fe2000ffbe0ff */
[----:B------:R-:W3:Y:S04]  /*332a0*/  LDL.LU R0, [R1+0x94] ;  /* 0x0000940001007983 */ /* 0x000ee80000300800 */
[----:B------:R1:W-:Y:S01]  /*332b0*/  LDGSTS.E [R190+0x280], desc[UR20][R126.64], P3 ;  /* 0x002800007ebe7fae */ /* 0x0003e200099a1014 */
[----:B------:R-:W-:-:S02]  /*332c0*/  IADD3.X R176, PT, PT, R176, UR13, RZ, P5, !PT ;  /* 0x0000000db0b07c10 */ /* 0x000fc4000affe4ff */
[----:B------:R-:W-:Y:S01]  /*332d0*/  IADD3 R194, P4, PT, R194, UR12, RZ ;  /* 0x0000000cc2c27c10 */ /* 0x000fe2000ff9e0ff */
[----:B------:R-:W3:Y:S01]  /*332e0*/  LDL.LU R7, [R1+0xd0] ;  /* 0x0000d00001077983 */ /* 0x000ee20000300800 */
[----:B-1----:R-:W-:Y:S02]  /*332f0*/  IMAD.MOV.U32 R126, RZ, RZ, R145 ;  /* 0x000000ffff7e7224 */ /* 0x002fe400078e0091 */
[----:B------:R-:W-:Y:S01]  /*33300*/  IMAD.MOV.U32 R127, RZ, RZ, R144 ;  /* 0x000000ffff7f7224 */ /* 0x000fe200078e0090 */
[----:B------:R-:W-:Y:S01]  /*33310*/  IADD3.X R193, PT, PT, R193, UR13, RZ, P4, !PT ;  /* 0x0000000dc1c17c10 */ /* 0x000fe2000a7fe4ff */
[----:B------:R-:W3:Y:S04]  /*33320*/  LDL.LU R6, [R1+0xd4] ;  /* 0x0000d40001067983 */ /* 0x000ee80000300800 */
[----:B------:R1:W-:Y:S01]  /*33330*/  LDGSTS.E [R190+0x680], desc[UR20][R126.64], P3 ;  /* 0x006800007ebe7fae */ /* 0x0003e200099a1014 */
[----:B------:R-:W-:Y:S01]  /*33340*/  IADD3 R210, P5, PT, R210, UR12, RZ ;  /* 0x0000000cd2d27c10 */ /* 0x000fe2000ffbe0ff */
        /* <DEDUP_REMOVED lines=25> */
[----:B---3--:R-:W-:Y:S01]  /*334e0*/  IADD3 R8, P5, PT, R8, UR12, RZ ;  /* 0x0000000c08087c10 */ /* 0x008fe2000ffbe0ff */
        /* <DEDUP_REMOVED lines=11> */
[----:B---3--:R-:W3:Y:S01]  /*335a0*/  LDL.LU R8, [R1+0x110] ;  /* 0x0001100001087983 */ /* 0x008ee20000300800 */
[----:B------:R-:W-:-:S03]  /*335b0*/  IMAD.MOV.U32 R127, RZ, RZ, R38 ;  /* 0x000000ffff7f7224 */ /* 0x000fc600078e0026 */
[----:B------:R-:W4:Y:S01]  /*335c0*/  LDL.LU R38, [R1+0x150] ;  /* 0x0001500001267983 */ /* 0x000f220000300800 */
[----:B------:R-:W-:-:S03]  /*335d0*/  IADD3 R0, P4, PT, R0, UR12, RZ ;  /* 0x0000000c00007c10 */ /* 0x000fc6000ff9e0ff */
[----:B------:R1:W-:Y:S01]  /*335e0*/  LDGSTS.E [R190+0x2680], desc[UR20][R126.64], P3 ;  /* 0x026800007ebe7fae */ /* 0x0003e200099a1014 */
[----:B------:R-:W-:Y:S02]  /*335f0*/  IADD3.X R3, PT, PT, R3, UR13, RZ, P4, !PT ;  /* 0x0000000d03037c10 */ /* 0x000fe4000a7fe4ff */
[----:B------:R-:W-:Y:S01]  /*33600*/  IADD3 R6, P5, PT, R6, UR12, RZ ;  /* 0x0000000c06067c10 */ /* 0x000fe2000ffbe0ff */
[----:B------:R1:W-:Y:S03]  /*33610*/  STL [R1+0x94], R0 ;  /* 0x0000940001007387 */ /* 0x0003e60000100800 */
[----:B------:R-:W-:Y:S01]  /*33620*/  IADD3.X R7, PT, PT, R7, UR13, RZ, P5, !PT ;  /* 0x0000000d07077c10 */ /* 0x000fe2000affe4ff */
        /* <DEDUP_REMOVED lines=353> */
[----:B------:R1:W-:Y:S01]  /*34c40*/  STL [R1+0x35c], R229 ;  /* 0x00035ce501007387 */ /* 0x0003e20000100800 */
[----:B------:R-:W-:-:S03]  /*34c50*/  IMAD.MOV.U32 R126, RZ, RZ, R2 ;  /* 0x000000ffff7e7224 */ /* 0x000fc600078e0002 */
[----:B--2---:R-:W2:Y:S04]  /*34c60*/  LDL.LU R5, [R1+0x418] ;  /* 0x0004180001057983 */ /* 0x004ea80000300800 */
[----:B------:R3:W-:Y:S04]  /*34c70*/  STL [R1+0x358], R245 ;  /* 0x000358f501007387 */ /* 0x0007e80000100800 */
[----:B------:R-:W4:Y:S01]  /*34c80*/  LDL.LU R2, [R1+0x458] ;  /* 0x0004580001027983 */ /* 0x000f220000300800 */
[----:B------:R-:W-:-:S03]  /*34c90*/  IADD3 R8, P4, PT, R8, UR12, RZ ;  /* 0x0000000c08087c10 */ /* 0x000fc6000ff9e0ff */
[----:B------:R1:W-:Y:S01]  /*34ca0*/  LDGSTS.E [R190+0x5300], desc[UR20][R126.64], P3 ;  /* 0x053000007ebe7fae */ /* 0x0003e200099a1014 */
[----:B------:R-:W-:Y:S02]  /*34cb0*/  IADD3 R6, P5, PT, R6, UR12, RZ ;  /* 0x0000000c06067c10 */ /* 0x000fe4000ffbe0ff */
[----:B------:R-:W-:Y:S01]  /*34cc0*/  IADD3.X R38, PT, PT, R38, UR13, RZ, P4, !PT ;  /* 0x0000000d26267c10 */ /* 0x000fe2000a7fe4ff */
[----:B-1----:R-:W-:Y:S02]  /*34cd0*/  IMAD.MOV.U32 R126, RZ, RZ, R229 ;  /* 0x000000ffff7e7224 */ /* 0x002fe400078e00e5 */
[----:B------:R-:W-:-:S05]  /*34ce0*/  IMAD.MOV.U32 R127, RZ, RZ, R245 ;  /* 0x000000ffff7f7224 */ /* 0x000fca00078e00f5 */
[----:B------:R1:W-:Y:S01]  /*34cf0*/  LDGSTS.E [R190+0x5700], desc[UR20][R126.64], P3 ;  /* 0x057000007ebe7fae */ /* 0x0003e200099a1014 */
[----:B------:R-:W-:-:S03]  /*34d00*/  IADD3.X R7, PT, PT, R7, UR13, RZ, P5, !PT ;  /* 0x0000000d07077c10 */ /* 0x000fc6000affe4ff */
[----:B------:R2:W-:Y:S01]  /*34d10*/  STL [R1+0x39c], R8 ;  /* 0x00039c0801007387 */ /* 0x0005e20000100800 */
[----:B-1----:R-:W-:Y:S02]  /*34d20*/  IMAD.MOV.U32 R126, RZ, RZ, R8 ;  /* 0x000000ffff7e7224 */ /* 0x002fe400078e0008 */
[----:B------:R-:W-:Y:S01]  /*34d30*/  IMAD.MOV.U32 R127, RZ, RZ, R38 ;  /* 0x000000ffff7f7224 */ /* 0x000fe200078e0026 */
[----:B------:R-:W-:Y:S01]  /*34d40*/  IADD3 R3, P4, PT, R3, UR12, RZ ;  /* 0x0000000c03037c10 */ /* 0x000fe2000ff9e0ff */
[----:B------:R-:W-:Y:S01]  /*34d50*/  STL [R1+0x398], R38 ;  /* 0x0003982601007387 */ /* 0x000fe20000100800 */
[----:B------:R-:W-:-:S03]  /*34d60*/  IADD3 R0, P5, PT, R0, UR12, RZ ;  /* 0x0000000c00007c10 */ /* 0x000fc6000ffbe0ff */
[----:B------:R1:W-:Y:S04]  /*34d70*/  LDGSTS.E [R190+0x5b00], desc[UR20][R126.64], P3 ;  /* 0x05b000007ebe7fae */ /* 0x0003e800099a1014 */
[----:B------:R2:W-:Y:S04]  /*34d80*/  STL [R1+0x3dc], R6 ;  /* 0x0003dc0601007387 */ /* 0x0005e80000100800 */
[----:B------:R2:W-:Y:S01]  /*34d90*/  STL [R1+0x3d8], R7 ;  /* 0x0003d80701007387 */ /* 0x0005e20000100800 */
[----:B-1----:R-:W-:-:S03]  /*34da0*/  IMAD.MOV.U32 R126, RZ, RZ, R6 ;  /* 0x000000ffff7e7224 */ /* 0x002fc600078e0006 */
[----:B------:R-:W4:Y:S01]  /*34db0*/  LDL.LU R229, [R1+0x4d8] ;  /* 0x0004d80001e57983 */ /* 0x000f220000300800 */
[----:B------:R-:W-:-:S03]  /*34dc0*/  IMAD.MOV.U32 R127, RZ, RZ, R7 ;  /* 0x000000ffff7f7224 */ /* 0x000fc600078e0007 */
[----:B---3--:R-:W3:Y:S04]  /*34dd0*/  LDL.LU R245, [R1+0x4dc] ;  /* 0x0004dc0001f57983 */ /* 0x008ee80000300800 */
[----:B------:R1:W-:Y:S04]  /*34de0*/  LDGSTS.E [R190+0x5f00], desc[UR20][R126.64], P3 ;  /* 0x05f000007ebe7fae */ /* 0x0003e800099a1014 */
[----:B------:R-:W-:Y:S01]  /*34df0*/  STL [R1+0x41c], R3 ;  /* 0x00041c0301007387 */ /* 0x000fe20000100800 */
[----:B-1----:R-:W-:Y:S01]  /*34e00*/  IMAD.MOV.U32 R126, RZ, RZ, R3 ;  /* 0x000000ffff7e7224 */ /* 0x002fe200078e0003 */
[----:B--2---:R-:W-:-:S05]  /*34e10*/  IADD3.X R5, PT, PT, R5, UR13, RZ, P4, !PT ;  /* 0x0000000d05057c10 */ /* 0x004fca000a7fe4ff */
[----:B------:R-:W-:Y:S01]  /*34e20*/  IMAD.MOV.U32 R127, RZ, RZ, R5 ;  /* 0x000000ffff7f7224 */ /* 0x000fe200078e0005 */
[----:B------:R1:W-:Y:S01]  /*34e30*/  STL [R1+0x418], R5 ;  /* 0x0004180501007387 */ /* 0x0003e20000100800 */
[----:B----4-:R-:W-:-:S03]  /*34e40*/  IADD3.X R2, PT, PT, R2, UR13, RZ, P5, !PT ;  /* 0x0000000d02027c10 */ /* 0x010fc6000affe4ff */
        /* <DEDUP_REMOVED lines=11> */
[----:B----4-:R-:W4:Y:S04]  /*34f00*/  LDL.LU R2, [R1+0x5d8] ;  /* 0x0005d80001027983 */ /* 0x010f280000300800 */
[----:B------:R-:W4:Y:S04]  /*34f10*/  LDL.LU R0, [R1+0x5dc] ;  /* 0x0005dc0001007983 */ /* 0x000f280000300800 */
[----:B------:R1:W-:Y:S04]  /*34f20*/  LDGSTS.E [R190+0x6700], desc[UR20][R126.64], P3 ;  /* 0x067000007ebe7fae */ /* 0x0003e800099a1014 */
[----:B------:R-:W4:Y:S04]  /*34f30*/  LDL.LU R126, [R1+0x498] ;  /* 0x00049800017e7983 */ /* 0x000f280000300800 */
[----:B------:R-:W1:Y:S01]  /*34f40*/  LDL.LU R127, [R1+0x49c] ;  /* 0x00049c00017f7983 */ /* 0x000e620000300800 */
[----:B---3--:R-:W-:-:S04]  /*34f50*/  IADD3 R245, P5, PT, R245, UR12, RZ ;  /* 0x0000000cf5f57c10 */ /* 0x008fc8000ffbe0ff */
[----:B------:R-:W-:Y:S02]  /*34f60*/  IADD3.X R229, PT, PT, R229, UR13, RZ, P5, !PT ;  /* 0x0000000de5e57c10 */ /* 0x000fe4000affe4ff */
[----:B--2---:R-:W-:-:S04]  /*34f70*/  IADD3 R6, P5, PT, R6, UR12, RZ ;  /* 0x0000000c06067c10 */ /* 0x004fc8000ffbe0ff */
[----:B------:R-:W-:Y:S02]  /*34f80*/  IADD3.X R7, PT, PT, R7, UR13, RZ, P5, !PT ;  /* 0x0000000d07077c10 */ /* 0x000fe4000affe4ff */
[----:B-1----:R-:W-:-:S04]  /*34f90*/  IADD3 R127, P4, PT, R127, UR12, RZ ;  /* 0x0000000c7f7f7c10 */ /* 0x002fc8000ff9e0ff */
[----:B----4-:R-:W-:Y:S01]  /*34fa0*/  IADD3.X R126, PT, PT, R126, UR13, RZ, P4, !PT ;  /* 0x0000000d7e7e7c10 */ /* 0x010fe2000a7fe4ff */
        /* <DEDUP_REMOVED lines=17> */
[----:B------:R1:W-:Y:S04]  /*350c0*/  STL [R1+0x4d8], R229 ;  /* 0x0004d8e501007387 */ /* 0x0003e80000100800 */
[----:B------:R2:W-:Y:S01]  /*350d0*/  LDGSTS.E [R190+0x7300], desc[UR20][R126.64], P3 ;  /* 0x073000007ebe7fae */ /* 0x0005e200099a1014 */
[----:B------:R-:W-:-:S03]  /*350e0*/  IADD3.X R2, PT, PT, R2, UR13, RZ, P5, !PT ;  /* 0x0000000d02027c10 */ /* 0x000fc6000affe4ff */
[----:B-1----:R-:W3:Y:S04]  /*350f0*/  LDL.LU R229, [R1+0xcbc] ;  /* 0x000cbc0001e57983 */ /* 0x002ee80000300800 */
[----:B------:R-:W4:Y:S01]  /*35100*/  LDL.LU R245, [R1+0xcb8] ;  /* 0x000cb80001f57983 */ /* 0x000f220000300800 */
[----:B--2---:R-:W-:Y:S02]  /*35110*/  IMAD.MOV.U32 R126, RZ, RZ, R6 ;  /* 0x000000ffff7e7224 */ /* 0x004fe400078e0006 */
        /* <DEDUP_REMOVED lines=8> */
[----:B------:R-:W-:Y:S04]  /*351a0*/  STL [R1+0x59c], R3 ;  /* 0x00059c0301007387 */ /* 0x000fe80000100800 */
[----:B------:R-:W-:Y:S04]  /*351b0*/  STL [R1+0x598], R5 ;  /* 0x0005980501007387 */ /* 0x000fe80000100800 */
[----:B------:R1:W-:Y:S04]  /*351c0*/  LDGSTS.E [R190+0x7b00], desc[UR20][R126.64], P3 ;  /* 0x07b000007ebe7fae */ /* 0x0003e800099a1014 */
[----:B------:R2:W-:Y:S01]  /*351d0*/  STL [R1+0x5dc], R0 ;  /* 0x0005dc0001007387 */ /* 0x0005e20000100800 */
[----:B-1----:R-:W-:-:S02]  /*351e0*/  IMAD.MOV.U32 R126, RZ, RZ, R0 ;  /* 0x000000ffff7e7224 */ /* 0x002fc400078e0000 */
[----:B------:R-:W-:Y:S01]  /*351f0*/  IMAD.MOV.U32 R127, RZ, RZ, R2 ;  /* 0x000000ffff7f7224 */ /* 0x000fe200078e0002 */
[----:B--2---:R-:W-:Y:S01]  /*35200*/  LOP3.LUT R0, R4, 0x70, RZ, 0x3c, !PT ;  /* 0x0000007004007812 */ /* 0x004fe200078e3cff */
[----:B------:R1:W-:Y:S04]  /*35210*/  STL [R1+0x5d8], R2 ;  /* 0x0005d80201007387 */ /* 0x0003e80000100800 */
[----:B------:R2:W-:Y:S04]  /*35220*/  LDGSTS.E [R190+0x7f00], desc[UR20][R126.64], P3 ;  /* 0x07f000007ebe7fae */ /* 0x0005e800099a1014 */
[----:B------:R-:W4:Y:S01]  /*35230*/  LDL.LU R3, [R1+0x20] ;  /* 0x0000200001037983 */ /* 0x000f220000300800 */
[----:B--2---:R-:W-:-:S03]  /*35240*/  VIADD R190, R0, UR5 ;  /* 0x0000000500be7c36 */ /* 0x004fc60008000000 */
[----:B------:R-:W2:Y:S04]  /*35250*/  LDL.LU R0, [R1+0x24] ;  /* 0x0000240001007983 */ /* 0x000ea80000300800 */
[----:B------:R-:W2:Y:S04]  /*35260*/  LDL.LU R7, [R1+0x60] ;  /* 0x0000600001077983 */ /* 0x000ea80000300800 */
[----:B------:R-:W2:Y:S01]  /*35270*/  LDL.LU R6, [R1+0x64] ;  /* 0x0000640001067983 */ /* 0x000ea20000300800 */
[----:B------:R-:W-:Y:S02]  /*35280*/  IADD3 R133, P4, PT, R133, UR12, RZ ;  /* 0x0000000c85857c10 */ /* 0x000fe4000ff9e0ff */
[----:B------:R-:W-:Y:S01]  /*35290*/  IADD3 R149, P5, PT, R149, UR12, RZ ;  /* 0x0000000c95957c10 */ /* 0x000fe2000ffbe0ff */
[----:B------:R-:W2:Y:S01]  /*352a0*/  LDL.LU R5, [R1+0xa0] ;  /* 0x0000a00001057983 */ /* 0x000ea20000300800 */
[----:B------:R-:W-:Y:S01]  /*352b0*/  IADD3.X R132, PT, PT, R132, UR13, RZ, P4, !PT ;  /* 0x0000000d84847c10 */ /* 0x000fe2000a7fe4ff */
[----:B------:R-:W-:Y:S01]  /*352c0*/  IMAD.MOV.U32 R126, RZ, RZ, R133 ;  /* 0x000000ffff7e7224 */ /* 0x000fe200078e0085 */
[----:B------:R-:W-:Y:S01]  /*352d0*/  IADD3.X R148, PT, PT, R148, UR13, RZ, P5, !PT ;  /* 0x0000000d94947c10 */ /* 0x000fe2000affe4ff */
[----:B-1----:R-:W2:Y:S02]  /*352e0*/  LDL.LU R2, [R1+0xa4] ;  /* 0x0000a40001027983 */ /* 0x002ea40000300800 */
[----:B------:R-:W-:Y:S01]  /*352f0*/  IMAD.MOV.U32 R127, RZ, RZ, R132 ;  /* 0x000000ffff7f7224 */ /* 0x000fe200078e0084 */
[----:B------:R-:W-:Y:S01]  /*35300*/  IADD3 R165, P4, PT, R165, UR12, RZ ;  /* 0x0000000ca5a57c10 */ /* 0x000fe2000ff9e0ff */
[----:B------:R-:W2:Y:S04]  /*35310*/  LDL.LU R38, [R1+0xe0] ;  /* 0x0000e00001267983 */ /* 0x000ea80000300800 */
[----:B------:R1:W-:Y:S01]  /*35320*/  LDGSTS.E [R190+0x380], desc[UR20][R126.64], P3 ;  /* 0x003800007ebe7fae */ /* 0x0003e200099a1014 */
[----:B------:R-:W-:-:S02]  /*35330*/  IADD3.X R164, PT, PT, R164, UR13, RZ, P4, !PT ;  /* 0x0000000da4a47c10 */ /* 0x000fc4000a7fe4ff */
        /* <DEDUP_REMOVED lines=17> */
[----:B------:R-:W-:Y:S01]  /*35450*/  IADD3 R246, P5, PT, R246, UR12, RZ ;  /* 0x0000000cf6f67c10 */ /* 0x000fe2000ffbe0ff */
[----:B-1----:R-:W-:Y:S02]  /*35460*/  IMAD.MOV.U32 R126, RZ, RZ, R198 ;  /* 0x000000ffff7e7224 */ /* 0x002fe400078e00c6 */
[----:B------:R-:W-:-:S05]  /*35470*/  IMAD.MOV.U32 R127, RZ, RZ, R197 ;  /* 0x000000ffff7f7224 */ /* 0x000fca00078e00c5 */
[----:B------:R1:W-:Y:S02]  /*35480*/  LDGSTS.E [R190+0x1380], desc[UR20][R126.64], P3 ;  /* 0x013800007ebe7fae */ /* 0x0003e400099a1014 */
[----:B-1----:R-:W-:Y:S02]  /*35490*/  IMAD.MOV.U32 R126, RZ, RZ, R214 ;  /* 0x000000ffff7e7224 */ /* 0x002fe400078e00d6 */
[----:B------:R-:W-:-:S05]  /*354a0*/  IMAD.MOV.U32 R127, RZ, RZ, R213 ;  /* 0x000000ffff7f7224 */ /* 0x000fca00078e00d5 */
[----:B------:R1:W-:Y:S02]  /*354b0*/  LDGSTS.E [R190+0x1780], desc[UR20][R126.64], P3 ;  /* 0x017800007ebe7fae */ /* 0x0003e400099a1014 */
[----:B-1----:R-:W-:Y:S01]  /*354c0*/  IMAD.MOV.U32 R126, RZ, RZ, R230 ;  /* 0x000000ffff7e7224 */ /* 0x002fe200078e00e6 */
[----:B---3--:R-:W-:Y:S02]  /*354d0*/  IADD3.X R229, PT, PT, R229, UR13, RZ, P4, !PT ;  /* 0x0000000de5e57c10 */ /* 0x008fe4000a7fe4ff */
[----:B----4-:R-:W-:-:S03]  /*354e0*/  IADD3.X R245, PT, PT, R245, UR13, RZ, P5, !PT ;  /* 0x0000000df5f57c10 */ /* 0x010fc6000affe4ff */
[----:B------:R-:W-:-:S05]  /*354f0*/  IMAD.MOV.U32 R127, RZ, RZ, R229 ;  /* 0x000000ffff7f7224 */ /* 0x000fca00078e00e5 */
[----:B------:R1:W-:Y:S02]  /*35500*/  LDGSTS.E [R190+0x1b80], desc[UR20][R126.64], P3 ;  /* 0x01b800007ebe7fae */ /* 0x0003e400099a1014 */
[----:B-1----:R-:W-:Y:S02]  /*35510*/  IMAD.MOV.U32 R126, RZ, RZ, R246 ;  /* 0x000000ffff7e7224 */ /* 0x002fe400078e00f6 */
[----:B------:R-:W-:-:S05]  /*35520*/  IMAD.MOV.U32 R127, RZ, RZ, R245 ;  /* 0x000000ffff7f7224 */ /* 0x000fca00078e00f5 */
[----:B------:R1:W-:Y:S01]  /*35530*/  LDGSTS.E [R190+0x1f80], desc[UR20][R126.64], P3 ;  /* 0x01f800007ebe7fae */ /* 0x0003e200099a1014 */
[----:B--2---:R-:W-:-:S04]  /*35540*/  IADD3 R0, P4, PT, R0, UR12, RZ ;  /* 0x0000000c00007c10 */ /* 0x004fc8000ff9e0ff */
[----:B------:R-:W-:Y:S02]  /*35550*/  IADD3.X R3, PT, PT, R3, UR13, RZ, P4, !PT ;  /* 0x0000000d03037c10 */ /* 0x000fe4000a7fe4ff */
        /* <DEDUP_REMOVED lines=14> */
[----:B----4-:R-:W4:Y:S01]  /*35640*/  LDL.LU R7, [R1+0x160] ;  /* 0x0001600001077983 */ /* 0x010f220000300800 */
        /* <DEDUP_REMOVED lines=77> */
[----:B-1----:R-:W-:Y:S02]  /*35b20*/  IMAD.MOV.U32 R126, RZ, RZ, R2 ;  /* 0x000000ffff7e7224 */ /* 0x002fe400078e0002 */
[----:B------:R-:W-:Y:S01]  /*35b30*/  IMAD.MOV.U32 R127, RZ, RZ, R5 ;  /* 0x000000ffff7f7224 */ /* 0x000fe200078e0005 */
[----:B------:R-:W-:Y:S04]  /*35b40*/  STL [R1+0x2a4], R2 ;  /* 0x0002a40201007387 */ /* 0x000fe80000100800 */
[----:B------:R1:W-:Y:S04]  /*35b50*/  LDGSTS.E [R190+0x4b80], desc[UR20][R126.64], P3 ;  /* 0x04b800007ebe7fae */ /* 0x0003e800099a1014 */
[----:B------:R1:W-:Y:S04]  /*35b60*/  STL [R1+0x2a0], R5 ;  /* 0x0002a00501007387 */ /* 0x0003e80000100800 */
[----:B------:R-:W-:Y:S01]  /*35b70*/  STL [R1+0x2e4], R8 ;  /* 0x0002e40801007387 */ /* 0x000fe20000100800 */
[----:B-1----:R-:W-:-:S02]  /*35b80*/  IMAD.MOV.U32 R126, RZ, RZ, R8 ;  /* 0x000000ffff7e7224 */ /* 0x002fc400078e0008 */
[----:B------:R-:W-:Y:S01]  /*35b90*/  IMAD.MOV.U32 R127, RZ, RZ, R38 ;  /* 0x000000ffff7f7224 */ /* 0x000fe200078e0026 */
[----:B------:R-:W4:Y:S04]  /*35ba0*/  LDL.LU R5, [R1+0x3a4] ;  /* 0x0003a40001057983 */ /* 0x000f280000300800 */
[----:B------:R1:W-:Y:S04]  /*35bb0*/  LDGSTS.E [R190+0x4f80], desc[UR20][R126.64], P3 ;  /* 0x04f800007ebe7fae */ /* 0x0003e800099a1014 */
[----:B------:R1:W-:Y:S04]  /*35bc0*/  STL [R1+0x2e0], R38 ;  /* 0x0002e02601007387 */ /* 0x0003e80000100800 */
[----:B------:R-:W4:Y:S04]  /*35bd0*/  LDL.LU R2, [R1+0x3e4] ;  /* 0x0003e40001027983 */ /* 0x000f280000300800 */
[----:B-1----:R-:W5:Y:S04]  /*35be0*/  LDL.LU R38, [R1+0xcb4] ;  /* 0x000cb40001267983 */ /* 0x002f680000300800 */
[----:B------:R-:W4:Y:S01]  /*35bf0*/  LDL.LU R8, [R1+0x3e0] ;  /* 0x0003e00001087983 */ /* 0x000f220000300800 */
[----:B--2---:R-:W-:-:S05]  /*35c00*/  IADD3 R0, P4, PT, R0, UR12, RZ ;  /* 0x0000000c00007c10 */ /* 0x004fca000ff9e0ff */
[----:B------:R-:W-:Y:S01]  /*35c10*/  IMAD.MOV.U32 R126, RZ, RZ, R0 ;  /* 0x000000ffff7e7224 */ /* 0x000fe200078e0000 */
[----:B------:R-:W-:Y:S01]  /*35c20*/  IADD3 R3, P5, PT, R3, UR12, RZ ;  /* 0x0000000c03037c10 */ /* 0x000fe2000ffbe0ff */
[----:B------:R-:W-:Y:S01]  /*35c30*/  STL [R1+0x324], R0 ;  /* 0x0003240001007387 */ /* 0x000fe20000100800 */
[----:B---3--:R-:W-:Y:S02]  /*35c40*/  IADD3.X R6, PT, PT, R6, UR13, RZ, P4, !PT ;  /* 0x0000000d06067c10 */ /* 0x008fe4000a7fe4ff */
[----:B----4-:R-:W-:-:S03]  /*35c50*/  IADD3.X R7, PT, PT, R7, UR13, RZ, P5, !PT ;  /* 0x0000000d07077c10 */ /* 0x010fc6000affe4ff */
[----:B------:R-:W-:Y:S01]  /*35c60*/  IMAD.MOV.U32 R127, RZ, RZ, R6 ;  /* 0x000000ffff7f7224 */ /* 0x000fe200078e0006 */
[----:B------:R1:W-:Y:S04]  /*35c70*/  STL [R1+0x320], R6 ;  /* 0x0003200601007387 */ /* 0x0003e80000100800 */
[----:B------:R2:W-:Y:S04]  /*35c80*/  LDGSTS.E [R190+0x5380], desc[UR20][R126.64], P3 ;  /* 0x053800007ebe7fae */ /* 0x0005e800099a1014 */
[----:B------:R-:W-:Y:S04]  /*35c90*/  STL [R1+0x364], R3 ;  /* 0x0003640301007387 */ /* 0x000fe80000100800 */
[----:B-1----:R-:W3:Y:S01]  /*35ca0*/  LDL.LU R6, [R1+0x424] ;  /* 0x0004240001067983 */ /* 0x002ee20000300800 */
[----:B--2---:R-:W-:-:S02]  /*35cb0*/  IMAD.MOV.U32 R126, RZ, RZ, R3 ;  /* 0x000000ffff7e7224 */ /* 0x004fc400078e0003 */
[----:B------:R-:W-:Y:S01]  /*35cc0*/  IMAD.MOV.U32 R127, RZ, RZ, R7 ;  /* 0x000000ffff7f7224 */ /* 0x000fe200078e0007 */
[----:B------:R1:W-:Y:S04]  /*35cd0*/  STL [R1+0x360], R7 ;  /* 0x0003600701007387 */ /* 0x0003e80000100800 */
[----:B------:R-:W2:Y:S04]  /*35ce0*/  LDL.LU R0, [R1+0x464] ;  /* 0x0004640001007983 */ /* 0x000ea80000300800 */
[----:B------:R4:W-:Y:S04]  /*35cf0*/  LDGSTS.E [R190+0x5780], desc[UR20][R126.64], P3 ;  /* 0x057800007ebe7fae */ /* 0x0009e800099a1014 */
[----:B-1----:R-:W5:Y:S04]  /*35d00*/  LDL.LU R7, [R1+0xcb0] ;  /* 0x000cb00001077983 */ /* 0x002f680000300800 */
[----:B------:R-:W2:Y:S04]  /*35d10*/  LDL.LU R3, [R1+0x460] ;  /* 0x0004600001037983 */ /* 0x000ea80000300800 */
[----:B------:R-:W2:Y:S01]  /*35d20*/  LDL.LU R127, [R1+0x3a0] ;  /* 0x0003a000017f7983 */ /* 0x000ea20000300800 */
[----:B------:R-:W-:-:S05]  /*35d30*/  IADD3 R5, P4, PT, R5, UR12, RZ ;  /* 0x0000000c05057c10 */ /* 0x000fca000ff9e0ff */
[----:B----4-:R-:W-:Y:S01]  /*35d40*/  IMAD.MOV.U32 R126, RZ, RZ, R5 ;  /* 0x000000ffff7e7224 */ /* 0x010fe200078e0005 */
[----:B------:R-:W-:Y:S01]  /*35d50*/  IADD3 R2, P5, PT, R2, UR12, RZ ;  /* 0x0000000c02027c10 */ /* 0x000fe2000ffbe0ff */
[----:B------:R1:W-:Y:S03]  /*35d60*/  STL [R1+0x3a4], R5 ;  /* 0x0003a40501007387 */ /* 0x0003e60000100800 */
[----:B------:R-:W-:Y:S02]  /*35d70*/  IADD3.X R8, PT, PT, R8, UR13, RZ, P5, !PT ;  /* 0x0000000d08087c10 */ /* 0x000fe4000affe4ff */
[----:B--2---:R-:W-:-:S05]  /*35d80*/  IADD3.X R127, PT, PT, R127, UR13, RZ, P4, !PT ;  /* 0x0000000d7f7f7c10 */ /* 0x004fca000a7fe4ff */
[----:B------:R2:W-:Y:S04]  /*35d90*/  STL [R1+0x3a0], R127 ;  /* 0x0003a07f01007387 */ /* 0x0005e80000100800 */
[----:B------:R4:W-:Y:S04]  /*35da0*/  LDGSTS.E [R190+0x5b80], desc[UR20][R126.64], P3 ;  /* 0x05b800007ebe7fae */ /* 0x0009e800099a1014 */
[----:B------:R-:W-:Y:S04]  /*35db0*/  STL [R1+0x3e4], R2 ;  /* 0x0003e40201007387 */ /* 0x000fe80000100800 */
[----:B-1----:R-:W3:Y:S01]  /*35dc0*/  LDL.LU R5, [R1+0x4e4] ;  /* 0x0004e40001057983 */ /* 0x002ee20000300800 */
[----:B----4-:R-:W-:-:S02]  /*35dd0*/  IMAD.MOV.U32 R126, RZ, RZ, R2 ;  /* 0x000000ffff7e7224 */ /* 0x010fc400078e0002 */
[----:B--2---:R-:W-:Y:S01]  /*35de0*/  IMAD.MOV.U32 R127, RZ, RZ, R8 ;  /* 0x000000ffff7f7224 */ /* 0x004fe200078e0008 */
[----:B------:R1:W-:Y:S04]  /*35df0*/  STL [R1+0x3e0], R8 ;  /* 0x0003e00801007387 */ /* 0x0003e80000100800 */
[----:B------:R2:W-:Y:S04]  /*35e00*/  LDGSTS.E [R190+0x5f80], desc[UR20][R126.64], P3 ;  /* 0x05f800007ebe7fae */ /* 0x0005e800099a1014 */
[----:B-1----:R-:W4:Y:S04]  /*35e10*/  LDL.LU R8, [R1+0x4e0] ;  /* 0x0004e00001087983 */ /* 0x002f280000300800 */
[----:B------:R-:W4:Y:S04]  /*35e20*/  LDL.LU R2, [R1+0x564] ;  /* 0x0005640001027983 */ /* 0x000f280000300800 */
[----:B------:R-:W4:Y:S01]  /*35e30*/  LDL.LU R127, [R1+0x420] ;  /* 0x00042000017f7983 */ /* 0x000f220000300800 */
[----:B---3--:R-:W-:-:S02]  /*35e40*/  IADD3 R6, P4, PT, R6, UR12, RZ ;  /* 0x0000000c06067c10 */ /* 0x008fc4000ff9e0ff */
[----:B------:R-:W-:-:S03]  /*35e50*/  IADD3 R0, P5, PT, R0, UR12, RZ ;  /* 0x0000000c00007c10 */ /* 0x000fc6000ffbe0ff */
[----:B--2---:R-:W-:Y:S01]  /*35e60*/  IMAD.MOV.U32 R126, RZ, RZ, R6 ;  /* 0x000000ffff7e7224 */ /* 0x004fe200078e0006 */
[----:B------:R-:W-:Y:S01]  /*35e70*/  IADD3.X R3, PT, PT, R3, UR13, RZ, P5, !PT ;  /* 0x0000000d03037c10 */ /* 0x000fe2000affe4ff */
[----:B------:R1:W-:Y:S01]  /*35e80*/  STL [R1+0x424], R6 ;  /* 0x0004240601007387 */ /* 0x0003e20000100800 */
[----:B----4-:R-:W-:-:S05]  /*35e90*/  IADD3.X R127, PT, PT, R127, UR13, RZ, P4, !PT ;  /* 0x0000000d7f7f7c10 */ /* 0x010fca000a7fe4ff */
[----:B------:R2:W-:Y:S04]  /*35ea0*/  STL [R1+0x420], R127 ;  /* 0x0004207f01007387 */ /* 0x0005e80000100800 */
[----:B------:R3:W-:Y:S04]  /*35eb0*/  LDGSTS.E [R190+0x6380], desc[UR20][R126.64], P3 ;  /* 0x063800007ebe7fae */ /* 0x0007e800099a1014 */
[----:B------:R4:W-:Y:S04]  /*35ec0*/  STL [R1+0x464], R0 ;  /* 0x0004640001007387 */ /* 0x0009e80000100800 */
[----:B-1----:R-:W4:Y:S01]  /*35ed0*/  LDL.LU R6, [R1+0x560] ;  /* 0x0005600001067983 */ /* 0x002f220000300800 */
[----:B---3--:R-:W-:-:S02]  /*35ee0*/  IMAD.MOV.U32 R126, RZ, RZ, R0 ;  /* 0x000000ffff7e7224 */ /* 0x008fc400078e0000 */
[----:B--2---:R-:W-:Y:S01]  /*35ef0*/  IMAD.MOV.U32 R127, RZ, RZ, R3 ;  /* 0x000000ffff7f7224 */ /* 0x004fe200078e0003 */
[----:B------:R1:W-:Y:S04]  /*35f00*/  STL [R1+0x460], R3 ;  /* 0x0004600301007387 */ /* 0x0003e80000100800 */
[----:B----4-:R-:W2:Y:S04]  /*35f10*/  LDL.LU R0, [R1+0x5e0] ;  /* 0x0005e00001007983 */ /* 0x010ea80000300800 */
[----:B------:R3:W-:Y:S04]  /*35f20*/  LDGSTS.E [R190+0x6780], desc[UR20][R126.64], P3 ;  /* 0x067800007ebe7fae */ /* 0x0007e800099a1014 */
[----:B-1----:R-:W4:Y:S04]  /*35f30*/  LDL.LU R3, [R1+0x5e4] ;  /* 0x0005e40001037983 */ /* 0x002f280000300800 */
[----:B------:R-:W2:Y:S04]  /*35f40*/  LDL.LU R126, [R1+0x4a0] ;  /* 0x0004a000017e7983 */ /* 0x000ea80000300800 */
[----:B------:R-:W3:Y:S01]  /*35f50*/  LDL.LU R127, [R1+0x4a4] ;  /* 0x0004a400017f7983 */ /* 0x000ee20000300800 */
[----:B------:R-:W-:-:S04]  /*35f60*/  IADD3 R5, P5, PT, R5, UR12, RZ ;  /* 0x0000000c05057c10 */ /* 0x000fc8000ffbe0ff */
[----:B------:R-:W-:Y:S02]  /*35f70*/  IADD3.X R8, PT, PT, R8, UR13, RZ, P5, !PT ;  /* 0x0000000d08087c10 */ /* 0x000fe4000affe4ff */
[----:B---3--:R-:W-:-:S04]  /*35f80*/  IADD3 R127, P4, PT, R127, UR12, RZ ;  /* 0x0000000c7f7f7c10 */ /* 0x008fc8000ff9e0ff */
[----:B--2---:R-:W-:Y:S01]  /*35f90*/  IADD3.X R126, PT, PT, R126, UR13, RZ, P4, !PT ;  /* 0x0000000d7e7e7c10 */ /* 0x004fe2000a7fe4ff */
[----:B------:R1:W-:Y:S04]  /*35fa0*/  STL [R1+0x4a4], R127 ;  /* 0x0004a47f01007387 */ /* 0x0003e80000100800 */
[----:B------:R2:W-:Y:S01]  /*35fb0*/  STL [R1+0x4a0], R126 ;  /* 0x0004a07e01007387 */ /* 0x0005e20000100800 */
[----:B-1----:R-:W-:-:S04]  /*35fc0*/  LOP3.LUT R127, R127, R126, RZ, 0x3c, !PT ;  /* 0x0000007e7f7f7212 */ /* 0x002fc800078e3cff */
[----:B--2---:R-:W-:-:S04]  /*35fd0*/  LOP3.LUT R126, R127, R126, RZ, 0x3c, !PT ;  /* 0x0000007e7f7e7212 */ /* 0x004fc800078e3cff */
[----:B------:R-:W-:Y:S01]  /*35fe0*/  LOP3.LUT R127, R127, R126, RZ, 0x3c, !PT ;  /* 0x0000007e7f7f7212 */ /* 0x000fe200078e3cff */
[----:B------:R-:W-:Y:S04]  /*35ff0*/  STL [R1+0x4e4], R5 ;  /* 0x0004e40501007387 */ /* 0x000fe80000100800 */
[----:B------:R1:W-:Y:S04]  /*36000*/  LDGSTS.E [R190+0x6b80], desc[UR20][R126.64], P3 ;  /* 0x06b800007ebe7fae */ /* 0x0003e800099a1014 */
[----:B------:R2:W-:Y:S01]  /*36010*/  STL [R1+0x4e0], R8 ;  /* 0x0004e00801007387 */ /* 0x0005e20000100800 */
[----:B-1----:R-:W-:-:S02]  /*36020*/  IMAD.MOV.U32 R126, RZ, RZ, R5 ;  /* 0x000000ffff7e7224 */ /* 0x002fc400078e0005 */
[----:B------:R-:W-:Y:S02]  /*36030*/  IMAD.MOV.U32 R127, RZ, RZ, R8 ;  /* 0x000000ffff7f7224 */ /* 0x000fe400078e0008 */
[----:B--2---:R-:W5:Y:S04]  /*36040*/  LDL.LU R8, [R1+0xcac] ;  /* 0x000cac0001087983 */ /* 0x004f680000300800 */
[----:B------:R-:W5:Y:S04]  /*36050*/  LDL.LU R5, [R1+0xca8] ;  /* 0x000ca80001057983 */ /* 0x000f680000300800 */
[----:B------:R1:W-:Y:S04]  /*36060*/  LDGSTS.E [R190+0x6f80], desc[UR20][R126.64], P3 ;  /* 0x06f800007ebe7fae */ /* 0x0003e800099a1014 */
[----:B------:R-:W2:Y:S04]  /*36070*/  LDL.LU R126, [R1+0x520] ;  /* 0x00052000017e7983 */ /* 0x000ea80000300800 */
[----:B------:R-:W1:Y:S01]  /*36080*/  LDL.LU R127, [R1+0x524] ;  /* 0x00052400017f7983 */ /* 0x000e620000300800 */
[----:B------:R-:W-:-:S04]  /*36090*/  IADD3 R2, P5, PT, R2, UR12, RZ ;  /* 0x0000000c02027c10 */ /* 0x000fc8000ffbe0ff */
[----:B------:R-:W-:Y:S02]  /*360a0*/  IADD3.X R6, PT, PT, R6, UR13, RZ, P5, !PT ;  /* 0x0000000d06067c10 */ /* 0x000fe4000affe4ff */
[----:B-1----:R-:W-:-:S04]  /*360b0*/  IADD3 R127, P4, PT, R127, UR12, RZ ;  /* 0x0000000c7f7f7c10 */ /* 0x002fc8000ff9e0ff */
        /* <DEDUP_REMOVED lines=16> */
[----:B----4-:R-:W-:-:S04]  /*361c0*/  IADD3 R3, P5, PT, R3, UR12, RZ ;  /* 0x0000000c03037c10 */ /* 0x010fc8000ffbe0ff */
        /* <DEDUP_REMOVED lines=14> */
[----:B------:R1:W-:Y:S01]  /*362b0*/  LDGSTS.E [R190+0x7f80], desc[UR20][R126.64], P3 ;  /* 0x07f800007ebe7fae */ /* 0x0003e200099a1014 */
[----:B------:R-:W2:Y:S01]  /*362c0*/  S2R R3, SR_TID.X ;  /* 0x0000000000037919 */ /* 0x000ea20000002100 */
[----:B------:R-:W-:Y:S02]  /*362d0*/  UIADD3 UR16, UPT, UPT, UR16, 0x1, URZ ;  /* 0x0000000110107890 */ /* 0x000fe4000fffe0ff */
[----:B------:R-:W-:Y:S01]  /*362e0*/  UIADD3 UR22, UPT, UPT, UR6, 0x1, URZ ;  /* 0x0000000106167890 */ /* 0x000fe2000fffe0ff */
[----:B------:R-:W0:Y:S04]  /*362f0*/  LDGDEPBAR ;  /* 0x00000000000079af */ /* 0x000e280000000000 */
[----:B------:R-:W3:Y:S01]  /*36300*/  LDL R127, [R1+0x62c] ;  /* 0x00062c00017f7983 */ /* 0x000ee20000100800 */
[----:B------:R-:W-:-:S04]  /*36310*/  UISETP.GT.AND UP1, UPT, UR16, 0x1, UPT ;  /* 0x000000011000788c */ /* 0x000fc8000bf24270 */
[----:B------:R-:W-:Y:S01]  /*36320*/  USEL UR5, URZ, 0x1, !UP1 ;  /* 0x00000001ff057887 */ /* 0x000fe2000c800000 */
[----:B-1----:R-:W-:Y:S01]  /*36330*/  IMAD.U32 R126, RZ, RZ, UR18 ;  /* 0x00000012ff7e7e24 */ /* 0x002fe2000f8e00ff */
[----:B------:R-:W-:Y:S02]  /*36340*/  USEL UR16, UR16, URZ, !UP1 ;  /* 0x000000ff10107287 */ /* 0x000fe4000c800000 */
[----:B------:R-:W-:Y:S01]  /*36350*/  ULOP3.LUT UR5, UR18, UR5, URZ, 0x3c, !UPT ;  /* 0x0000000512057292 */ /* 0x000fe2000f8e3cff */
[----:B------:R-:W-:Y:S01]  /*36360*/  UMOV UR15, UR9 ;  /* 0x00000009000f7c82 */ /* 0x000fe20008000000 */
[----:B--2---:R-:W-:-:S04]  /*36370*/  SHF.R.U32.HI R3, RZ, 0x6, R3 ;  /* 0x00000006ff037819 */ /* 0x004fc80000011603 */
[----:B------:R-:W-:Y:S02]  /*36380*/  SGXT.U32 R3, R3, 0x1 ;  /* 0x000000010303781a */ /* 0x000fe40000000000 */
[----:B---3--:R-:W-:Y:S01]  /*36390*/  ISETP.NE.U32.AND P3, PT, R127, UR6, PT ;  /* 0x000000067f007c0c */ /* 0x008fe2000bf65070 */
[----:B------:R-:W-:-:S12]  /*363a0*/  UMOV UR6, UR22 ;  /* 0x0000001600067c82 */ /* 0x000fd80008000000 */
[----:B------:R-:W-:Y:S05]  /*363b0*/  @P3 BRA `(.L_x_10) ;  /* 0xffffff4000503947 */ /* 0x000fea000383ffff */
.L_x_7:
[----:B------:R-:W1:Y:S01]  /*363c0*/  S2R R127, SR_TID.X ;  /* 0x00000000007f7919 */ /* 0x000e620000002100 */
[----:B------:R-:W3:Y:S01]  /*363d0*/  LDCU UR4, c[0x0][0x39c] ;  /* 0x00007380ff0477ac */ /* 0x000ee20008000800 */
[C-C-:B-----5:R-:W-:Y:S02]  /*363e0*/  LOP3.LUT R132, R0.reuse, 0x2, R3.reuse, 0xfe, !PT ;  /* 0x0000000200847812 */ /* 0x160fe400078efe03 */
[C-C-:B------:R-:W-:Y:S02]  /*363f0*/  LOP3.LUT R146, R0.reuse, 0x4, R3.reuse, 0xfe, !PT ;  /* 0x0000000400927812 */ /* 0x140fe400078efe03 */
[C-C-:B------:R-:W-:Y:S02]  /*36400*/  LOP3.LUT R133, R0.reuse, 0x6, R3.reuse, 0xfe, !PT ;  /* 0x0000000600857812 */ /* 0x140fe400078efe03 */
[C-C-:B------:R-:W-:Y:S02]  /*36410*/  LOP3.LUT R134, R0.reuse, 0x8, R3.reuse, 0xfe, !PT ;  /* 0x0000000800867812 */ /* 0x140fe400078efe03 */
[----:B------:R-:W-:-:S02]  /*36420*/  LOP3.LUT R159, R0, 0xa, R3, 0xfe, !PT ;  /* 0x0000000a009f7812 */ /* 0x000fc400078efe03 */
[C-C-:B------:R-:W-:Y:S02]  /*36430*/  LOP3.LUT R158, R0.reuse, 0xc, R3.reuse, 0xfe, !PT ;  /* 0x0000000c009e7812 */ /* 0x140fe400078efe03 */
[C-C-:B------:R-:W-:Y:S02]  /*36440*/  LOP3.LUT R157, R0.reuse, 0xe, R3.reuse, 0xfe, !PT ;  /* 0x0000000e009d7812 */ /* 0x140fe400078efe03 */
[C-C-:B------:R-:W-:Y:S02]  /*36450*/  LOP3.LUT R156, R0.reuse, 0x10, R3.reuse, 0xfe, !PT ;  /* 0x00000010009c7812 */ /* 0x140fe400078efe03 */
[C-C-:B------:R-:W-:Y:S02]  /*36460*/  LOP3.LUT R155, R0.reuse, 0x12, R3.reuse, 0xfe, !PT ;  /* 0x00000012009b7812 */ /* 0x140fe400078efe03 */
[C-C-:B------:R-:W-:Y:S02]  /*36470*/  LOP3.LUT R154, R0.reuse, 0x14, R3.reuse, 0xfe, !PT ;  /* 0x00000014009a7812 */ /* 0x140fe400078efe03 */
[----:B------:R-:W-:-:S02]  /*36480*/  LOP3.LUT R153, R0, 0x16, R3, 0xfe, !PT ;  /* 0x0000001600997812 */ /* 0x000fc400078efe03 */
[C-C-:B------:R-:W-:Y:S02]  /*36490*/  LOP3.LUT R152, R0.reuse, 0x18, R3.reuse, 0xfe, !PT ;  /* 0x0000001800987812 */ /* 0x140fe400078efe03 */
[C-C-:B------:R-:W-:Y:S02]  /*364a0*/  LOP3.LUT R151, R0.reuse, 0x1a, R3.reuse, 0xfe, !PT ;  /* 0x0000001a00977812 */ /* 0x140fe400078efe03 */
[C-C-:B------:R-:W-:Y:S02]  /*364b0*/  LOP3.LUT R150, R0.reuse, 0x1c, R3.reuse, 0xfe, !PT ;  /* 0x0000001c00967812 */ /* 0x140fe400078efe03 */
[C-C-:B------:R-:W-:Y:S01]  /*364c0*/  LOP3.LUT R149, R0.reuse, 0x1e, R3.reuse, 0xfe, !PT ;  /* 0x0000001e00957812 */ /* 0x140fe200078efe03 */
[C---:B-1----:R-:W-:Y:S01]  /*364d0*/  IMAD.SHL.U32 R2, R127.reuse, 0x10, RZ ;  /* 0x000000107f027824 */ /* 0x042fe200078e00ff */
[C---:B------:R-:W-:Y:S01]  /*364e0*/  LOP3.LUT R161, R127.reuse, 0x60, RZ, 0xc0, !PT ;  /* 0x000000607fa17812 */ /* 0x040fe200078ec0ff */
[----:B------:R-:W-:Y:S01]  /*364f0*/  IMAD.SHL.U32 R4, R127, 0x80, RZ ;  /* 0x000000807f047824 */ /* 0x000fe200078e00ff */
[----:B------:R-:W-:-:S02]  /*36500*/  LOP3.LUT R148, R0, 0x20, R3, 0xfe, !PT ;  /* 0x0000002000947812 */ /* 0x000fc400078efe03 */
[----:B------:R-:W-:Y:S02]  /*36510*/  LOP3.LUT R2, R2, 0xf0, RZ, 0xc0, !PT ;  /* 0x000000f002027812 */ /* 0x000fe400078ec0ff */
[----:B------:R-:W-:Y:S02]  /*36520*/  LOP3.LUT R5, R4, 0x800, RZ, 0xc0, !PT ;  /* 0x0000080004057812 */ /* 0x000fe400078ec0ff */
[----:B------:R-:W-:Y:S02]  /*36530*/  LOP3.LUT R147, R0, 0x22, R3, 0xfe, !PT ;  /* 0x0000002200937812 */ /* 0x000fe400078efe03 */
[----:B------:R-:W-:Y:S02]  /*36540*/  IADD3 R198, PT, PT, R2, UR7, R5 ;  /* 0x0000000702c67c10 */ /* 0x000fe4000fffe005 */
[C---:B------:R-:W-:Y:S02]  /*36550*/  LOP3.LUT R2, R0.reuse, R3, RZ, 0xfc, !PT ;  /* 0x0000000300027212 */ /* 0x040fe400078efcff */
        /* <DEDUP_REMOVED lines=26> */
[----:B------:R-:W-:Y:S01]  /*36700*/  LOP3.LUT R179, R0, 0x58, R3, 0xfe, !PT ;  /* 0x0000005800b37812 */ /* 0x000fe200078efe03 */
[----:B---3--:R-:W-:Y:S06]  /*36710*/  @!P1 BRA `(.L_x_11) ;  /* 0x0000000000109947 */ /* 0x008fec0003800000 */
[----:B------:R-:W-:-:S06]  /*36720*/  USHF.L.U32 UR18, UR18, 0x1f, URZ ;  /* 0x0000001f12127899 */ /* 0x000fcc00080006ff */
[----:B------:R-:W-:-:S04]  /*36730*/  IMAD.U32 R4, RZ, RZ, UR18 ;  /* 0x00000012ff047e24 */ /* 0x000fc8000f8e00ff */
[----:B------:R-:W1:Y:S02]  /*36740*/  SYNCS.PHASECHK.TRANS64.TRYWAIT P0, [UR9], R4 ;  /* 0x00000004ff0075a7 */ /* 0x000e640008001109 */
[----:B-1----:R-:W-:Y:S05]  /*36750*/  @!P0 BRA `(.L_x_12) ;  /* 0x0000004400888947 */ /* 0x002fea0003800000 */
.L_x_11:
[----:B------:R-:W-:-:S04]  /*36760*/  DEPBAR.LE SB0, 0x0 ;  /* 0x000080000000791a */ /* 0x000fc80000000000 */
[----:B------:R-:W-:Y:S01]  /*36770*/  BAR.SYNC.DEFER_BLOCKING 0x0 ;  /* 0x0000000000007b1d */ /* 0x000fe20000010000 */
[----:B------:R-:W-:-:S05]  /*36780*/  IMAD R198, R161, 0x8, R198 ;  /* 0x00000008a1c67824 */ /* 0x000fca00078e02c6 */
[----:B------:R-:W1:Y:S01]  /*36790*/  LDCU.128 UR12, c[0x0][0x390] ;  /* 0x00007200ff0c77ac */ /* 0x000e620008000c00 */
[----:B------:R-:W3:Y:S01]  /*367a0*/  S2R R200, SR_TID.X ;  /* 0x0000000000c87919 */ /* 0x000ee20000002100 */
[----:B------:R-:W1:Y:S01]  /*367b0*/  LDL.LU R199, [R1+0xb9c] ;  /* 0x000b9c0001c77983 */ /* 0x000e620000300800 */
[C-C-:B------:R-:W-:Y:S01]  /*367c0*/  LOP3.LUT R180, R0.reuse, 0x5a, R3.reuse, 0xfe, !PT ;  /* 0x0000005a00b47812 */ /* 0x140fe200078efe03 */
[----:B------:R-:W4:Y:S01]  /*367d0*/  LDCU UR5, c[0x0][0x39c] ;  /* 0x00007380ff0577ac */ /* 0x000f220008000800 */
[C-C-:B------:R-:W-:Y:S02]  /*367e0*/  LOP3.LUT R181, R0.reuse, 0x5c, R3.reuse, 0xfe, !PT ;  /* 0x0000005c00b57812 */ /* 0x140fe400078efe03 */
[C-C-:B------:R-:W-:Y:S01]  /*367f0*/  LOP3.LUT R182, R0.reuse, 0x5e, R3.reuse, 0xfe, !PT ;  /* 0x0000005e00b67812 */ /* 0x140fe200078efe03 */
[----:B------:R-:W5:Y:S01]  /*36800*/  LDCU UR6, c[0x0][0x39c] ;  /* 0x00007380ff0677ac */ /* 0x000f620008000800 */
[C-C-:B------:R-:W-:Y:S02]  /*36810*/  LOP3.LUT R183, R0.reuse, 0x60, R3.reuse, 0xfe, !PT ;  /* 0x0000006000b77812 */ /* 0x140fe400078efe03 */
[C-C-:B------:R-:W-:Y:S01]  /*36820*/  LOP3.LUT R184, R0.reuse, 0x62, R3.reuse, 0xfe, !PT ;  /* 0x0000006200b87812 */ /* 0x140fe200078efe03 */
[----:B------:R-:W2:Y:S01]  /*36830*/  LDCU UR9, c[0x0][0x39c] ;  /* 0x00007380ff0977ac */ /* 0x000ea20008000800 */
[C-C-:B------:R-:W-:Y:S01]  /*36840*/  LOP3.LUT R185, R0.reuse, 0x64, R3.reuse, 0xfe, !PT ;  /* 0x0000006400b97812 */ /* 0x140fe200078efe03 */
[----:B------:R-:W2:Y:S02]  /*36850*/  @!P2 SYNCS.CCTL.IV [UR7+0x78000] ;  /* 0x07800000ff00a9b1 */ /* 0x000ea40008000007 */
[----:B--2---:R-:W-:Y:S01]  /*36860*/  BAR.SYNC.DEFER_BLOCKING 0x0 ;  /* 0x0000000000007b1d */ /* 0x004fe20000010000 */
[----:B------:R-:W-:-:S02]  /*36870*/  LOP3.LUT R186, R0, 0x66, R3, 0xfe, !PT ;  /* 0x0000006600ba7812 */ /* 0x000fc400078efe03 */
[C-C-:B------:R-:W-:Y:S02]  /*36880*/  LOP3.LUT R187, R0.reuse, 0x68, R3.reuse, 0xfe, !PT ;  /* 0x0000006800bb7812 */ /* 0x140fe400078efe03 */
[C-C-:B------:R-:W-:Y:S01]  /*36890*/  LOP3.LUT R188, R0.reuse, 0x6a, R3.reuse, 0xfe, !PT ;  /* 0x0000006a00bc7812 */ /* 0x140fe200078efe03 */
[----:B------:R-:W2:Y:S01]  /*368a0*/  LDCU UR10, c[0x0][0x39c] ;  /* 0x00007380ff0a77ac */ /* 0x000ea20008000800 */
[C-C-:B------:R-:W-:Y:S01]  /*368b0*/  LOP3.LUT R189, R0.reuse, 0x6c, R3.reuse, 0xfe, !PT ;  /* 0x0000006c00bd7812 */ /* 0x140fe200078efe03 */
[----:B------:R-:W-:Y:S01]  /*368c0*/  LDTM.16dp32bit_t0_t15.x128 R4, tmem[UR19] ;  /* 0x00000013000479ee */ /* 0x000fe20008b80000 */
[----:B------:R-:W2:Y:S01]  /*368d0*/  LDTM.16dp32bit_t16_t31.x128 R4, tmem[UR19+0x80] ;  /* 0x00008013000479ee */ /* 0x000ea20008ba0000 */
[C-C-:B------:R-:W-:Y:S02]  /*368e0*/  LOP3.LUT R190, R0.reuse, 0x6e, R3.reuse, 0xfe, !PT ;  /* 0x0000006e00be7812 */ /* 0x140fe400078efe03 */
[C-C-:B------:R-:W-:Y:S02]  /*368f0*/  LOP3.LUT R191, R0.reuse, 0x70, R3.reuse, 0xfe, !PT ;  /* 0x0000007000bf7812 */ /* 0x140fe400078efe03 */
[----:B------:R-:W-:-:S02]  /*36900*/  LOP3.LUT R192, R0, 0x72, R3, 0xfe, !PT ;  /* 0x0000007200c07812 */ /* 0x000fc400078efe03 */
[----:B---3--:R-:W-:Y:S02]  /*36910*/  LOP3.LUT R200, R200, 0x7f, RZ, 0xc0, !PT ;  /* 0x0000007fc8c87812 */ /* 0x008fe400078ec0ff */
[C-C-:B------:R-:W-:Y:S02]  /*36920*/  LOP3.LUT R193, R0.reuse, 0x74, R3.reuse, 0xfe, !PT ;  /* 0x0000007400c17812 */ /* 0x140fe400078efe03 */
[C-C-:B------:R-:W-:Y:S02]  /*36930*/  LOP3.LUT R194, R0.reuse, 0x76, R3.reuse, 0xfe, !PT ;  /* 0x0000007600c27812 */ /* 0x140fe400078efe03 */
[C-C-:B------:R-:W-:Y:S02]  /*36940*/  LOP3.LUT R195, R0.reuse, 0x78, R3.reuse, 0xfe, !PT ;  /* 0x0000007800c37812 */ /* 0x140fe400078efe03 */
[C-C-:B------:R-:W-:Y:S01]  /*36950*/  LOP3.LUT R196, R0.reuse, 0x7a, R3.reuse, 0xfe, !PT ;  /* 0x0000007a00c47812 */ /* 0x140fe200078efe03 */
[----:B------:R-:W3:Y:S01]  /*36960*/  @!P2 SYNCS.CCTL.IV [UR7+0x78008] ;  /* 0x07800800ff00a9b1 */ /* 0x000ee20008000007 */
[----:B------:R-:W-:Y:S01]  /*36970*/  NOP ;  /* 0x0000000000007918 */ /* 0x000fe20000000000 */
[----:B------:R-:W-:-:S02]  /*36980*/  LOP3.LUT R197, R0, 0x7c, R3, 0xfe, !PT ;  /* 0x0000007c00c57812 */ /* 0x000fc400078efe03 */
[----:B------:R-:W-:Y:S02]  /*36990*/  LOP3.LUT R0, R0, 0x7e, R3, 0xfe, !PT ;  /* 0x0000007e00007812 */ /* 0x000fe400078efe03 */
[----:B------:R-:W-:Y:S01]  /*369a0*/  LOP3.LUT R3, R2, 0xfe, RZ, 0xfc, !PT ;  /* 0x000000fe02037812 */ /* 0x000fe200078efcff */
[----:B--2---:R-:W-:Y:S02]  /*369b0*/  IMAD.MOV.U32 R160, RZ, RZ, R4 ;  /* 0x000000ffffa07224 */ /* 0x004fe400078e0004 */
[----:B------:R-:W-:Y:S02]  /*369c0*/  IMAD.MOV.U32 R4, RZ, RZ, R5 ;  /* 0x000000ffff047224 */ /* 0x000fe400078e0005 */
[----:B------:R-:W-:Y:S02]  /*369d0*/  IMAD.MOV.U32 R161, RZ, RZ, R6 ;  /* 0x000000ffffa17224 */ /* 0x000fe400078e0006 */
[----:B------:R-:W-:Y:S02]  /*369e0*/  IMAD.MOV.U32 R5, RZ, RZ, R7 ;  /* 0x000000ffff057224 */ /* 0x000fe400078e0007 */
[----:B------:R-:W-:-:S02]  /*369f0*/  IMAD.MOV.U32 R162, RZ, RZ, R8 ;  /* 0x000000ffffa27224 */ /* 0x000fc400078e0008 */
[----:B------:R-:W-:Y:S02]  /*36a00*/  IMAD.MOV.U32 R163, RZ, RZ, R10 ;  /* 0x000000ffffa37224 */ /* 0x000fe400078e000a */
[----:B------:R-:W-:Y:S02]  /*36a10*/  IMAD.MOV.U32 R6, RZ, RZ, R9 ;  /* 0x000000ffff067224 */ /* 0x000fe400078e0009 */
[----:B------:R-:W-:Y:S01]  /*36a20*/  IMAD.MOV.U32 R7, RZ, RZ, R11 ;  /* 0x000000ffff077224 */ /* 0x000fe200078e000b */
[----:B---3--:R2:W-:Y:S01]  /*36a30*/  STS.128 [R198], R160 ;  /* 0x000000a0c6007388 */ /* 0x0085e20000000c00 */
[----:B------:R-:W-:Y:S02]  /*36a40*/  IMAD.MOV.U32 R8, RZ, RZ, R13 ;  /* 0x000000ffff087224 */ /* 0x000fe400078e000d */
[----:B------:R-:W-:Y:S01]  /*36a50*/  IMAD.MOV.U32 R9, RZ, RZ, R15 ;  /* 0x000000ffff097224 */ /* 0x000fe200078e000f */
[----:B------:R3:W-:Y:S01]  /*36a60*/  STS.128 [R198+0x400], R4 ;  /* 0x00040004c6007388 */ /* 0x0007e20000000c00 */
[----:B------:R-:W-:-:S02]  /*36a70*/  IMAD.MOV.U32 R10, RZ, RZ, R17 ;  /* 0x000000ffff0a7224 */ /* 0x000fc400078e0011 */
[----:B------:R-:W-:Y:S01]  /*36a80*/  IMAD.MOV.U32 R11, RZ, RZ, R19 ;  /* 0x000000ffff0b7224 */ /* 0x000fe200078e0013 */
[----:B------:R-:W-:Y:S01]  /*36a90*/  BAR.SYNC.DEFER_BLOCKING 0x0 ;  /* 0x0000000000007b1d */ /* 0x000fe20000010000 */
[----:B--2---:R-:W-:-:S05]  /*36aa0*/  LEA R162, R200, UR7, 0x4 ;  /* 0x00000007c8a27c11 */ /* 0x004fca000f8e20ff */
[----:B------:R-:W2:Y:S01]  /*36ab0*/  LDCU UR7, c[0x0][0x39c] ;  /* 0x00007380ff0777ac */ /* 0x000ea20008000800 */
[----:B---3--:R-:W-:Y:S02]  /*36ac0*/  IMAD.MOV.U32 R4, RZ, RZ, R12 ;  /* 0x000000ffff047224 */ /* 0x008fe400078e000c */
[----:B------:R-:W-:Y:S02]  /*36ad0*/  IMAD.MOV.U32 R5, RZ, RZ, R14 ;  /* 0x000000ffff057224 */ /* 0x000fe400078e000e */
[----:B------:R-:W-:Y:S02]  /*36ae0*/  IMAD.MOV.U32 R6, RZ, RZ, R16 ;  /* 0x000000ffff067224 */ /* 0x000fe400078e0010 */
[----:B------:R-:W-:Y:S02]  /*36af0*/  IMAD.MOV.U32 R7, RZ, RZ, R18 ;  /* 0x000000ffff077224 */ /* 0x000fe400078e0012 */
[----:B------:R-:W3:Y:S04]  /*36b00*/  LDS.128 R16, [R162] ;  /* 0x00000000a2107984 */ /* 0x000ee80000000c00 */
[----:B------:R-:W-:Y:S01]  /*36b10*/  LDS.128 R12, [R162+0x800] ;  /* 0x00080000a20c7984 */ /* 0x000fe20000000c00 */
[----:B------:R-:W-:Y:S06]  /*36b20*/  BAR.SYNC.DEFER_BLOCKING 0x0 ;  /* 0x0000000000007b1d */ /* 0x000fec0000010000 */
[----:B------:R2:W-:Y:S04]  /*36b30*/  STS.128 [R198], R4 ;  /* 0x00000004c6007388 */ /* 0x0005e80000000c00 */
[----:B------:R4:W-:Y:S01]  /*36b40*/  STS.128 [R198+0x400], R8 ;  /* 0x00040008c6007388 */ /* 0x0009e20000000c00 */
[----:B--2---:R-:W-:-:S02]  /*36b50*/  IMAD.MOV.U32 R4, RZ, RZ, R20 ;  /* 0x000000ffff047224 */ /* 0x004fc400078e0014 */
[----:B------:R-:W-:Y:S02]  /*36b60*/  IMAD.MOV.U32 R5, RZ, RZ, R22 ;  /* 0x000000ffff057224 */ /* 0x000fe400078e0016 */
[----:B------:R-:W-:Y:S02]  /*36b70*/  IMAD.MOV.U32 R6, RZ, RZ, R24 ;  /* 0x000000ffff067224 */ /* 0x000fe400078e0018 */
[----:B------:R-:W-:Y:S01]  /*36b80*/  IMAD.MOV.U32 R7, RZ, RZ, R26 ;  /* 0x000000ffff077224 */ /* 0x000fe200078e001a */
[----:B------:R-:W-:Y:S01]  /*36b90*/  BAR.SYNC.DEFER_BLOCKING 0x0 ;  /* 0x0000000000007b1d */ /* 0x000fe20000010000 */
[----:B----4-:R-:W-:Y:S02]  /*36ba0*/  IMAD.MOV.U32 R8, RZ, RZ, R21 ;  /* 0x000000ffff087224 */ /* 0x010fe400078e0015 */
[----:B------:R-:W-:Y:S02]  /*36bb0*/  IMAD.MOV.U32 R9, RZ, RZ, R23 ;  /* 0x000000ffff097224 */ /* 0x000fe400078e0017 */
[----:B------:R-:W-:-:S02]  /*36bc0*/  IMAD.MOV.U32 R10, RZ, RZ, R25 ;  /* 0x000000ffff0a7224 */ /* 0x000fc400078e0019 */
[----:B------:R-:W-:Y:S02]  /*36bd0*/  IMAD.MOV.U32 R11, RZ, RZ, R27 ;  /* 0x000000ffff0b7224 */ /* 0x000fe400078e001b */
[----:B------:R-:W2:Y:S04]  /*36be0*/  LDS.128 R24, [R162] ;  /* 0x00000000a2187984 */ /* 0x000ea80000000c00 */
[----:B------:R-:W-:Y:S01]  /*36bf0*/  LDS.128 R20, [R162+0x800] ;  /* 0x00080000a2147984 */ /* 0x000fe20000000c00 */
[----:B------:R-:W-:Y:S06]  /*36c00*/  BAR.SYNC.DEFER_BLOCKING 0x0 ;  /* 0x0000000000007b1d */ /* 0x000fec0000010000 */
[----:B------:R4:W-:Y:S04]  /*36c10*/  STS.128 [R198], R4 ;  /* 0x00000004c6007388 */ /* 0x0009e80000000c00 */
[----:B------:R3:W-:Y:S01]  /*36c20*/  STS.128 [R198+0x400], R8 ;  /* 0x00040008c6007388 */ /* 0x0007e20000000c00 */
[----:B----4-:R-:W-:-:S02]  /*36c30*/  IMAD.MOV.U32 R4, RZ, RZ, R28 ;  /* 0x000000ffff047224 */ /* 0x010fc400078e001c */
[----:B------:R-:W-:Y:S02]  /*36c40*/  IMAD.MOV.U32 R5, RZ, RZ, R30 ;  /* 0x000000ffff057224 */ /* 0x000fe400078e001e */
[----:B------:R-:W-:Y:S02]  /*36c50*/  IMAD.MOV.U32 R6, RZ, RZ, R32 ;  /* 0x000000ffff067224 */ /* 0x000fe400078e0020 */
[----:B------:R-:W-:Y:S01]  /*36c60*/  IMAD.MOV.U32 R7, RZ, RZ, R34 ;  /* 0x000000ffff077224 */ /* 0x000fe200078e0022 */
[----:B------:R-:W-:Y:S01]  /*36c70*/  BAR.SYNC.DEFER_BLOCKING 0x0 ;  /* 0x0000000000007b1d */ /* 0x000fe20000010000 */
[----:B---3--:R-:W-:Y:S02]  /*36c80*/  IMAD.MOV.U32 R8, RZ, RZ, R29 ;  /* 0x000000ffff087224 */ /* 0x008fe400078e001d */
[----:B------:R-:W-:Y:S02]  /*36c90*/  IMAD.MOV.U32 R9, RZ, RZ, R31 ;  /* 0x000000ffff097224 */ /* 0x000fe400078e001f */
[----:B------:R-:W-:-:S02]  /*36ca0*/  IMAD.MOV.U32 R10, RZ, RZ, R33 ;  /* 0x000000ffff0a7224 */ /* 0x000fc400078e0021 */
[----:B------:R-:W-:Y:S02]  /*36cb0*/  IMAD.MOV.U32 R11, RZ, RZ, R35 ;  /* 0x000000ffff0b7224 */ /* 0x000fe400078e0023 */
[----:B------:R-:W3:Y:S04]  /*36cc0*/  LDS.128 R32, [R162] ;  /* 0x00000000a2207984 */ /* 0x000ee80000000c00 */
[----:B------:R-:W-:Y:S01]  /*36cd0*/  LDS.128 R28, [R162+0x800] ;  /* 0x00080000a21c7984 */ /* 0x000fe20000000c00 */
[----:B------:R-:W-:Y:S06]  /*36ce0*/  BAR.SYNC.DEFER_BLOCKING 0x0 ;  /* 0x0000000000007b1d */ /* 0x000fec0000010000 */
[----:B------:R4:W-:Y:S04]  /*36cf0*/  STS.128 [R198], R4 ;  /* 0x00000004c6007388 */ /* 0x0009e80000000c00 */
[----:B------:R1:W-:Y:S01]  /*36d00*/  STS.128 [R198+0x400], R8 ;  /* 0x00040008c6007388 */ /* 0x0003e20000000c00 */
[----:B----4-:R-:W-:-:S02]  /*36d10*/  IMAD.MOV.U32 R4, RZ, RZ, R36 ;  /* 0x000000ffff047224 */ /* 0x010fc400078e0024 */
[----:B------:R-:W-:Y:S01]  /*36d20*/  IMAD.MOV.U32 R5, RZ, RZ, R38 ;  /* 0x000000ffff057224 */ /* 0x000fe200078e0026 */
[----:B------:R-:W-:Y:S01]  /*36d30*/  BAR.SYNC.DEFER_BLOCKING 0x0 ;  /* 0x0000000000007b1d */ /* 0x000fe20000010000 */
[----:B------:R-:W-:Y:S01]  /*36d40*/  IMAD.MOV.U32 R6, RZ, RZ, R40 ;  /* 0x000000ffff067224 */ /* 0x000fe200078e0028 */
[----:B-1----:R-:W-:Y:S01]  /*36d50*/  ISETP.GE.AND P0, PT, R199, UR14, PT ;  /* 0x0000000ec7007c0c */ /* 0x002fe2000bf06270 */
[----:B------:R-:W-:Y:S02]  /*36d60*/  IMAD.MOV.U32 R7, RZ, RZ, R42 ;  /* 0x000000ffff077224 */ /* 0x000fe400078e002a */
[----:B------:R-:W-:Y:S01]  /*36d70*/  IMAD.MOV.U32 R8, RZ, RZ, R37 ;  /* 0x000000ffff087224 */ /* 0x000fe200078e0025 */
[----:B------:R-:W-:Y:S01]  /*36d80*/  ISETP.LT.AND P1, PT, R3, UR4, !P0 ;  /* 0x0000000403007c0c */ /* 0x000fe2000c721270 */
[----:B------:R-:W-:Y:S01]  /*36d90*/  IMAD.MOV.U32 R9, RZ, RZ, R39 ;  /* 0x000000ffff097224 */ /* 0x000fe200078e0027 */
[----:B------:R-:W1:Y:S01]  /*36da0*/  LDC R3, c[0x0][0x3b8] ;  /* 0x0000ee00ff037b82 */ /* 0x000e620000000800 */
[----:B------:R-:W-:Y:S01]  /*36db0*/  IMAD.MOV.U32 R10, RZ, RZ, R41 ;  /* 0x000000ffff0a7224 */ /* 0x000fe200078e0029 */
[----:B------:R-:W4:Y:S01]  /*36dc0*/  LDCU UR4, c[0x0][0x3b4] ;  /* 0x00007680ff0477ac */ /* 0x000f220008000800 */
[----:B------:R-:W-:Y:S01]  /*36dd0*/  IMAD.MOV.U32 R11, RZ, RZ, R43 ;  /* 0x000000ffff0b7224 */ /* 0x000fe200078e002b */
[----:B------:R-:W-:-:S02]  /*36de0*/  ISETP.LT.AND P2, PT, R2, UR15, !P0 ;  /* 0x0000000f02007c0c */ /* 0x000fc4000c741270 */
[----:B------:R-:W-:Y:S02]  /*36df0*/  ISETP.LT.AND P4, PT, R132, UR15, !P0 ;  /* 0x0000000f84007c0c */ /* 0x000fe4000c781270 */
[----:B------:R-:W-:Y:S01]  /*36e00*/  ISETP.LT.AND P5, PT, R146, UR15, !P0 ;  /* 0x0000000f92007c0c */ /* 0x000fe2000c7a1270 */
[----:B------:R-:W2:Y:S04]  /*36e10*/  LDS.128 R40, [R162] ;  /* 0x00000000a2287984 */ /* 0x000ea80000000c00 */
[----:B------:R-:W-:Y:S01]  /*36e20*/  LDS.128 R36, [R162+0x800] ;  /* 0x00080000a2247984 */ /* 0x000fe20000000c00 */
[----:B----4-:R-:W-:Y:S01]  /*36e30*/  IMAD R199, R199, UR4, RZ ;  /* 0x00000004c7c77c24 */ /* 0x010fe2000f8e02ff */
[----:B------:R-:W4:Y:S01]  /*36e40*/  LDCU UR4, c[0x0][0x39c] ;  /* 0x00007380ff0477ac */ /* 0x000f220008000800 */
[----:B------:R-:W-:Y:S01]  /*36e50*/  BAR.SYNC.DEFER_BLOCKING 0x0 ;  /* 0x0000000000007b1d */ /* 0x000fe20000010000 */
[----:B-1----:R-:W-:-:S02]  /*36e60*/  IMAD R200, R2, R3, RZ ;  /* 0x0000000302c87224 */ /* 0x002fc400078e02ff */
[C---:B------:R-:W-:Y:S01]  /*36e70*/  LEA R163, P3, R199.reuse, UR12, 0x2 ;  /* 0x0000000cc7a37c11 */ /* 0x040fe2000f8610ff */
[-C--:B------:R-:W-:Y:S02]  /*36e80*/  IMAD R132, R132, R3.reuse, RZ ;  /* 0x0000000384847224 */ /* 0x080fe400078e02ff */
[----:B------:R-:W-:Y:S01]  /*36e90*/  IMAD R146, R146, R3, RZ ;  /* 0x0000000392927224 */ /* 0x000fe200078e02ff */
[----:B------:R-:W-:Y:S02]  /*36ea0*/  LEA.HI.X.SX32 R199, R199, UR13, 0x2, P3 ;  /* 0x0000000dc7c77c11 */ /* 0x000fe400098f16ff */
[----:B------:R-:W-:-:S04]  /*36eb0*/  LEA R160, P3, R200, R163, 0x2 ;  /* 0x000000a3c8a07211 */ /* 0x000fc800078610ff */
[----:B------:R-:W-:Y:S01]  /*36ec0*/  LEA.HI.X.SX32 R161, R200, R199, 0x2, P3 ;  /* 0x000000c7c8a17211 */ /* 0x000fe200018f16ff */
[----:B------:R1:W-:Y:S04]  /*36ed0*/  STS.128 [R198], R4 ;  /* 0x00000004c6007388 */ /* 0x0003e80000000c00 */
[----:B------:R2:W-:Y:S01]  /*36ee0*/  STS.128 [R198+0x400], R8 ;  /* 0x00040008c6007388 */ /* 0x0005e20000000c00 */
[----:B-1----:R-:W-:Y:S02]  /*36ef0*/  IMAD.MOV.U32 R4, RZ, RZ, R44 ;  /* 0x000000ffff047224 */ /* 0x002fe400078e002c */
[----:B------:R-:W-:Y:S02]  /*36f00*/  IMAD.MOV.U32 R5, RZ, RZ, R46 ;  /* 0x000000ffff057224 */ /* 0x000fe400078e002e */
[----:B------:R-:W-:-:S02]  /*36f10*/  IMAD.MOV.U32 R6, RZ, RZ, R48 ;  /* 0x000000ffff067224 */ /* 0x000fc400078e0030 */
[----:B------:R-:W-:Y:S01]  /*36f20*/  IMAD.MOV.U32 R7, RZ, RZ, R50 ;  /* 0x000000ffff077224 */ /* 0x000fe200078e0032 */
[----:B------:R-:W-:Y:S01]  /*36f30*/  BAR.SYNC.DEFER_BLOCKING 0x0 ;  /* 0x0000000000007b1d */ /* 0x000fe20000010000 */
[----:B--2---:R-:W-:Y:S02]  /*36f40*/  IMAD.MOV.U32 R8, RZ, RZ, R45 ;  /* 0x000000ffff087224 */ /* 0x004fe400078e002d */
[----:B------:R-:W-:Y:S02]  /*36f50*/  IMAD.MOV.U32 R9, RZ, RZ, R47 ;  /* 0x000000ffff097224 */ /* 0x000fe400078e002f */
[----:B------:R-:W-:Y:S02]  /*36f60*/  IMAD.MOV.U32 R10, RZ, RZ, R49 ;  /* 0x000000ffff0a7224 */ /* 0x000fe400078e0031 */
[----:B------:R-:W-:Y:S02]  /*36f70*/  IMAD.MOV.U32 R11, RZ, RZ, R51 ;  /* 0x000000ffff0b7224 */ /* 0x000fe400078e0033 */
[----:B------:R-:W1:Y:S04]  /*36f80*/  LDS.128 R48, [R162] ;  /* 0x00000000a2307984 */ /* 0x000e680000000c00 */
        /* <DEDUP_REMOVED lines=18> */
[----:B---3--:R-:W-:-:S02]  /*370b0*/  IMAD.MOV.U32 R4, RZ, RZ, R60 ;  /* 0x000000ffff047224 */ /* 0x008fc400078e003c */
[----:B------:R-:W-:Y:S02]  /*370c0*/  IMAD.MOV.U32 R5, RZ, RZ, R62 ;  /* 0x000000ffff057224 */ /* 0x000fe400078e003e */
[----:B------:R-:W-:Y:S02]  /*370d0*/  IMAD.MOV.U32 R6, RZ, RZ, R64 ;  /* 0x000000ffff067224 */ /* 0x000fe400078e0040 */
[----:B------:R-:W-:Y:S01]  /*370e0*/  IMAD.MOV.U32 R7, RZ, RZ, R66 ;  /* 0x000000ffff077224 */ /* 0x000fe200078e0042 */
[----:B------:R-:W-:Y:S01]  /*370f0*/  BAR.SYNC.DEFER_BLOCKING 0x0 ;  /* 0x0000000000007b1d */ /* 0x000fe20000010000 */
[----:B-1----:R-:W-:Y:S02]  /*37100*/  IMAD.MOV.U32 R8, RZ, RZ, R61 ;  /* 0x000000ffff087224 */ /* 0x002fe400078e003d */
[----:B------:R-:W-:Y:S02]  /*37110*/  IMAD.MOV.U32 R9, RZ, RZ, R63 ;  /* 0x000000ffff097224 */ /* 0x000fe400078e003f */
[----:B------:R-:W-:-:S02]  /*37120*/  IMAD.MOV.U32 R10, RZ, RZ, R65 ;  /* 0x000000ffff0a7224 */ /* 0x000fc400078e0041 */
[----:B------:R-:W-:Y:S02]  /*37130*/  IMAD.MOV.U32 R11, RZ, RZ, R67 ;  /* 0x000000ffff0b7224 */ /* 0x000fe400078e0043 */
[----:B------:R-:W1:Y:S04]  /*37140*/  LDS.128 R64, [R162] ;  /* 0x00000000a2407984 */ /* 0x000e680000000c00 */
        /* <DEDUP_REMOVED lines=9> */
[----:B--2---:R-:W-:Y:S02]  /*371e0*/  IMAD.MOV.U32 R8, RZ, RZ, R69 ;  /* 0x000000ffff087224 */ /* 0x004fe400078e0045 */
        /* <DEDUP_REMOVED lines=100> */
[----:B------:R-:W-:Y:S01]  /*37830*/  IMAD.MOV.U32 R11, RZ, RZ, R131 ;  /* 0x000000ffff0b7224 */ /* 0x000fe200078e0083 */
[----:B------:R-:W1:Y:S04]  /*37840*/  LDS.128 R124, [R162] ;  /* 0x00000000a27c7984 */ /* 0x000e680000000c00 */
[----:B------:R-:W-:Y:S01]  /*37850*/  LDS.128 R128, [R162+0x800] ;  /* 0x00080000a2807984 */ /* 0x000fe20000000c00 */
[----:B------:R-:W-:Y:S06]  /*37860*/  BAR.SYNC.DEFER_BLOCKING 0x0 ;  /* 0x0000000000007b1d */ /* 0x000fec0000010000 */
[----:B------:R3:W-:Y:S04]  /*37870*/  STS.128 [R198], R4 ;  /* 0x00000004c6007388 */ /* 0x0007e80000000c00 */
[----:B------:R2:W-:Y:S01]  /*37880*/  STS.128 [R198+0x400], R8 ;  /* 0x00040008c6007388 */ /* 0x0005e20000000c00 */
[----:B------:R-:W-:Y:S01]  /*37890*/  BAR.SYNC.DEFER_BLOCKING 0x0 ;  /* 0x0000000000007b1d */ /* 0x000fe20000010000 */
[----:B---3--:R-:W-:-:S02]  /*378a0*/  LEA R4, P3, R132, R163, 0x2 ;  /* 0x000000a384047211 */ /* 0x008fc400078610ff */
[----:B------:R-:W-:Y:S02]  /*378b0*/  LEA R6, P6, R146, R163, 0x2 ;  /* 0x000000a392067211 */ /* 0x000fe400078c10ff */
[----:B------:R-:W-:Y:S01]  /*378c0*/  LEA.HI.X.SX32 R5, R132, R199, 0x2, P3 ;  /* 0x000000c784057211 */ /* 0x000fe200018f16ff */
[C---:B------:R-:W-:Y:S01]  /*378d0*/  IMAD R132, R133.reuse, R3, RZ ;  /* 0x0000000385847224 */ /* 0x040fe200078e02ff */
[----:B------:R-:W-:Y:S02]  /*378e0*/  LEA.HI.X.SX32 R7, R146, R199, 0x2, P6 ;  /* 0x000000c792077211 */ /* 0x000fe400030f16ff */
[C---:B------:R-:W-:Y:S01]  /*378f0*/  ISETP.LT.AND P3, PT, R134.reuse, UR15, !P0 ;  /* 0x0000000f86007c0c */ /* 0x040fe2000c761270 */
[----:B------:R-:W-:Y:S01]  /*37900*/  IMAD R134, R134, R3, RZ ;  /* 0x0000000386867224 */ /* 0x000fe200078e02ff */
[----:B------:R3:W-:Y:S01]  /*37910*/  @P2 STG.E desc[UR20][R160.64], R16 ;  /* 0x00000010a0002986 */ /* 0x0007e2000c101914 */
[----:B------:R-:W-:-:S03]  /*37920*/  ISETP.LT.AND P2, PT, R133, UR15, !P0 ;  /* 0x0000000f85007c0c */ /* 0x000fc6000c741270 */
[----:B------:R-:W-:Y:S01]  /*37930*/  @P4 STG.E desc[UR20][R4.64], R17 ;  /* 0x0000001104004986 */ /* 0x000fe2000c101914 */
[----:B--2---:R-:W-:-:S03]  /*37940*/  LEA R8, P4, R132, R163, 0x2 ;  /* 0x000000a384087211 */ /* 0x004fc600078810ff */
[----:B------:R2:W-:Y:S01]  /*37950*/  @P5 STG.E desc[UR20][R6.64], R18 ;  /* 0x0000001206005986 */ /* 0x0005e2000c101914 */
[----:B------:R-:W-:Y:S02]  /*37960*/  LEA R10, P5, R134, R163, 0x2 ;  /* 0x000000a3860a7211 */ /* 0x000fe400078a10ff */
[----:B------:R-:W-:Y:S01]  /*37970*/  LEA.HI.X.SX32 R9, R132, R199, 0x2, P4 ;  /* 0x000000c784097211 */ /* 0x000fe200020f16ff */
[C---:B------:R-:W-:Y:S01]  /*37980*/  IMAD R132, R159.reuse, R3, RZ ;  /* 0x000000039f847224 */ /* 0x040fe200078e02ff */
[----:B------:R-:W-:Y:S02]  /*37990*/  ISETP.LT.AND P4, PT, R159, UR15, !P0 ;  /* 0x0000000f9f007c0c */ /* 0x000fe4000c781270 */
[----:B------:R-:W-:Y:S01]  /*379a0*/  LEA.HI.X.SX32 R11, R134, R199, 0x2, P5 ;  /* 0x000000c7860b7211 */ /* 0x000fe200028f16ff */
[----:B------:R1:W-:Y:S01]  /*379b0*/  @P2 STG.E desc[UR20][R8.64], R19 ;  /* 0x0000001308002986 */ /* 0x0003e2000c101914 */
[C---:B------:R-:W-:Y:S01]  /*379c0*/  ISETP.LT.AND P5, PT, R158.reuse, UR15, !P0 ;  /* 0x0000000f9e007c0c */ /* 0x040fe2000c7a1270 */
[----:B------:R-:W-:Y:S01]  /*379d0*/  IMAD R158, R158, R3, RZ ;  /* 0x000000039e9e7224 */ /* 0x000fe200078e02ff */
[----:B---3--:R-:W-:Y:S01]  /*379e0*/  LEA R16, P2, R132, R163, 0x2 ;  /* 0x000000a384107211 */ /* 0x008fe200078410ff */
[----:B------:R-:W-:Y:S01]  /*379f0*/  @P3 STG.E desc[UR20][R10.64], R24 ;  /* 0x000000180a003986 */ /* 0x000fe2000c101914 */
[----:B--2---:R-:W-:-:S02]  /*37a00*/  IMAD R18, R157, R3, RZ ;  /* 0x000000039d127224 */ /* 0x004fc400078e02ff */
[----:B------:R-:W-:Y:S02]  /*37a10*/  LEA.HI.X.SX32 R17, R132, R199, 0x2, P2 ;  /* 0x000000c784117211 */ /* 0x000fe400010f16ff */
[C---:B------:R-:W-:Y:S02]  /*37a20*/  LEA R4, P3, R158.reuse, R163, 0x2 ;  /* 0x000000a39e047211 */ /* 0x040fe400078610ff */
[----:B------:R-:W-:Y:S01]  /*37a30*/  ISETP.LT.AND P2, PT, R157, UR15, !P0 ;  /* 0x0000000f9d007c0c */ /* 0x000fe2000c741270 */
[----:B------:R2:W-:Y:S01]  /*37a40*/  @P4 STG.E desc[UR20][R16.64], R25 ;  /* 0x0000001910004986 */ /* 0x0005e2000c101914 */
[----:B------:R-:W-:Y:S02]  /*37a50*/  LEA.HI.X.SX32 R5, R158, R199, 0x2, P3 ;  /* 0x000000c79e057211 */ /* 0x000fe400018f16ff */
[C---:B------:R-:W-:Y:S01]  /*37a60*/  ISETP.LT.AND P3, PT, R156.reuse, UR15, !P0 ;  /* 0x0000000f9c007c0c */ /* 0x040fe2000c761270 */
[----:B------:R-:W-:Y:S01]  /*37a70*/  IMAD R156, R156, R3, RZ ;  /* 0x000000039c9c7224 */ /* 0x000fe200078e02ff */
[----:B------:R-:W-:Y:S01]  /*37a80*/  LEA R6, P4, R18, R163, 0x2 ;  /* 0x000000a312067211 */ /* 0x000fe200078810ff */
[----:B------:R3:W-:Y:S01]  /*37a90*/  @P5 STG.E desc[UR20][R4.64], R26 ;  /* 0x0000001a04005986 */ /* 0x0007e2000c101914 */
[----:B------:R-:W-:-:S02]  /*37aa0*/  ISETP.LT.AND P5, PT, R155, UR15, !P0 ;  /* 0x0000000f9b007c0c */ /* 0x000fc4000c7a1270 */
[----:B------:R-:W-:Y:S01]  /*37ab0*/  LEA.HI.X.SX32 R7, R18, R199, 0x2, P4 ;  /* 0x000000c712077211 */ /* 0x000fe200020f16ff */
[----:B------:R-:W-:Y:S01]  /*37ac0*/  IMAD R18, R155, R3, RZ ;  /* 0x000000039b127224 */ /* 0x000fe200078e02ff */
[----:B-1----:R-:W-:Y:S01]  /*37ad0*/  LEA R8, P6, R156, R163, 0x2 ;  /* 0x000000a39c087211 */ /* 0x002fe200078c10ff */
[----:B--2---:R-:W-:Y:S01]  /*37ae0*/  IMAD R16, R153, R3, RZ ;  /* 0x0000000399107224 */ /* 0x004fe200078e02ff */
[----:B------:R-:W-:Y:S01]  /*37af0*/  ISETP.LT.AND P4, PT, R154, UR15, !P0 ;  /* 0x0000000f9a007c0c */ /* 0x000fe2000c781270 */
[----:B------:R1:W-:Y:S01]  /*37b00*/  @P2 STG.E desc[UR20][R6.64], R27 ;  /* 0x0000001b06002986 */ /* 0x0003e2000c101914 */
[----:B------:R-:W-:Y:S01]  /*37b10*/  LEA.HI.X.SX32 R9, R156, R199, 0x2, P6 ;  /* 0x000000c79c097211 */ /* 0x000fe200030f16ff */
[----:B------:R-:W-:Y:S01]  /*37b20*/  IMAD R154, R154, R3, RZ ;  /* 0x000000039a9a7224 */ /* 0x000fe200078e02ff */
[C---:B------:R-:W-:Y:S01]  /*37b30*/  LEA R10, P2, R18.reuse, R163, 0x2 ;  /* 0x000000a3120a7211 */ /* 0x040fe200078410ff */
[----:B------:R-:W2:Y:S03]  /*37b40*/  LDS.128 R24, [R162] ;  /* 0x00000000a2187984 */ /* 0x000ea60000000c00 */
[----:B------:R-:W-:Y:S01]  /*37b50*/  LEA.HI.X.SX32 R11, R18, R199, 0x2, P2 ;  /* 0x000000c7120b7211 */ /* 0x000fe200010f16ff */
[----:B------:R4:W-:Y:S01]  /*37b60*/  @P3 STG.E desc[UR20][R8.64], R32 ;  /* 0x0000002008003986 */ /* 0x0009e2000c101914 */
[C---:B---3--:R-:W-:Y:S01]  /*37b70*/  LEA R4, P3, R154.reuse, R163, 0x2 ;  /* 0x000000a39a047211 */ /* 0x048fe200078610ff */
[----:B------:R-:W-:Y:S01]  /*37b80*/  IMAD R18, R143, R3, RZ ;  /* 0x000000038f127224 */ /* 0x000fe200078e02ff */
[----:B------:R-:W-:Y:S01]  /*37b90*/  ISETP.LT.AND P2, PT, R153, UR15, !P0 ;  /* 0x0000000f99007c0c */ /* 0x000fe2000c741270 */
[----:B------:R3:W-:Y:S01]  /*37ba0*/  @P5 STG.E desc[UR20][R10.64], R33 ;  /* 0x000000210a005986 */ /* 0x0007e2000c101914 */
[----:B------:R-:W-:-:S02]  /*37bb0*/  LEA.HI.X.SX32 R5, R154, R199, 0x2, P3 ;  /* 0x000000c79a057211 */ /* 0x000fc400018f16ff */
[----:B-1----:R-:W-:Y:S02]  /*37bc0*/  LEA R6, P5, R16, R163, 0x2 ;  /* 0x000000a310067211 */ /* 0x002fe400078a10ff */
[C---:B------:R-:W-:Y:S01]  /*37bd0*/  ISETP.LT.AND P3, PT, R152.reuse, UR15, !P0 ;  /* 0x0000000f98007c0c */ /* 0x040fe2000c761270 */
[----:B------:R-:W-:Y:S01]  /*37be0*/  IMAD R152, R152, R3, RZ ;  /* 0x0000000398987224 */ /* 0x000fe200078e02ff */
[----:B------:R-:W-:Y:S01]  /*37bf0*/  LEA.HI.X.SX32 R7, R16, R199, 0x2, P5 ;  /* 0x000000c710077211 */ /* 0x000fe200028f16ff */
[C---:B------:R-:W-:Y:S01]  /*37c00*/  IMAD R16, R151.reuse, R3, RZ ;  /* 0x0000000397107224 */ /* 0x040fe200078e02ff */
[----:B------:R1:W-:Y:S01]  /*37c10*/  @P4 STG.E desc[UR20][R4.64], R34 ;  /* 0x0000002204004986 */ /* 0x0003e2000c101914 */
[----:B------:R-:W-:Y:S02]  /*37c20*/  ISETP.LT.AND P5, PT, R151, UR15, !P0 ;  /* 0x0000000f97007c0c */ /* 0x000fe4000c7a1270 */
[-C--:B----4-:R-:W-:Y:S01]  /*37c30*/  LEA R8, P4, R152, R163.reuse, 0x2 ;  /* 0x000000a398087211 */ /* 0x090fe200078810ff */
[----:B------:R4:W-:Y:S01]  /*37c40*/  @P2 STG.E desc[UR20][R6.64], R35 ;  /* 0x0000002306002986 */ /* 0x0009e2000c101914 */
[----:B---3--:R-:W-:-:S02]  /*37c50*/  LEA R10, P2, R16, R163, 0x2 ;  /* 0x000000a3100a7211 */ /* 0x008fc400078410ff */
[----:B------:R-:W-:Y:S02]  /*37c60*/  LEA.HI.X.SX32 R9, R152, R199, 0x2, P4 ;  /* 0x000000c798097211 */ /* 0x000fe400020f16ff */
[C---:B------:R-:W-:Y:S01]  /*37c70*/  ISETP.LT.AND P4, PT, R150.reuse, UR15, !P0 ;  /* 0x0000000f96007c0c */ /* 0x040fe2000c781270 */
[----:B------:R-:W-:Y:S01]  /*37c80*/  IMAD R150, R150, R3, RZ ;  /* 0x0000000396967224 */ /* 0x000fe200078e02ff */
[----:B------:R-:W-:Y:S01]  /*37c90*/  LEA.HI.X.SX32 R11, R16, R199, 0x2, P2 ;  /* 0x000000c7100b7211 */ /* 0x000fe200010f16ff */
[C---:B------:R-:W-:Y:S01]  /*37ca0*/  IMAD R16, R149.reuse, R3, RZ ;  /* 0x0000000395107224 */ /* 0x040fe200078e02ff */
[----:B------:R3:W-:Y:S01]  /*37cb0*/  @P3 STG.E desc[UR20][R8.64], R40 ;  /* 0x0000002808003986 */ /* 0x0007e2000c101914 */
[----:B------:R-:W-:Y:S02]  /*37cc0*/  ISETP.LT.AND P3, PT, R149, UR15, !P0 ;  /* 0x0000000f95007c0c */ /* 0x000fe4000c761270 */
[-C--:B-1----:R-:W-:Y:S01]  /*37cd0*/  LEA R4, P6, R150, R163.reuse, 0x2 ;  /* 0x000000a396047211 */ /* 0x082fe200078c10ff */
[----:B------:R1:W-:Y:S01]  /*37ce0*/  @P5 STG.E desc[UR20][R10.64], R41 ;  /* 0x000000290a005986 */ /* 0x0003e2000c101914 */
[----:B----4-:R-:W-:-:S02]  /*37cf0*/  LEA R6, P2, R16, R163, 0x2 ;  /* 0x000000a310067211 */ /* 0x010fc400078410ff */
[----:B------:R-:W-:Y:S02]  /*37d00*/  LEA.HI.X.SX32 R5, R150, R199, 0x2, P6 ;  /* 0x000000c796057211 */ /* 0x000fe400030f16ff */
[C---:B------:R-:W-:Y:S01]  /*37d10*/  ISETP.LT.AND P6, PT, R148.reuse, UR15, !P0 ;  /* 0x0000000f94007c0c */ /* 0x040fe2000c7c1270 */
[----:B------:R-:W-:Y:S01]  /*37d20*/  IMAD R148, R148, R3, RZ ;  /* 0x0000000394947224 */ /* 0x000fe200078e02ff */
[----:B------:R-:W-:Y:S01]  /*37d30*/  LEA.HI.X.SX32 R7, R16, R199, 0x2, P2 ;  /* 0x000000c710077211 */ /* 0x000fe200010f16ff */
[C---:B------:R-:W-:Y:S01]  /*37d40*/  IMAD R16, R147.reuse, R3, RZ ;  /* 0x0000000393107224 */ /* 0x040fe200078e02ff */
[----:B------:R-:W-:Y:S01]  /*37d50*/  ISETP.LT.AND P2, PT, R147, UR15, !P0 ;  /* 0x0000000f93007c0c */ /* 0x000fe2000c741270 */
[----:B------:R4:W-:Y:S01]  /*37d60*/  @P4 STG.E desc[UR20][R4.64], R42 ;  /* 0x0000002a04004986 */ /* 0x0009e2000c101914 */
[-C--:B---3--:R-:W-:Y:S02]  /*37d70*/  LEA R8, P5, R148, R163.reuse, 0x2 ;  /* 0x000000a394087211 */ /* 0x088fe400078a10ff */
[----:B-1----:R-:W-:Y:S01]  /*37d80*/  LEA R10, P4, R16, R163, 0x2 ;  /* 0x000000a3100a7211 */ /* 0x002fe200078810ff */
[----:B------:R1:W-:Y:S01]  /*37d90*/  @P3 STG.E desc[UR20][R6.64], R43 ;  /* 0x0000002b06003986 */ /* 0x0003e2000c101914 */
[----:B------:R-:W-:Y:S01]  /*37da0*/  ISETP.LT.AND P3, PT, R143, UR4, !P0 ;  /* 0x000000048f007c0c */ /* 0x000fe2000c761270 */
[----:B------:R-:W3:Y:S01]  /*37db0*/  LDCU UR4, c[0x0][0x39c] ;  /* 0x00007380ff0477ac */ /* 0x000ee20008000800 */
[----:B------:R-:W-:-:S02]  /*37dc0*/  LEA.HI.X.SX32 R9, R148, R199, 0x2, P5 ;  /* 0x000000c794097211 */ /* 0x000fc400028f16ff */
[----:B------:R-:W-:Y:S01]  /*37dd0*/  LEA.HI.X.SX32 R11, R16, R199, 0x2, P4 ;  /* 0x000000c7100b7211 */ /* 0x000fe200020f16ff */
[C---:B------:R-:W-:Y:S01]  /*37de0*/  IMAD R16, R145.reuse, R3, RZ ;  /* 0x0000000391107224 */ /* 0x040fe200078e02ff */
[----:B------:R-:W-:Y:S01]  /*37df0*/  ISETP.LT.AND P4, PT, R145, UR5, !P0 ;  /* 0x0000000591007c0c */ /* 0x000fe2000c781270 */
[----:B------:R2:W-:Y:S01]  /*37e00*/  @P6 STG.E desc[UR20][R8.64], R48 ;  /* 0x0000003008006986 */ /* 0x0005e2000c101914 */
[C---:B----4-:R-:W-:Y:S01]  /*37e10*/  LEA R4, P5, R18.reuse, R163, 0x2 ;  /* 0x000000a312047211 */ /* 0x050fe200078a10ff */
[----:B------:R-:W4:Y:S02]  /*37e20*/  LDCU UR5, c[0x0][0x39c] ;  /* 0x00007380ff0577ac */ /* 0x000f240008000800 */
[----:B------:R3:W-:Y:S01]  /*37e30*/  @P2 STG.E desc[UR20][R10.64], R49 ;  /* 0x000000310a002986 */ /* 0x0007e2000c101914 */
[----:B------:R-:W-:Y:S01]  /*37e40*/  LEA.HI.X.SX32 R5, R18, R199, 0x2, P5 ;  /* 0x000000c712057211 */ /* 0x000fe200028f16ff */
[-C--:B------:R-:W-:Y:S01]  /*37e50*/  IMAD R18, R137, R3.reuse, RZ ;  /* 0x0000000389127224 */ /* 0x080fe200078e02ff */
[C---:B-----5:R-:W-:Y:S01]  /*37e60*/  ISETP.LT.AND P2, PT, R144.reuse, UR6, !P0 ;  /* 0x0000000690007c0c */ /* 0x060fe2000c741270 */
[----:B------:R-:W-:Y:S01]  /*37e70*/  IMAD R144, R144, R3, RZ ;  /* 0x0000000390907224 */ /* 0x000fe200078e02ff */
[----:B-1----:R-:W-:Y:S01]  /*37e80*/  LEA R6, P6, R16, R163, 0x2 ;  /* 0x000000a310067211 */ /* 0x002fe200078c10ff */
[----:B------:R1:W-:Y:S01]  /*37e90*/  @P3 STG.E desc[UR20][R4.64], R50 ;  /* 0x0000003204003986 */ /* 0x0003e2000c101914 */
[----:B------:R-:W5:Y:S01]  /*37ea0*/  LDCU UR6, c[0x0][0x39c] ;  /* 0x00007380ff0677ac */ /* 0x000f620008000800 */
[C---:B------:R-:W-:Y:S01]  /*37eb0*/  ISETP.LT.AND P3, PT, R142.reuse, UR7, !P0 ;  /* 0x000000078e007c0c */ /* 0x040fe2000c761270 */
[----:B------:R-:W-:Y:S01]  /*37ec0*/  IMAD R142, R142, R3, RZ ;  /* 0x000000038e8e7224 */ /* 0x000fe200078e02ff */
[----:B--2---:R-:W-:Y:S01]  /*37ed0*/  LEA R8, P5, R144, R163, 0x2 ;  /* 0x000000a390087211 */ /* 0x004fe200078a10ff */
[----:B------:R-:W2:Y:S01]  /*37ee0*/  LDCU UR7, c[0x0][0x39c] ;  /* 0x00007380ff0777ac */ /* 0x000ea20008000800 */
[----:B------:R-:W-:Y:S01]  /*37ef0*/  LEA.HI.X.SX32 R7, R16, R199, 0x2, P6 ;  /* 0x000000c710077211 */ /* 0x000fe200030f16ff */
[----:B------:R-:W-:Y:S01]  /*37f00*/  IMAD R16, R141, R3, RZ ;  /* 0x000000038d107224 */ /* 0x000fe200078e02ff */
[----:B------:R-:W-:-:S02]  /*37f10*/  LEA.HI.X.SX32 R9, R144, R199, 0x2, P5 ;  /* 0x000000c790097211 */ /* 0x000fc400028f16ff */
[C---:B---3--:R-:W-:Y:S01]  /*37f20*/  LEA R10, P5, R142.reuse, R163, 0x2 ;  /* 0x000000a38e0a7211 */ /* 0x048fe200078a10ff */
[----:B------:R3:W-:Y:S01]  /*37f30*/  @P4 STG.E desc[UR20][R6.64], R51 ;  /* 0x0000003306004986 */ /* 0x0007e2000c101914 */
[----:B------:R-:W-:Y:S01]  /*37f40*/  ISETP.LT.AND P4, PT, R141, UR4, !P0 ;  /* 0x000000048d007c0c */ /* 0x000fe2000c781270 */
[----:B------:R-:W2:Y:S01]  /*37f50*/  LDCU UR4, c[0x0][0x39c] ;  /* 0x00007380ff0477ac */ /* 0x000ea20008000800 */
[----:B------:R-:W-:Y:S01]  /*37f60*/  LEA.HI.X.SX32 R11, R142, R199, 0x2, P5 ;  /* 0x000000c78e0b7211 */ /* 0x000fe200028f16ff */
[----:B------:R2:W-:Y:S01]  /*37f70*/  @P2 STG.E desc[UR20][R8.64], R56 ;  /* 0x0000003808002986 */ /* 0x0005e2000c101914 */
[C---:B----4-:R-:W-:Y:S01]  /*37f80*/  ISETP.LT.AND P2, PT, R140.reuse, UR5, !P0 ;  /* 0x000000058c007c0c */ /* 0x050fe2000c741270 */
[----:B------:R-:W-:Y:S01]  /*37f90*/  IMAD R140, R140, R3, RZ ;  /* 0x000000038c8c7224 */ /* 0x000fe200078e02ff */
[----:B-1----:R-:W-:Y:S01]  /*37fa0*/  LEA R4, P6, R16, R163, 0x2 ;  /* 0x000000a310047211 */ /* 0x002fe200078c10ff */
[----:B------:R1:W-:Y:S01]  /*37fb0*/  @P3 STG.E desc[UR20][R10.64], R57 ;  /* 0x000000390a003986 */ /* 0x0003e2000c101914 */
[----:B------:R-:W4:Y:S01]  /*37fc0*/  LDCU UR5, c[0x0][0x39c] ;  /* 0x00007380ff0577ac */ /* 0x000f220008000800 */
[----:B-----5:R-:W-:-:S02]  /*37fd0*/  ISETP.LT.AND P5, PT, R139, UR6, !P0 ;  /* 0x000000068b007c0c */ /* 0x020fc4000c7a1270 */
[----:B------:R-:W-:Y:S01]  /*37fe0*/  LEA.HI.X.SX32 R5, R16, R199, 0x2, P6 ;  /* 0x000000c710057211 */ /* 0x000fe200030f16ff */
[----:B------:R-:W-:Y:S01]  /*37ff0*/  IMAD R16, R139, R3, RZ ;  /* 0x000000038b107224 */ /* 0x000fe200078e02ff */
[C---:B---3--:R-:W-:Y:S01]  /*38000*/  LEA R6, P3, R140.reuse, R163, 0x2 ;  /* 0x000000a38c067211 */ /* 0x048fe200078610ff */
[----:B------:R-:W3:Y:S02]  /*38010*/  LDCU UR6, c[0x0][0x39c] ;  /* 0x00007380ff0677ac */ /* 0x000ee40008000800 */
[----:B------:R5:W-:Y:S01]  /*38020*/  @P4 STG.E desc[UR20][R4.64], R58 ;  /* 0x0000003a04004986 */ /* 0x000be2000c101914 */
[----:B------:R-:W-:Y:S02]  /*38030*/  LEA.HI.X.SX32 R7, R140, R199, 0x2, P3 ;  /* 0x000000c78c077211 */ /* 0x000fe400018f16ff */
[----:B--2---:R-:W-:Y:S02]  /*38040*/  LEA R8, P6, R16, R163, 0x2 ;  /* 0x000000a310087211 */ /* 0x004fe400078c10ff */
[C---:B------:R-:W-:Y:S01]  /*38050*/  ISETP.LT.AND P3, PT, R138.reuse, UR7, !P0 ;  /* 0x000000078a007c0c */ /* 0x040fe2000c761270 */
[----:B------:R-:W-:Y:S01]  /*38060*/  IMAD R138, R138, R3, RZ ;  /* 0x000000038a8a7224 */ /* 0x000fe200078e02ff */
[----:B------:R-:W2:Y:S01]  /*38070*/  LDCU UR7, c[0x0][0x39c] ;  /* 0x00007380ff0777ac */ /* 0x000ea20008000800 */
[----:B------:R-:W-:Y:S01]  /*38080*/  LEA.HI.X.SX32 R9, R16, R199, 0x2, P6 ;  /* 0x000000c710097211 */ /* 0x000fe200030f16ff */
[----:B------:R-:W-:Y:S01]  /*38090*/  IMAD R16, R135, R3, RZ ;  /* 0x0000000387107224 */ /* 0x000fe200078e02ff */
[----:B------:R2:W-:Y:S01]  /*380a0*/  @P2 STG.E desc[UR20][R6.64], R59 ;  /* 0x0000003b06002986 */ /* 0x0005e2000c101914 */
[----:B-1----:R-:W-:-:S02]  /*380b0*/  LEA R10, P4, R138, R163, 0x2 ;  /* 0x000000a38a0a7211 */ /* 0x002fc400078810ff */
[----:B------:R-:W-:Y:S01]  /*380c0*/  ISETP.LT.AND P2, PT, R135, UR4, !P0 ;  /* 0x0000000487007c0c */ /* 0x000fe2000c741270 */
[----:B------:R1:W-:Y:S01]  /*380d0*/  @P5 STG.E desc[UR20][R8.64], R64 ;  /* 0x0000004008005986 */ /* 0x0003e2000c101914 */
[----:B------:R-:W-:Y:S01]  /*380e0*/  LEA.HI.X.SX32 R11, R138, R199, 0x2, P4 ;  /* 0x000000c78a0b7211 */ /* 0x000fe200020f16ff */
[----:B------:R-:W1:Y:S01]  /*380f0*/  LDCU UR4, c[0x0][0x39c] ;  /* 0x00007380ff0477ac */ /* 0x000e620008000800 */
[C---:B-----5:R-:W-:Y:S02]  /*38100*/  LEA R4, P5, R16.reuse, R163, 0x2 ;  /* 0x000000a310047211 */ /* 0x060fe400078a10ff */
[----:B----4-:R-:W-:Y:S01]  /*38110*/  ISETP.LT.AND P4, PT, R137, UR5, !P0 ;  /* 0x0000000589007c0c */ /* 0x010fe2000c781270 */
[----:B------:R-:W4:Y:S01]  /*38120*/  LDCU UR5, c[0x0][0x39c] ;  /* 0x00007380ff0577ac */ /* 0x000f220008000800 */
[----:B------:R-:W-:Y:S01]  /*38130*/  LEA.HI.X.SX32 R5, R16, R199, 0x2, P5 ;  /* 0x000000c710057211 */ /* 0x000fe200028f16ff */
[----:B------:R5:W-:Y:S01]  /*38140*/  @P3 STG.E desc[UR20][R10.64], R65 ;  /* 0x000000410a003986 */ /* 0x000be2000c101914 */
[C---:B---3--:R-:W-:Y:S01]  /*38150*/  ISETP.LT.AND P5, PT, R136.reuse, UR6, !P0 ;  /* 0x0000000688007c0c */ /* 0x048fe2000c7a1270 */
[----:B------:R-:W-:Y:S01]  /*38160*/  IMAD R136, R136, R3, RZ ;  /* 0x0000000388887224 */ /* 0x000fe200078e02ff */
[C---:B--2---:R-:W-:Y:S01]  /*38170*/  LEA R6, P3, R18.reuse, R163, 0x2 ;  /* 0x000000a312067211 */ /* 0x044fe200078610ff */
[----:B------:R-:W2:Y:S01]  /*38180*/  LDCU UR6, c[0x0][0x39c] ;  /* 0x00007380ff0677ac */ /* 0x000ea20008000800 */
[----:B------:R3:W-:Y:S01]  /*38190*/  @P2 STG.E desc[UR20][R4.64], R66 ;  /* 0x0000004204002986 */ /* 0x0007e2000c101914 */
[----:B------:R-:W-:Y:S01]  /*381a0*/  IMAD R16, R167, R3, RZ ;  /* 0x00000003a7107224 */ /* 0x000fe200078e02ff */
[----:B------:R-:W-:Y:S01]  /*381b0*/  LEA.HI.X.SX32 R7, R18, R199, 0x2, P3 ;  /* 0x000000c712077211 */ /* 0x000fe200018f16ff */
[----:B------:R-:W-:Y:S01]  /*381c0*/  IMAD R18, R175, R3, RZ ;  /* 0x00000003af127224 */ /* 0x000fe200078e02ff */
[----:B-1----:R-:W-:-:S02]  /*381d0*/  LEA R8, P2, R136, R163, 0x2 ;  /* 0x000000a388087211 */ /* 0x002fc400078410ff */
[C---:B------:R-:W-:Y:S01]  /*381e0*/  ISETP.LT.AND P3, PT, R164.reuse, UR7, !P0 ;  /* 0x00000007a4007c0c */ /* 0x040fe2000c761270 */
[----:B------:R-:W-:Y:S01]  /*381f0*/  IMAD R164, R164, R3, RZ ;  /* 0x00000003a4a47224 */ /* 0x000fe200078e02ff */
[----:B------:R-:W-:Y:S01]  /*38200*/  LEA.HI.X.SX32 R9, R136, R199, 0x2, P2 ;  /* 0x000000c788097211 */ /* 0x000fe200010f16ff */
[----:B------:R1:W-:Y:S01]  /*38210*/  @P4 STG.E desc[UR20][R6.64], R67 ;  /* 0x0000004306004986 */ /* 0x0003e2000c101914 */
[C---:B-----5:R-:W-:Y:S01]  /*38220*/  IMAD R10, R165.reuse, R3, RZ ;  /* 0x00000003a50a7224 */ /* 0x060fe200078e02ff */
[----:B------:R-:W-:Y:S01]  /*38230*/  ISETP.LT.AND P2, PT, R165, UR4, !P0 ;  /* 0x00000004a5007c0c */ /* 0x000fe2000c741270 */
[----:B------:R-:W5:Y:S01]  /*38240*/  LDCU UR4, c[0x0][0x39c] ;  /* 0x00007380ff0477ac */ /* 0x000f620008000800 */
[----:B---3--:R-:W-:Y:S01]  /*38250*/  LEA R4, P4, R164, R163, 0x2 ;  /* 0x000000a3a4047211 */ /* 0x008fe200078810ff */
[----:B------:R3:W-:Y:S01]  /*38260*/  @P5 STG.E desc[UR20][R8.64], R72 ;  /* 0x0000004808005986 */ /* 0x0007e2000c101914 */
[C---:B----4-:R-:W-:Y:S01]  /*38270*/  ISETP.LT.AND P5, PT, R166.reuse, UR5, !P0 ;  /* 0x00000005a6007c0c */ /* 0x050fe2000c7a1270 */
[----:B------:R-:W-:Y:S01]  /*38280*/  IMAD R166, R166, R3, RZ ;  /* 0x00000003a6a67224 */ /* 0x000fe200078e02ff */
[----:B------:R-:W-:Y:S01]  /*38290*/  LEA.HI.X.SX32 R5, R164, R199, 0x2, P4 ;  /* 0x000000c7a4057211 */ /* 0x000fe200020f16ff */
[----:B------:R-:W4:Y:S01]  /*382a0*/  LDCU UR5, c[0x0][0x39c] ;  /* 0x00007380ff0577ac */ /* 0x000f220008000800 */
[----:B--2---:R-:W-:-:S02]  /*382b0*/  ISETP.LT.AND P4, PT, R167, UR6, !P0 ;  /* 0x00000006a7007c0c */ /* 0x004fc4000c781270 */
[C---:B-1----:R-:W-:Y:S01]  /*382c0*/  LEA R6, P6, R10.reuse, R163, 0x2 ;  /* 0x000000a30a067211 */ /* 0x042fe200078c10ff */
[----:B------:R1:W-:Y:S01]  /*382d0*/  @P3 STG.E desc[UR20][R4.64], R73 ;  /* 0x0000004904003986 */ /* 0x0003e2000c101914 */
[----:B------:R-:W2:Y:S02]  /*382e0*/  LDCU UR6, c[0x0][0x39c] ;  /* 0x00007380ff0677ac */ /* 0x000ea40008000800 */
[----:B------:R-:W-:Y:S02]  /*382f0*/  LEA.HI.X.SX32 R7, R10, R199, 0x2, P6 ;  /* 0x000000c70a077211 */ /* 0x000fe400030f16ff */
[-C--:B---3--:R-:W-:Y:S01]  /*38300*/  LEA R8, P3, R166, R163.reuse, 0x2 ;  /* 0x000000a3a6087211 */ /* 0x088fe200078610ff */
[----:B------:R-:W3:Y:S01]  /*38310*/  LDCU UR7, c[0x0][0x39c] ;  /* 0x00007380ff0777ac */ /* 0x000ee20008000800 */
[----:B------:R-:W-:Y:S01]  /*38320*/  LEA R10, P6, R16, R163, 0x2 ;  /* 0x000000a3100a7211 */ /* 0x000fe200078c10ff */
[----:B------:R1:W-:Y:S01]  /*38330*/  @P2 STG.E desc[UR20][R6.64], R74 ;  /* 0x0000004a06002986 */ /* 0x0003e2000c101914 */
[----:B------:R-:W-:-:S02]  /*38340*/  LEA.HI.X.SX32 R9, R166, R199, 0x2, P3 ;  /* 0x000000c7a6097211 */ /* 0x000fc400018f16ff */
[----:B------:R-:W-:Y:S01]  /*38350*/  LEA.HI.X.SX32 R11, R16, R199, 0x2, P6 ;  /* 0x000000c7100b7211 */ /* 0x000fe200030f16ff */
[CC--:B------:R-:W-:Y:S01]  /*38360*/  IMAD R16, R169.reuse, R3.reuse, RZ ;  /* 0x00000003a9107224 */ /* 0x0c0fe200078e02ff */
[C---:B------:R-:W-:Y:S01]  /*38370*/  ISETP.LT.AND P2, PT, R168.reuse, UR9, !P0 ;  /* 0x00000009a8007c0c */ /* 0x040fe2000c741270 */
[----:B------:R-:W-:Y:S01]  /*38380*/  IMAD R168, R168, R3, RZ ;  /* 0x00000003a8a87224 */ /* 0x000fe200078e02ff */
[----:B------:R2:W-:Y:S01]  /*38390*/  @P5 STG.E desc[UR20][R8.64], R75 ;  /* 0x0000004b08005986 */ /* 0x0005e2000c101914 */
[----:B-----5:R-:W-:Y:S01]  /*383a0*/  ISETP.LT.AND P3, PT, R169, UR4, !P0 ;  /* 0x00000004a9007c0c */ /* 0x020fe2000c761270 */
[----:B------:R-:W5:Y:S02]  /*383b0*/  LDCU UR4, c[0x0][0x39c] ;  /* 0x00007380ff0477ac */ /* 0x000f640008000800 */
[----:B------:R2:W-:Y:S01]  /*383c0*/  @P4 STG.E desc[UR20][R10.64], R80 ;  /* 0x000000500a004986 */ /* 0x0005e2000c101914 */
[-C--:B-1----:R-:W-:Y:S01]  /*383d0*/  LEA R4, P4, R168, R163.reuse, 0x2 ;  /* 0x000000a3a8047211 */ /* 0x082fe200078810ff */
[----:B------:R-:W1:Y:S01]  /*383e0*/  LDCU UR9, c[0x0][0x39c] ;  /* 0x00007380ff0977ac */ /* 0x000e620008000800 */
[----:B------:R-:W-:-:S02]  /*383f0*/  LEA R6, P5, R16, R163, 0x2 ;  /* 0x000000a310067211 */ /* 0x000fc400078a10ff */
[----:B------:R-:W-:Y:S02]  /*38400*/  LEA.HI.X.SX32 R5, R168, R199, 0x2, P4 ;  /* 0x000000c7a8057211 */ /* 0x000fe400020f16ff */
[C---:B----4-:R-:W-:Y:S01]  /*38410*/  ISETP.LT.AND P4, PT, R170.reuse, UR5, !P0 ;  /* 0x00000005aa007c0c */ /* 0x050fe2000c781270 */
[----:B------:R-:W-:Y:S01]  /*38420*/  IMAD R170, R170, R3, RZ ;  /* 0x00000003aaaa7224 */ /* 0x000fe200078e02ff */
[----:B------:R-:W4:Y:S01]  /*38430*/  LDCU UR5, c[0x0][0x39c] ;  /* 0x00007380ff0577ac */ /* 0x000f220008000800 */
[----:B------:R-:W-:Y:S01]  /*38440*/  LEA.HI.X.SX32 R7, R16, R199, 0x2, P5 ;  /* 0x000000c710077211 */ /* 0x000fe200028f16ff */
[----:B------:R1:W-:Y:S01]  /*38450*/  @P2 STG.E desc[UR20][R4.64], R81 ;  /* 0x0000005104002986 */ /* 0x0003e2000c101914 */
[C---:B--2---:R-:W-:Y:S01]  /*38460*/  ISETP.LT.AND P5, PT, R171.reuse, UR6, !P0 ;  /* 0x00000006ab007c0c */ /* 0x044fe2000c7a1270 */
[----:B------:R-:W-:Y:S01]  /*38470*/  IMAD R16, R171, R3, RZ ;  /* 0x00000003ab107224 */ /* 0x000fe200078e02ff */
[----:B------:R-:W-:Y:S01]  /*38480*/  LEA R8, P2, R170, R163, 0x2 ;  /* 0x000000a3aa087211 */ /* 0x000fe200078410ff */
[----:B------:R-:W2:Y:S01]  /*38490*/  LDCU UR6, c[0x0][0x39c] ;  /* 0x00007380ff0677ac */ /* 0x000ea20008000800 */
[----:B------:R2:W-:Y:S01]  /*384a0*/  @P3 STG.E desc[UR20][R6.64], R82 ;  /* 0x0000005206003986 */ /* 0x0005e2000c101914 */
[C---:B---3--:R-:W-:Y:S01]  /*384b0*/  ISETP.LT.AND P3, PT, R172.reuse, UR7, !P0 ;  /* 0x00000007ac007c0c */ /* 0x048fe2000c761270 */
[----:B------:R-:W-:Y:S01]  /*384c0*/  IMAD R172, R172, R3, RZ ;  /* 0x00000003acac7224 */ /* 0x000fe200078e02ff */
[----:B------:R-:W-:Y:S01]  /*384d0*/  LEA.HI.X.SX32 R9, R170, R199, 0x2, P2 ;  /* 0x000000c7aa097211 */ /* 0x000fe200010f16ff */
[----:B------:R-:W3:Y:S01]  /*384e0*/  LDCU UR7, c[0x0][0x39c] ;  /* 0x00007380ff0777ac */ /* 0x000ee20008000800 */
[----:B------:R-:W-:-:S03]  /*384f0*/  LEA R10, P2, R16, R163, 0x2 ;  /* 0x000000a3100a7211 */ /* 0x000fc600078410ff */
[----:B------:R3:W-:Y:S01]  /*38500*/  @P4 STG.E desc[UR20][R8.64], R83 ;  /* 0x0000005308004986 */ /* 0x0007e2000c101914 */
[----:B------:R-:W-:Y:S01]  /*38510*/  LEA.HI.X.SX32 R11, R16, R199, 0x2, P2 ;  /* 0x000000c7100b7211 */ /* 0x000fe200010f16ff */
[C---:B------:R-:W-:Y:S01]  /*38520*/  IMAD R16, R173.reuse, R3, RZ ;  /* 0x00000003ad107224 */ /* 0x040fe200078e02ff */
[----:B-1----:R-:W-:Y:S02]  /*38530*/  LEA R4, P4, R172, R163, 0x2 ;  /* 0x000000a3ac047211 */ /* 0x002fe400078810ff */
[----:B-----5:R-:W-:Y:S01]  /*38540*/  ISETP.LT.AND P2, PT, R173, UR4, !P0 ;  /* 0x00000004ad007c0c */ /* 0x020fe2000c741270 */
[----:B------:R1:W-:Y:S01]  /*38550*/  @P5 STG.E desc[UR20][R10.64], R88 ;  /* 0x000000580a005986 */ /* 0x0003e2000c101914 */
[----:B----4-:R-:W-:Y:S01]  /*38560*/  ISETP.LT.AND P5, PT, R174, UR5, !P0 ;  /* 0x00000005ae007c0c */ /* 0x010fe2000c7a1270 */
[----:B------:R-:W4:Y:S01]  /*38570*/  LDCU UR4, c[0x0][0x39c] ;  /* 0x00007380ff0477ac */ /* 0x000f220008000800 */
[----:B------:R-:W-:Y:S01]  /*38580*/  LEA.HI.X.SX32 R5, R172, R199, 0x2, P4 ;  /* 0x000000c7ac057211 */ /* 0x000fe200020f16ff */
[----:B------:R-:W-:Y:S01]  /*38590*/  IMAD R174, R174, R3, RZ ;  /* 0x00000003aeae7224 */ /* 0x000fe200078e02ff */
[C---:B--2---:R-:W-:Y:S01]  /*385a0*/  LEA R6, P6, R16.reuse, R163, 0x2 ;  /* 0x000000a310067211 */ /* 0x044fe200078c10ff */
[----:B------:R-:W2:Y:S01]  /*385b0*/  LDCU UR5, c[0x0][0x39c] ;  /* 0x00007380ff0577ac */ /* 0x000ea20008000800 */
[----:B------:R-:W-:Y:S01]  /*385c0*/  ISETP.LT.AND P4, PT, R175, UR6, !P0 ;  /* 0x00000006af007c0c */ /* 0x000fe2000c781270 */
[----:B------:R5:W-:Y:S01]  /*385d0*/  @P3 STG.E desc[UR20][R4.64], R89 ;  /* 0x0000005904003986 */ /* 0x000be2000c101914 */
[----:B------:R-:W-:Y:S01]  /*385e0*/  LEA.HI.X.SX32 R7, R16, R199, 0x2, P6 ;  /* 0x000000c710077211 */ /* 0x000fe200030f16ff */
[----:B------:R-:W2:Y:S01]  /*385f0*/  LDCU UR6, c[0x0][0x39c] ;  /* 0x00007380ff0677ac */ /* 0x000ea20008000800 */
[----:B---3--:R-:W-:Y:S01]  /*38600*/  LEA R8, P3, R174, R163, 0x2 ;  /* 0x000000a3ae087211 */ /* 0x008fe200078610ff */
[----:B------:R-:W-:Y:S01]  /*38610*/  IMAD R16, R177, R3, RZ ;  /* 0x00000003b1107224 */ /* 0x000fe200078e02ff */
[----:B-1----:R-:W-:Y:S01]  /*38620*/  LEA R10, P6, R18, R163, 0x2 ;  /* 0x000000a3120a7211 */ /* 0x002fe200078c10ff */
[----:B------:R1:W-:Y:S01]  /*38630*/  @P2 STG.E desc[UR20][R6.64], R90 ;  /* 0x0000005a06002986 */ /* 0x0003e2000c101914 */
[----:B------:R-:W-:-:S02]  /*38640*/  LEA.HI.X.SX32 R9, R174, R199, 0x2, P3 ;  /* 0x000000c7ae097211 */ /* 0x000fc400018f16ff */
[----:B------:R-:W-:Y:S01]  /*38650*/  LEA.HI.X.SX32 R11, R18, R199, 0x2, P6 ;  /* 0x000000c7120b7211 */ /* 0x000fe200030f16ff */
[-C--:B------:R-:W-:Y:S01]  /*38660*/  IMAD R18, R183, R3.reuse, RZ ;  /* 0x00000003b7127224 */ /* 0x080fe200078e02ff */
[C---:B------:R-:W-:Y:S01]  /*38670*/  ISETP.LT.AND P2, PT, R176.reuse, UR9, !P0 ;  /* 0x00000009b0007c0c */ /* 0x040fe2000c741270 */
[----:B------:R-:W-:Y:S01]  /*38680*/  IMAD R176, R176, R3, RZ ;  /* 0x00000003b0b07224 */ /* 0x000fe200078e02ff */
[----:B------:R3:W-:Y:S01]  /*38690*/  @P5 STG.E desc[UR20][R8.64], R91 ;  /* 0x0000005b08005986 */ /* 0x0007e2000c101914 */
[----:B----4-:R-:W-:Y:S01]  /*386a0*/  ISETP.LT.AND P3, PT, R177, UR4, !P0 ;  /* 0x00000004b1007c0c */ /* 0x010fe2000c761270 */
[----:B------:R-:W4:Y:S02]  /*386b0*/  LDCU UR4, c[0x0][0x39c] ;  /* 0x00007380ff0477ac */ /* 0x000f240008000800 */
[----:B------:R3:W-:Y:S01]  /*386c0*/  @P4 STG.E desc[UR20][R10.64], R96 ;  /* 0x000000600a004986 */ /* 0x0007e2000c101914 */
[-C--:B-----5:R-:W-:Y:S01]  /*386d0*/  LEA R4, P4, R176, R163.reuse, 0x2 ;  /* 0x000000a3b0047211 */ /* 0x0a0fe200078810ff */
[----:B------:R-:W5:Y:S01]  /*386e0*/  LDCU UR9, c[0x0][0x39c] ;  /* 0x00007380ff0977ac */ /* 0x000f620008000800 */
[----:B-1----:R-:W-:-:S02]  /*386f0*/  LEA R6, P5, R16, R163, 0x2 ;  /* 0x000000a310067211 */ /* 0x002fc400078a10ff */
[----:B------:R-:W-:Y:S02]  /*38700*/  LEA.HI.X.SX32 R5, R176, R199, 0x2, P4 ;  /* 0x000000c7b0057211 */ /* 0x000fe400020f16ff */
[C---:B--2---:R-:W-:Y:S01]  /*38710*/  ISETP.LT.AND P4, PT, R178.reuse, UR5, !P0 ;  /* 0x00000005b2007c0c */ /* 0x044fe2000c781270 */
[----:B------:R-:W-:Y:S01]  /*38720*/  IMAD R178, R178, R3, RZ ;  /* 0x00000003b2b27224 */ /* 0x000fe200078e02ff */
[----:B------:R-:W1:Y:S01]  /*38730*/  LDCU UR5, c[0x0][0x39c] ;  /* 0x00007380ff0577ac */ /* 0x000e620008000800 */
[----:B------:R-:W-:Y:S01]  /*38740*/  LEA.HI.X.SX32 R7, R16, R199, 0x2, P5 ;  /* 0x000000c710077211 */ /* 0x000fe200028f16ff */
[----:B------:R2:W-:Y:S01]  /*38750*/  @P2 STG.E desc[UR20][R4.64], R97 ;  /* 0x0000006104002986 */ /* 0x0005e2000c101914 */
[C---:B------:R-:W-:Y:S01]  /*38760*/  ISETP.LT.AND P5, PT, R179.reuse, UR6, !P0 ;  /* 0x00000006b3007c0c */ /* 0x040fe2000c7a1270 */
[----:B------:R-:W-:Y:S01]  /*38770*/  IMAD R16, R179, R3, RZ ;  /* 0x00000003b3107224 */ /* 0x000fe200078e02ff */
[----:B---3--:R-:W-:Y:S01]  /*38780*/  LEA R8, P2, R178, R163, 0x2 ;  /* 0x000000a3b2087211 */ /* 0x008fe200078410ff */
[----:B------:R-:W3:Y:S01]  /*38790*/  LDCU UR6, c[0x0][0x39c] ;  /* 0x00007380ff0677ac */ /* 0x000ee20008000800 */
[----:B------:R1:W-:Y:S01]  /*387a0*/  @P3 STG.E desc[UR20][R6.64], R98 ;  /* 0x0000006206003986 */ /* 0x0003e2000c101914 */
[C---:B------:R-:W-:Y:S01]  /*387b0*/  ISETP.LT.AND P3, PT, R180.reuse, UR7, !P0 ;  /* 0x00000007b4007c0c */ /* 0x040fe2000c761270 */
[----:B------:R-:W-:Y:S01]  /*387c0*/  IMAD R180, R180, R3, RZ ;  /* 0x00000003b4b47224 */ /* 0x000fe200078e02ff */
[----:B------:R-:W-:Y:S01]  /*387d0*/  LEA.HI.X.SX32 R9, R178, R199, 0x2, P2 ;  /* 0x000000c7b2097211 */ /* 0x000fe200010f16ff */
[----:B------:R-:W5:Y:S01]  /*387e0*/  LDCU UR7, c[0x0][0x39c] ;  /* 0x00007380ff0777ac */ /* 0x000f620008000800 */
[----:B------:R-:W-:-:S03]  /*387f0*/  LEA R10, P2, R16, R163, 0x2 ;  /* 0x000000a3100a7211 */ /* 0x000fc600078410ff */
[----:B------:R3:W-:Y:S01]  /*38800*/  @P4 STG.E desc[UR20][R8.64], R99 ;  /* 0x0000006308004986 */ /* 0x0007e2000c101914 */
[----:B------:R-:W-:Y:S01]  /*38810*/  LEA.HI.X.SX32 R11, R16, R199, 0x2, P2 ;  /* 0x000000c7100b7211 */ /* 0x000fe200010f16ff */
[C---:B------:R-:W-:Y:S01]  /*38820*/  IMAD R16, R181.reuse, R3, RZ ;  /* 0x00000003b5107224 */ /* 0x040fe200078e02ff */
[----:B--2---:R-:W-:Y:S02]  /*38830*/  LEA R4, P4, R180, R163, 0x2 ;  /* 0x000000a3b4047211 */ /* 0x004fe400078810ff */
[----:B----4-:R-:W-:Y:S01]  /*38840*/  ISETP.LT.AND P2, PT, R181, UR4, !P0 ;  /* 0x00000004b5007c0c */ /* 0x010fe2000c741270 */
[----:B------:R2:W-:Y:S01]  /*38850*/  @P5 STG.E desc[UR20][R10.64], R104 ;  /* 0x000000680a005986 */ /* 0x0005e2000c101914 */
[C---:B-1----:R-:W-:Y:S01]  /*38860*/  ISETP.LT.AND P5, PT, R182.reuse, UR5, !P0 ;  /* 0x00000005b6007c0c */ /* 0x042fe2000c7a1270 */
[----:B------:R-:W-:Y:S01]  /*38870*/  IMAD R182, R182, R3, RZ ;  /* 0x00000003b6b67224 */ /* 0x000fe200078e02ff */
[----:B------:R-:W-:Y:S01]  /*38880*/  LEA.HI.X.SX32 R5, R180, R199, 0x2, P4 ;  /* 0x000000c7b4057211 */ /* 0x000fe200020f16ff */
[----:B------:R-:W1:Y:S01]  /*38890*/  LDCU UR5, c[0x0][0x39c] ;  /* 0x00007380ff0577ac */ /* 0x000e620008000800 */
[----:B------:R-:W-:-:S02]  /*388a0*/  LEA R6, P6, R16, R163, 0x2 ;  /* 0x000000a310067211 */ /* 0x000fc400078c10ff */
[----:B---3--:R-:W-:Y:S01]  /*388b0*/  ISETP.LT.AND P4, PT, R183, UR6, !P0 ;  /* 0x00000006b7007c0c */ /* 0x008fe2000c781270 */
[----:B------:R-:W3:Y:S01]  /*388c0*/  LDCU UR4, c[0x0][0x39c] ;  /* 0x00007380ff0477ac */ /* 0x000ee20008000800 */
[----:B------:R-:W-:Y:S01]  /*388d0*/  LEA.HI.X.SX32 R7, R16, R199, 0x2, P6 ;  /* 0x000000c710077211 */ /* 0x000fe200030f16ff */
[----:B------:R4:W-:Y:S01]  /*388e0*/  @P3 STG.E desc[UR20][R4.64], R105 ;  /* 0x0000006904003986 */ /* 0x0009e2000c101914 */
[-C--:B------:R-:W-:Y:S01]  /*388f0*/  LEA R8, P3, R182, R163.reuse, 0x2 ;  /* 0x000000a3b6087211 */ /* 0x080fe200078610ff */
[----:B------:R-:W1:Y:S01]  /*38900*/  LDCU UR6, c[0x0][0x39c] ;  /* 0x00007380ff0677ac */ /* 0x000e620008000800 */
[----:B--2---:R-:W-:Y:S01]  /*38910*/  LEA R10, P6, R18, R163, 0x2 ;  /* 0x000000a3120a7211 */ /* 0x004fe200078c10ff */
[----:B------:R2:W-:Y:S01]  /*38920*/  @P2 STG.E desc[UR20][R6.64], R106 ;  /* 0x0000006a06002986 */ /* 0x0005e2000c101914 */
[----:B------:R-:W-:Y:S01]  /*38930*/  LEA.HI.X.SX32 R9, R182, R199, 0x2, P3 ;  /* 0x000000c7b6097211 */ /* 0x000fe200018f16ff */
[----:B------:R-:W-:Y:S01]  /*38940*/  IMAD R16, R185, R3, RZ ;  /* 0x00000003b9107224 */ /* 0x000fe200078e02ff */
[----:B------:R-:W-:-:S02]  /*38950*/  LEA.HI.X.SX32 R11, R18, R199, 0x2, P6 ;  /* 0x000000c7120b7211 */ /* 0x000fc400030f16ff */
[C---:B-----5:R-:W-:Y:S01]  /*38960*/  ISETP.LT.AND P2, PT, R184.reuse, UR9, !P0 ;  /* 0x00000009b8007c0c */ /* 0x060fe2000c741270 */
[----:B------:R-:W-:Y:S01]  /*38970*/  IMAD R184, R184, R3, RZ ;  /* 0x00000003b8b87224 */ /* 0x000fe200078e02ff */
[----:B------:R5:W-:Y:S01]  /*38980*/  @P5 STG.E desc[UR20][R8.64], R107 ;  /* 0x0000006b08005986 */ /* 0x000be2000c101914 */
[----:B------:R-:W5:Y:S03]  /*38990*/  LDCU UR9, c[0x0][0x39c] ;  /* 0x00007380ff0977ac */ /* 0x000f660008000800 */
[----:B------:R5:W-:Y:S01]  /*389a0*/  @P4 STG.E desc[UR20][R10.64], R112 ;  /* 0x000000700a004986 */ /* 0x000be2000c101914 */
[C---:B----4-:R-:W-:Y:S02]  /*389b0*/  LEA R4, P4, R184.reuse, R163, 0x2 ;  /* 0x000000a3b8047211 */ /* 0x050fe400078810ff */
[----:B---3--:R-:W-:Y:S01]  /*389c0*/  ISETP.LT.AND P3, PT, R185, UR4, !P0 ;  /* 0x00000004b9007c0c */ /* 0x008fe2000c761270 */
[----:B------:R-:W3:Y:S01]  /*389d0*/  LDCU UR4, c[0x0][0x39c] ;  /* 0x00007380ff0477ac */ /* 0x000ee20008000800 */
[----:B------:R-:W-:-:S02]  /*389e0*/  LEA.HI.X.SX32 R5, R184, R199, 0x2, P4 ;  /* 0x000000c7b8057211 */ /* 0x000fc400020f16ff */
[C---:B-1----:R-:W-:Y:S01]  /*389f0*/  ISETP.LT.AND P4, PT, R186.reuse, UR5, !P0 ;  /* 0x00000005ba007c0c */ /* 0x042fe2000c781270 */
[----:B------:R-:W-:Y:S01]  /*38a00*/  IMAD R186, R186, R3, RZ ;  /* 0x00000003baba7224 */ /* 0x000fe200078e02ff */
[-C--:B--2---:R-:W-:Y:S01]  /*38a10*/  LEA R6, P5, R16, R163.reuse, 0x2 ;  /* 0x000000a310067211 */ /* 0x084fe200078a10ff */
[----:B------:R-:W1:Y:S01]  /*38a20*/  LDCU UR5, c[0x0][0x39c] ;  /* 0x00007380ff0577ac */ /* 0x000e620008000800 */
[----:B------:R2:W-:Y:S01]  /*38a30*/  @P2 STG.E desc[UR20][R4.64], R113 ;  /* 0x0000007104002986 */ /* 0x0005e2000c101914 */
[C---:B------:R-:W-:Y:S02]  /*38a40*/  ISETP.LT.AND P2, PT, R187.reuse, UR6, !P0 ;  /* 0x00000006bb007c0c */ /* 0x040fe4000c741270 */
[----:B-----5:R-:W-:Y:S01]  /*38a50*/  LEA R8, P6, R186, R163, 0x2 ;  /* 0x000000a3ba087211 */ /* 0x020fe200078c10ff */
[----:B------:R-:W4:Y:S01]  /*38a60*/  LDCU UR6, c[0x0][0x39c] ;  /* 0x00007380ff0677ac */ /* 0x000f220008000800 */
[----:B------:R-:W-:Y:S01]  /*38a70*/  LEA.HI.X.SX32 R7, R16, R199, 0x2, P5 ;  /* 0x000000c710077211 */ /* 0x000fe200028f16ff */
[----:B------:R-:W-:Y:S01]  /*38a80*/  IMAD R16, R187, R3, RZ ;  /* 0x00000003bb107224 */ /* 0x000fe200078e02ff */
[----:B------:R-:W-:-:S03]  /*38a90*/  LEA.HI.X.SX32 R9, R186, R199, 0x2, P6 ;  /* 0x000000c7ba097211 */ /* 0x000fc600030f16ff */
[----:B------:R5:W-:Y:S01]  /*38aa0*/  @P3 STG.E desc[UR20][R6.64], R114 ;  /* 0x0000007206003986 */ /* 0x000be2000c101914 */
[C---:B------:R-:W-:Y:S01]  /*38ab0*/  ISETP.LT.AND P3, PT, R188.reuse, UR7, !P0 ;  /* 0x00000007bc007c0c */ /* 0x040fe2000c761270 */
[----:B------:R-:W-:Y:S01]  /*38ac0*/  IMAD R188, R188, R3, RZ ;  /* 0x00000003bcbc7224 */ /* 0x000fe200078e02ff */
[----:B------:R-:W4:Y:S01]  /*38ad0*/  LDCU UR7, c[0x0][0x39c] ;  /* 0x00007380ff0777ac */ /* 0x000f220008000800 */
[----:B------:R1:W-:Y:S01]  /*38ae0*/  @P4 STG.E desc[UR20][R8.64], R115 ;  /* 0x0000007308004986 */ /* 0x0003e2000c101914 */
[-C--:B------:R-:W-:Y:S02]  /*38af0*/  LEA R10, P4, R16, R163.reuse, 0x2 ;  /* 0x000000a3100a7211 */ /* 0x080fe400078810ff */
[----:B--2---:R-:W-:Y:S02]  /*38b00*/  LEA R4, P5, R188, R163, 0x2 ;  /* 0x000000a3bc047211 */ /* 0x004fe400078a10ff */
[----:B------:R-:W-:Y:S01]  /*38b10*/  LEA.HI.X.SX32 R11, R16, R199, 0x2, P4 ;  /* 0x000000c7100b7211 */ /* 0x000fe200020f16ff */
[C---:B------:R-:W-:Y:S01]  /*38b20*/  IMAD R16, R189.reuse, R3, RZ ;  /* 0x00000003bd107224 */ /* 0x040fe200078e02ff */
[----:B---3--:R-:W-:Y:S01]  /*38b30*/  ISETP.LT.AND P4, PT, R189, UR4, !P0 ;  /* 0x00000004bd007c0c */ /* 0x008fe2000c781270 */
[----:B------:R-:W2:Y:S01]  /*38b40*/  LDCU UR4, c[0x0][0x39c] ;  /* 0x00007380ff0477ac */ /* 0x000ea20008000800 */
[----:B------:R-:W-:Y:S01]  /*38b50*/  LEA.HI.X.SX32 R5, R188, R199, 0x2, P5 ;  /* 0x000000c7bc057211 */ /* 0x000fe200028f16ff */
[----:B------:R3:W-:Y:S01]  /*38b60*/  @P2 STG.E desc[UR20][R10.64], R120 ;  /* 0x000000780a002986 */ /* 0x0007e2000c101914 */
[----:B-----5:R-:W-:-:S02]  /*38b70*/  LEA R6, P6, R16, R163, 0x2 ;  /* 0x000000a310067211 */ /* 0x020fc400078c10ff */
[C---:B-1----:R-:W-:Y:S01]  /*38b80*/  ISETP.LT.AND P2, PT, R190.reuse, UR5, !P0 ;  /* 0x00000005be007c0c */ /* 0x042fe2000c741270 */
[----:B------:R-:W-:Y:S01]  /*38b90*/  IMAD R190, R190, R3, RZ ;  /* 0x00000003bebe7224 */ /* 0x000fe200078e02ff */
[----:B------:R-:W-:Y:S01]  /*38ba0*/  LEA.HI.X.SX32 R7, R16, R199, 0x2, P6 ;  /* 0x000000c710077211 */ /* 0x000fe200030f16ff */
[----:B------:R1:W-:Y:S01]  /*38bb0*/  @P3 STG.E desc[UR20][R4.64], R121 ;  /* 0x0000007904003986 */ /* 0x0003e2000c101914 */
[----:B------:R-:W5:Y:S01]  /*38bc0*/  LDCU UR5, c[0x0][0x39c] ;  /* 0x00007380ff0577ac */ /* 0x000f620008000800 */
[----:B----4-:R-:W-:Y:S01]  /*38bd0*/  ISETP.LT.AND P3, PT, R191, UR6, !P0 ;  /* 0x00000006bf007c0c */ /* 0x010fe2000c761270 */
[----:B------:R-:W-:Y:S01]  /*38be0*/  IMAD R16, R193, R3, RZ ;  /* 0x00000003c1107224 */ /* 0x000fe200078e02ff */
[----:B------:R4:W-:Y:S01]  /*38bf0*/  @P4 STG.E desc[UR20][R6.64], R122 ;  /* 0x0000007a06004986 */ /* 0x0009e2000c101914 */
[C---:B------:R-:W-:Y:S01]  /*38c00*/  LEA R8, P4, R190.reuse, R163, 0x2 ;  /* 0x000000a3be087211 */ /* 0x040fe200078810ff */
[----:B---3--:R-:W-:Y:S01]  /*38c10*/  IMAD R10, R191, R3, RZ ;  /* 0x00000003bf0a7224 */ /* 0x008fe200078e02ff */
[----:B------:R-:W3:Y:S02]  /*38c20*/  LDCU UR6, c[0x0][0x39c] ;  /* 0x00007380ff0677ac */ /* 0x000ee40008000800 */
[----:B------:R-:W-:-:S02]  /*38c30*/  LEA.HI.X.SX32 R9, R190, R199, 0x2, P4 ;  /* 0x000000c7be097211 */ /* 0x000fc400020f16ff */
[C---:B------:R-:W-:Y:S01]  /*38c40*/  ISETP.LT.AND P4, PT, R192.reuse, UR9, !P0 ;  /* 0x00000009c0007c0c */ /* 0x040fe2000c781270 */
[----:B------:R-:W-:Y:S01]  /*38c50*/  IMAD R192, R192, R3, RZ ;  /* 0x00000003c0c07224 */ /* 0x000fe200078e02ff */
[----:B-1----:R-:W-:Y:S01]  /*38c60*/  LOP3.LUT R5, R2, 0x82, RZ, 0xfc, !PT ;  /* 0x0000008202057812 */ /* 0x002fe200078efcff */
[----:B------:R1:W-:Y:S01]  /*38c70*/  @P2 STG.E desc[UR20][R8.64], R123 ;  /* 0x0000007b08002986 */ /* 0x0003e2000c101914 */
[-C--:B------:R-:W-:Y:S01]  /*38c80*/  LEA R4, P5, R10, R163.reuse, 0x2 ;  /* 0x000000a30a047211 */ /* 0x080fe200078a10ff */
[----:B------:R-:W1:Y:S01]  /*38c90*/  LDCU UR9, c[0x0][0x39c] ;  /* 0x00007380ff0977ac */ /* 0x000e620008000800 */
[----:B----4-:R-:W-:Y:S02]  /*38ca0*/  LEA R6, P6, R192, R163, 0x2 ;  /* 0x000000a3c0067211 */ /* 0x010fe400078c10ff */
[----:B------:R-:W-:Y:S02]  /*38cb0*/  ISETP.LT.AND P2, PT, R5, UR10, !P0 ;  /* 0x0000000a05007c0c */ /* 0x000fe4000c741270 */
[----:B------:R-:W-:-:S02]  /*38cc0*/  LEA.HI.X.SX32 R5, R10, R199, 0x2, P5 ;  /* 0x000000c70a057211 */ /* 0x000fc400028f16ff */
[----:B------:R-:W-:Y:S02]  /*38cd0*/  LEA.HI.X.SX32 R7, R192, R199, 0x2, P6 ;  /* 0x000000c7c0077211 */ /* 0x000fe400030f16ff */
[----:B--2---:R-:W-:Y:S01]  /*38ce0*/  ISETP.LT.AND P5, PT, R193, UR4, !P0 ;  /* 0x00000004c1007c0c */ /* 0x004fe2000c7a1270 */
[----:B------:R2:W-:Y:S01]  /*38cf0*/  @P3 STG.E desc[UR20][R4.64], R124 ;  /* 0x0000007c04003986 */ /* 0x0005e2000c101914 */
[----:B------:R-:W4:Y:S01]  /*38d00*/  LDCU UR4, c[0x0][0x39c] ;  /* 0x00007380ff0477ac */ /* 0x000f220008000800 */
[----:B------:R-:W-:Y:S02]  /*38d10*/  LEA R10, P3, R16, R163, 0x2 ;  /* 0x000000a3100a7211 */ /* 0x000fe400078610ff */
[----:B------:R3:W-:Y:S01]  /*38d20*/  @P4 STG.E desc[UR20][R6.64], R125 ;  /* 0x0000007d06004986 */ /* 0x0007e2000c101914 */
[C---:B-----5:R-:W-:Y:S01]  /*38d30*/  ISETP.LT.AND P4, PT, R194.reuse, UR5, !P0 ;  /* 0x00000005c2007c0c */ /* 0x060fe2000c781270 */
[----:B------:R-:W-:Y:S01]  /*38d40*/  IMAD R194, R194, R3, RZ ;  /* 0x00000003c2c27224 */ /* 0x000fe200078e02ff */
[----:B------:R-:W5:Y:S01]  /*38d50*/  LDCU UR5, c[0x0][0x39c] ;  /* 0x00007380ff0577ac */ /* 0x000f620008000800 */
[----:B------:R-:W-:Y:S01]  /*38d60*/  LEA.HI.X.SX32 R11, R16, R199, 0x2, P3 ;  /* 0x000000c7100b7211 */ /* 0x000fe200018f16ff */
[C---:B------:R-:W-:Y:S01]  /*38d70*/  IMAD R16, R195.reuse, R3, RZ ;  /* 0x00000003c3107224 */ /* 0x040fe200078e02ff */
[----:B------:R-:W-:Y:S01]  /*38d80*/  ISETP.LT.AND P3, PT, R195, UR7, !P0 ;  /* 0x00000007c3007c0c */ /* 0x000fe2000c761270 */
[----:B------:R-:W5:Y:S01]  /*38d90*/  LDCU UR7, c[0x0][0x39c] ;  /* 0x00007380ff0777ac */ /* 0x000f620008000800 */
[-C--:B-1----:R-:W-:Y:S01]  /*38da0*/  LEA R8, P6, R194, R163.reuse, 0x2 ;  /* 0x000000a3c2087211 */ /* 0x082fe200078c10ff */
[----:B------:R1:W-:Y:S01]  /*38db0*/  @P5 STG.E desc[UR20][R10.64], R126 ;  /* 0x0000007e0a005986 */ /* 0x0003e2000c101914 */
[----:B--2---:R-:W-:-:S02]  /*38dc0*/  LEA R4, P5, R16, R163, 0x2 ;  /* 0x000000a310047211 */ /* 0x004fc400078a10ff */
[----:B------:R-:W-:Y:S02]  /*38dd0*/  LEA.HI.X.SX32 R9, R194, R199, 0x2, P6 ;  /* 0x000000c7c2097211 */ /* 0x000fe400030f16ff */
[C---:B---3--:R-:W-:Y:S01]  /*38de0*/  ISETP.LT.AND P6, PT, R196.reuse, UR6, !P0 ;  /* 0x00000006c4007c0c */ /* 0x048fe2000c7c1270 */
[----:B------:R-:W-:Y:S01]  /*38df0*/  IMAD R196, R196, R3, RZ ;  /* 0x00000003c4c47224 */ /* 0x000fe200078e02ff */
[----:B------:R-:W2:Y:S01]  /*38e00*/  LDCU UR6, c[0x0][0x39c] ;  /* 0x00007380ff0677ac */ /* 0x000ea20008000800 */
[----:B------:R3:W-:Y:S01]  /*38e10*/  @P4 STG.E desc[UR20][R8.64], R127 ;  /* 0x0000007f08004986 */ /* 0x0007e2000c101914 */
[----:B------:R-:W-:Y:S02]  /*38e20*/  LEA.HI.X.SX32 R5, R16, R199, 0x2, P5 ;  /* 0x000000c710057211 */ /* 0x000fe400028f16ff */
[C---:B------:R-:W-:Y:S01]  /*38e30*/  LEA R6, P4, R196.reuse, R163, 0x2 ;  /* 0x000000a3c4067211 */ /* 0x040fe200078810ff */
[C---:B-1----:R-:W-:Y:S01]  /*38e40*/  IMAD R10, R197.reuse, R3, RZ ;  /* 0x00000003c50a7224 */ /* 0x042fe200078e02ff */
[----:B----4-:R-:W-:Y:S01]  /*38e50*/  ISETP.LT.AND P5, PT, R197, UR4, !P0 ;  /* 0x00000004c5007c0c */ /* 0x010fe2000c7a1270 */
[----:B------:R1:W-:Y:S01]  /*38e60*/  @P3 STG.E desc[UR20][R4.64], R24 ;  /* 0x0000001804003986 */ /* 0x0003e2000c101914 */
[----:B------:R-:W-:Y:S01]  /*38e70*/  LEA.HI.X.SX32 R7, R196, R199, 0x2, P4 ;  /* 0x000000c7c4077211 */ /* 0x000fe200020f16ff */
[----:B------:R-:W4:Y:S01]  /*38e80*/  LDCU UR4, c[0x0][0x39c] ;  /* 0x00007380ff0477ac */ /* 0x000f220008000800 */
[C---:B-----5:R-:W-:Y:S01]  /*38e90*/  ISETP.LT.AND P4, PT, R0.reuse, UR5, !P0 ;  /* 0x0000000500007c0c */ /* 0x060fe2000c781270 */
[----:B------:R-:W-:Y:S01]  /*38ea0*/  IMAD R0, R0, R3, RZ ;  /* 0x0000000300007224 */ /* 0x000fe200078e02ff */
[----:B------:R-:W-:Y:S01]  /*38eb0*/  LOP3.LUT R16, R2, 0x80, RZ, 0xfc, !PT ;  /* 0x0000008002107812 */ /* 0x000fe200078efcff */
[----:B------:R5:W-:Y:S01]  /*38ec0*/  @P6 STG.E desc[UR20][R6.64], R25 ;  /* 0x0000001906006986 */ /* 0x000be2000c101914 */
[----:B---3--:R-:W-:Y:S01]  /*38ed0*/  LEA R8, P3, R10, R163, 0x2 ;  /* 0x000000a30a087211 */ /* 0x008fe200078610ff */
[----:B------:R-:W3:Y:S01]  /*38ee0*/  LDCU UR5, c[0x0][0x39c] ;  /* 0x00007380ff0577ac */ /* 0x000ee20008000800 */
[----:B------:R-:W-:-:S02]  /*38ef0*/  LOP3.LUT R11, R2, 0x86, RZ, 0xfc, !PT ;  /* 0x00000086020b7812 */ /* 0x000fc400078efcff */
[----:B------:R-:W-:Y:S02]  /*38f00*/  LEA.HI.X.SX32 R9, R10, R199, 0x2, P3 ;  /* 0x000000c70a097211 */ /* 0x000fe400018f16ff */
[----:B-1----:R-:W-:Y:S02]  /*38f10*/  LEA R4, P6, R0, R163, 0x2 ;  /* 0x000000a300047211 */ /* 0x002fe400078c10ff */
[----:B------:R-:W-:Y:S01]  /*38f20*/  LOP3.LUT R10, R2, 0x84, RZ, 0xfc, !PT ;  /* 0x00000084020a7812 */ /* 0x000fe200078efcff */
[----:B------:R1:W-:Y:S01]  /*38f30*/  @P5 STG.E desc[UR20][R8.64], R26 ;  /* 0x0000001a08005986 */ /* 0x0003e2000c101914 */
[----:B------:R-:W-:Y:S01]  /*38f40*/  LEA.HI.X.SX32 R5, R0, R199, 0x2, P6 ;  /* 0x000000c700057211 */ /* 0x000fe200030f16ff */
[C---:B------:R-:W-:Y:S01]  /*38f50*/  IMAD R0, R16.reuse, R3, RZ ;  /* 0x0000000310007224 */ /* 0x040fe200078e02ff */
[----:B------:R-:W-:Y:S02]  /*38f60*/  ISETP.LT.AND P3, PT, R16, UR7, !P0 ;  /* 0x0000000710007c0c */ /* 0x000fe4000c761270 */
[----:B--2---:R-:W-:Y:S01]  /*38f70*/  ISETP.LT.AND P5, PT, R10, UR6, !P0 ;  /* 0x000000060a007c0c */ /* 0x004fe2000c7a1270 */
[----:B------:R2:W-:Y:S01]  /*38f80*/  @P4 STG.E desc[UR20][R4.64], R27 ;  /* 0x0000001b04004986 */ /* 0x0005e2000c101914 */
[C---:B-----5:R-:W-:Y:S01]  /*38f90*/  LEA R6, P4, R0.reuse, R163, 0x2 ;  /* 0x000000a300067211 */ /* 0x060fe200078810ff */
[C---:B------:R-:W-:Y:S01]  /*38fa0*/  IMAD R10, R3.reuse, 0x2, R0 ;  /* 0x00000002030a7824 */ /* 0x040fe200078e0200 */
[----:B------:R-:W5:Y:S02]  /*38fb0*/  LDCU UR6, c[0x0][0x39c] ;  /* 0x00007380ff0677ac */ /* 0x000f640008000800 */
[----:B------:R-:W-:Y:S01]  /*38fc0*/  LEA.HI.X.SX32 R7, R0, R199, 0x2, P4 ;  /* 0x000000c700077211 */ /* 0x000fe200020f16ff */
[----:B------:R-:W-:Y:S01]  /*38fd0*/  IMAD R0, R3, 0x2, R10 ;  /* 0x0000000203007824 */ /* 0x000fe200078e020a */
[----:B------:R-:W-:-:S02]  /*38fe0*/  ISETP.LT.AND P4, PT, R11, UR9, !P0 ;  /* 0x000000090b007c0c */ /* 0x000fc4000c781270 */
[----:B------:R-:W-:Y:S01]  /*38ff0*/  LOP3.LUT R11, R2, 0x88, RZ, 0xfc, !PT ;  /* 0x00000088020b7812 */ /* 0x000fe200078efcff */
[----:B------:R3:W-:Y:S01]  /*39000*/  @P3 STG.E desc[UR20][R6.64], R12 ;  /* 0x0000000c06003986 */ /* 0x0007e2000c101914 */
[C---:B-1----:R-:W-:Y:S01]  /*39010*/  LEA R8, P6, R10.reuse, R163, 0x2 ;  /* 0x000000a30a087211 */ /* 0x042fe200078c10ff */
[----:B------:R-:W-:Y:S01]  /*39020*/  IMAD R16, R3, 0x2, R0 ;  /* 0x0000000203107824 */ /* 0x000fe200078e0200 */
[----:B----4-:R-:W-:Y:S01]  /*39030*/  ISETP.LT.AND P3, PT, R11, UR4, !P0 ;  /* 0x000000040b007c0c */ /* 0x010fe2000c761270 */
[----:B------:R-:W1:Y:S01]  /*39040*/  LDCU UR4, c[0x0][0x39c] ;  /* 0x00007380ff0477ac */ /* 0x000e620008000800 */
[----:B------:R-:W-:Y:S02]  /*39050*/  LEA.HI.X.SX32 R9, R10, R199, 0x2, P6 ;  /* 0x000000c70a097211 */ /* 0x000fe400030f16ff */
[----:B--2---:R-:W-:Y:S02]  /*39060*/  LEA R4, P6, R0, R163, 0x2 ;  /* 0x000000a300047211 */ /* 0x004fe400078c10ff */
[----:B------:R-:W-:Y:S01]  /*39070*/  LOP3.LUT R11, R2, 0x8a, RZ, 0xfc, !PT ;  /* 0x0000008a020b7812 */ /* 0x000fe200078efcff */
[----:B------:R-:W-:Y:S01]  /*39080*/  @P2 STG.E desc[UR20][R8.64], R13 ;  /* 0x0000000d08002986 */ /* 0x000fe2000c101914 */
[----:B------:R-:W-:-:S02]  /*39090*/  LEA.HI.X.SX32 R5, R0, R199, 0x2, P6 ;  /* 0x000000c700057211 */ /* 0x000fc400030f16ff */
[C---:B------:R-:W-:Y:S02]  /*390a0*/  LEA R10, P6, R16.reuse, R163, 0x2 ;  /* 0x000000a3100a7211 */ /* 0x040fe400078c10ff */
[----:B---3--:R-:W-:Y:S01]  /*390b0*/  ISETP.LT.AND P2, PT, R11, UR5, !P0 ;  /* 0x000000050b007c0c */ /* 0x008fe2000c741270 */
[----:B------:R-:W2:Y:S01]  /*390c0*/  LDCU UR5, c[0x0][0x39c] ;  /* 0x00007380ff0577ac */ /* 0x000ea20008000800 */
[----:B------:R-:W-:Y:S01]  /*390d0*/  LEA.HI.X.SX32 R11, R16, R199, 0x2, P6 ;  /* 0x000000c7100b7211 */ /* 0x000fe200030f16ff */
[C---:B------:R-:W-:Y:S01]  /*390e0*/  IMAD R16, R3.reuse, 0x2, R16 ;  /* 0x0000000203107824 */ /* 0x040fe200078e0210 */
[C---:B------:R-:W-:Y:S01]  /*390f0*/  LOP3.LUT R0, R2.reuse, 0x8c, RZ, 0xfc, !PT ;  /* 0x0000008c02007812 */ /* 0x040fe200078efcff */
[----:B------:R3:W-:Y:S01]  /*39100*/  @P5 STG.E desc[UR20][R4.64], R14 ;  /* 0x0000000e04005986 */ /* 0x0007e2000c101914 */
[----:B------:R-:W-:Y:S02]  /*39110*/  LOP3.LUT R7, R2, 0x8e, RZ, 0xfc, !PT ;  /* 0x0000008e02077812 */ /* 0x000fe400078efcff */
[----:B-----5:R-:W-:Y:S01]  /*39120*/  ISETP.LT.AND P5, PT, R0, UR6, !P0 ;  /* 0x0000000600007c0c */ /* 0x020fe2000c7a1270 */
[----:B------:R-:W-:Y:S01]  /*39130*/  IMAD R0, R3, 0x2, R16 ;  /* 0x0000000203007824 */ /* 0x000fe200078e0210 */
[C---:B------:R-:W-:Y:S01]  /*39140*/  LEA R6, P6, R16.reuse, R163, 0x2 ;  /* 0x000000a310067211 */ /* 0x040fe200078c10ff */
[----:B------:R-:W4:Y:S01]  /*39150*/  LDCU UR6, c[0x0][0x39c] ;  /* 0x00007380ff0677ac */ /* 0x000f220008000800 */
[----:B------:R5:W-:Y:S01]  /*39160*/  @P4 STG.E desc[UR20][R10.64], R15 ;  /* 0x0000000f0a004986 */ /* 0x000be2000c101914 */
[----:B-1----:R-:W-:Y:S01]  /*39170*/  ISETP.LT.AND P4, PT, R7, UR4, !P0 ;  /* 0x0000000407007c0c */ /* 0x002fe2000c781270 */
[----:B------:R-:W-:Y:S01]  /*39180*/  IMAD R12, R3, 0x2, R0 ;  /* 0x00000002030c7824 */ /* 0x000fe200078e0200 */
[----:B------:R-:W-:Y:S01]  /*39190*/  LEA.HI.X.SX32 R7, R16, R199, 0x2, P6 ;  /* 0x000000c710077211 */ /* 0x000fe200030f16ff */
[----:B------:R-:W1:Y:S01]  /*391a0*/  LDCU UR4, c[0x0][0x39c] ;  /* 0x00007380ff0477ac */ /* 0x000e620008000800 */
[----:B---3--:R-:W-:-:S02]  /*391b0*/  LEA R4, P6, R0, R163, 0x2 ;  /* 0x000000a300047211 */ /* 0x008fc400078c10ff */
[----:B------:R-:W-:Y:S01]  /*391c0*/  LOP3.LUT R9, R2, 0x90, RZ, 0xfc, !PT ;  /* 0x0000009002097812 */ /* 0x000fe200078efcff */
[----:B------:R3:W-:Y:S01]  /*391d0*/  @P3 STG.E desc[UR20][R6.64], R20 ;  /* 0x0000001406003986 */ /* 0x0007e2000c101914 */
[----:B------:R-:W-:Y:S02]  /*391e0*/  LEA.HI.X.SX32 R5, R0, R199, 0x2, P6 ;  /* 0x000000c700057211 */ /* 0x000fe400030f16ff */
[C---:B------:R-:W-:Y:S02]  /*391f0*/  LEA R8, P6, R12.reuse, R163, 0x2 ;  /* 0x000000a30c087211 */ /* 0x040fe400078c10ff */
[----:B--2---:R-:W-:Y:S01]  /*39200*/  ISETP.LT.AND P3, PT, R9, UR5, !P0 ;  /* 0x0000000509007c0c */ /* 0x004fe2000c761270 */
[----:B------:R-:W2:Y:S01]  /*39210*/  LDCU UR5, c[0x0][0x39c] ;  /* 0x00007380ff0577ac */ /* 0x000ea20008000800 */
[----:B------:R-:W-:Y:S01]  /*39220*/  LEA.HI.X.SX32 R9, R12, R199, 0x2, P6 ;  /* 0x000000c70c097211 */ /* 0x000fe200030f16ff */
[----:B------:R-:W-:Y:S01]  /*39230*/  IMAD R12, R3, 0x2, R12 ;  /* 0x00000002030c7824 */ /* 0x000fe200078e020c */
[C---:B------:R-:W-:Y:S01]  /*39240*/  LOP3.LUT R0, R2.reuse, 0x92, RZ, 0xfc, !PT ;  /* 0x0000009202007812 */ /* 0x040fe200078efcff */
[----:B------:R2:W-:Y:S01]  /*39250*/  @P2 STG.E desc[UR20][R4.64], R21 ;  /* 0x0000001504002986 */ /* 0x0005e2000c101914 */
[----:B-----5:R-:W-:-:S02]  /*39260*/  LOP3.LUT R10, R2, 0x94, RZ, 0xfc, !PT ;  /* 0x00000094020a7812 */ /* 0x020fc400078efcff */
[----:B----4-:R-:W-:Y:S01]  /*39270*/  ISETP.LT.AND P2, PT, R0, UR6, !P0 ;  /* 0x0000000600007c0c */ /* 0x010fe2000c741270 */
[C---:B------:R-:W-:Y:S01]  /*39280*/  IMAD R0, R3.reuse, 0x2, R12 ;  /* 0x0000000203007824 */ /* 0x040fe200078e020c */
[----:B---3--:R-:W-:Y:S01]  /*39290*/  LEA R6, P6, R12, R163, 0x2 ;  /* 0x000000a30c067211 */ /* 0x008fe200078c10ff */
[----:B------:R-:W3:Y:S01]  /*392a0*/  LDCU UR6, c[0x0][0x39c] ;  /* 0x00007380ff0677ac */ /* 0x000ee20008000800 */
[----:B------:R4:W-:Y:S01]  /*392b0*/  @P5 STG.E desc[UR20][R8.64], R22 ;  /* 0x0000001608005986 */ /* 0x0009e2000c101914 */
[----:B-1----:R-:W-:Y:S01]  /*392c0*/  ISETP.LT.AND P5, PT, R10, UR4, !P0 ;  /* 0x000000040a007c0c */ /* 0x002fe2000c7a1270 */
[C---:B------:R-:W-:Y:S01]  /*392d0*/  IMAD R10, R3.reuse, 0x2, R0 ;  /* 0x00000002030a7824 */ /* 0x040fe200078e0200 */
[----:B------:R-:W-:Y:S01]  /*392e0*/  LEA.HI.X.SX32 R7, R12, R199, 0x2, P6 ;  /* 0x000000c70c077211 */ /* 0x000fe200030f16ff */
[----:B------:R-:W1:Y:S01]  /*392f0*/  LDCU UR4, c[0x0][0x39c] ;  /* 0x00007380ff0477ac */ /* 0x000e620008000800 */
[----:B--2---:R-:W-:Y:S02]  /*39300*/  LEA R4, P6, R0, R163, 0x2 ;  /* 0x000000a300047211 */ /* 0x004fe400078c10ff */
[----:B------:R-:W-:Y:S01]  /*39310*/  LOP3.LUT R11, R2, 0x96, RZ, 0xfc, !PT ;  /* 0x00000096020b7812 */ /* 0x000fe200078efcff */
[----:B------:R2:W-:Y:S01]  /*39320*/  @P4 STG.E desc[UR20][R6.64], R23 ;  /* 0x0000001706004986 */ /* 0x0005e2000c101914 */
[----:B------:R-:W-:Y:S01]  /*39330*/  LEA.HI.X.SX32 R5, R0, R199, 0x2, P6 ;  /* 0x000000c700057211 */ /* 0x000fe200030f16ff */
[----:B------:R-:W-:Y:S01]  /*39340*/  IMAD R0, R3, 0x2, R10 ;  /* 0x0000000203007824 */ /* 0x000fe200078e020a */
[----:B------:R-:W-:Y:S01]  /*39350*/  ISETP.LT.AND P4, PT, R11, UR5, !P0 ;  /* 0x000000050b007c0c */ /* 0x000fe2000c781270 */
[----:B------:R-:W5:Y:S01]  /*39360*/  LDCU UR5, c[0x0][0x39c] ;  /* 0x00007380ff0577ac */ /* 0x000f620008000800 */
[----:B----4-:R-:W-:Y:S01]  /*39370*/  LEA R8, P6, R10, R163, 0x2 ;  /* 0x000000a30a087211 */ /* 0x010fe200078c10ff */
[----:B------:R4:W-:Y:S01]  /*39380*/  @P3 STG.E desc[UR20][R4.64], R28 ;  /* 0x0000001c04003986 */ /* 0x0009e2000c101914 */
[----:B------:R-:W-:-:S02]  /*39390*/  LOP3.LUT R11, R2, 0x98, RZ, 0xfc, !PT ;  /* 0x00000098020b7812 */ /* 0x000fc400078efcff */
[----:B------:R-:W-:Y:S01]  /*393a0*/  LEA.HI.X.SX32 R9, R10, R199, 0x2, P6 ;  /* 0x000000c70a097211 */ /* 0x000fe200030f16ff */
[----:B------:R-:W5:Y:S01]  /*393b0*/  LDS.128 R20, [R162+0x800] ;  /* 0x00080000a2147984 */ /* 0x000f620000000c00 */
[----:B------:R-:W-:Y:S02]  /*393c0*/  LEA R10, P6, R0, R163, 0x2 ;  /* 0x000000a3000a7211 */ /* 0x000fe400078c10ff */
[----:B---3--:R-:W-:Y:S01]  /*393d0*/  ISETP.LT.AND P3, PT, R11, UR6, !P0 ;  /* 0x000000060b007c0c */ /* 0x008fe2000c761270 */
[----:B------:R-:W-:Y:S01]  /*393e0*/  @P2 STG.E desc[UR20][R8.64], R29 ;  /* 0x0000001d08002986 */ /* 0x000fe2000c101914 */
[----:B------:R-:W-:Y:S01]  /*393f0*/  LOP3.LUT R12, R2, 0x9a, RZ, 0xfc, !PT ;  /* 0x0000009a020c7812 */ /* 0x000fe200078efcff */
[----:B------:R-:W3:Y:S01]  /*39400*/  LDCU UR6, c[0x0][0x39c] ;  /* 0x00007380ff0677ac */ /* 0x000ee20008000800 */
[----:B------:R-:W-:Y:S01]  /*39410*/  LEA.HI.X.SX32 R11, R0, R199, 0x2, P6 ;  /* 0x000000c7000b7211 */ /* 0x000fe200030f16ff */
[C---:B------:R-:W-:Y:S01]  /*39420*/  IMAD R0, R3.reuse, 0x2, R0 ;  /* 0x0000000203007824 */ /* 0x040fe200078e0200 */
[----:B-1----:R-:W-:Y:S01]  /*39430*/  ISETP.LT.AND P2, PT, R12, UR4, !P0 ;  /* 0x000000040c007c0c */ /* 0x002fe2000c741270 */
[----:B------:R-:W1:Y:S01]  /*39440*/  LDCU UR4, c[0x0][0x39c] ;  /* 0x00007380ff0477ac */ /* 0x000e620008000800 */
[----:B--2---:R-:W-:Y:S01]  /*39450*/  LOP3.LUT R7, R2, 0x9c, RZ, 0xfc, !PT ;  /* 0x0000009c02077812 */ /* 0x004fe200078efcff */
[----:B------:R-:W-:Y:S01]  /*39460*/  IMAD R12, R3, 0x2, R0 ;  /* 0x00000002030c7824 */ /* 0x000fe200078e0200 */
[----:B------:R2:W-:Y:S01]  /*39470*/  @P5 STG.E desc[UR20][R10.64], R30 ;  /* 0x0000001e0a005986 */ /* 0x0005e2000c101914 */
[----:B----4-:R-:W-:-:S02]  /*39480*/  LEA R4, P5, R0, R163, 0x2 ;  /* 0x000000a300047211 */ /* 0x010fc400078a10ff */
[----:B------:R-:W-:Y:S02]  /*39490*/  LOP3.LUT R15, R2, 0xfa, RZ, 0xfc, !PT ;  /* 0x000000fa020f7812 */ /* 0x000fe400078efcff */
[----:B------:R-:W-:Y:S02]  /*394a0*/  LEA R6, P6, R12, R163, 0x2 ;  /* 0x000000a30c067211 */ /* 0x000fe400078c10ff */
[-C--:B------:R-:W-:Y:S02]  /*394b0*/  LEA.HI.X.SX32 R5, R0, R199.reuse, 0x2, P5 ;  /* 0x000000c700057211 */ /* 0x080fe400028f16ff */
[----:B-----5:R-:W-:Y:S01]  /*394c0*/  ISETP.LT.AND P5, PT, R7, UR5, !P0 ;  /* 0x0000000507007c0c */ /* 0x020fe2000c7a1270 */
[----:B------:R-:W4:Y:S01]  /*394d0*/  LDCU UR5, c[0x0][0x39c] ;  /* 0x00007380ff0577ac */ /* 0x000f220008000800 */
[----:B------:R-:W-:Y:S01]  /*394e0*/  LEA.HI.X.SX32 R7, R12, R199, 0x2, P6 ;  /* 0x000000c70c077211 */ /* 0x000fe200030f16ff */
[----:B------:R-:W-:Y:S01]  /*394f0*/  IMAD R12, R3, 0x2, R12 ;  /* 0x00000002030c7824 */ /* 0x000fe200078e020c */
[----:B------:R5:W-:Y:S01]  /*39500*/  @P4 STG.E desc[UR20][R4.64], R31 ;  /* 0x0000001f04004986 */ /* 0x000be2000c101914 */
[----:B------:R-:W-:-:S02]  /*39510*/  LOP3.LUT R0, R2, 0x9e, RZ, 0xfc, !PT ;  /* 0x0000009e02007812 */ /* 0x000fc400078efcff */
[----:B--2---:R-:W-:Y:S01]  /*39520*/  LOP3.LUT R10, R2, 0xa0, RZ, 0xfc, !PT ;  /* 0x000000a0020a7812 */ /* 0x004fe200078efcff */
[----:B------:R2:W-:Y:S01]  /*39530*/  @P3 STG.E desc[UR20][R6.64], R36 ;  /* 0x0000002406003986 */ /* 0x0005e2000c101914 */
[----:B------:R-:W-:Y:S02]  /*39540*/  LEA R8, P3, R12, R163, 0x2 ;  /* 0x000000a30c087211 */ /* 0x000fe400078610ff */
[----:B---3--:R-:W-:Y:S01]  /*39550*/  ISETP.LT.AND P4, PT, R0, UR6, !P0 ;  /* 0x0000000600007c0c */ /* 0x008fe2000c781270 */
[C---:B------:R-:W-:Y:S01]  /*39560*/  IMAD R0, R3.reuse, 0x2, R12 ;  /* 0x0000000203007824 */ /* 0x040fe200078e020c */
[----:B------:R-:W-:Y:S01]  /*39570*/  LEA.HI.X.SX32 R9, R12, R199, 0x2, P3 ;  /* 0x000000c70c097211 */ /* 0x000fe200018f16ff */
[----:B------:R-:W3:Y:S01]  /*39580*/  LDCU UR6, c[0x0][0x39c] ;  /* 0x00007380ff0677ac */ /* 0x000ee20008000800 */
[----:B-1----:R-:W-:Y:S01]  /*39590*/  ISETP.LT.AND P3, PT, R10, UR4, !P0 ;  /* 0x000000040a007c0c */ /* 0x002fe2000c761270 */
[----:B------:R-:W-:Y:S01]  /*395a0*/  IMAD R10, R3, 0x2, R0 ;  /* 0x00000002030a7824 */ /* 0x000fe200078e0200 */
[----:B-----5:R-:W-:Y:S01]  /*395b0*/  LOP3.LUT R5, R2, 0xa2, RZ, 0xfc, !PT ;  /* 0x000000a202057812 */ /* 0x020fe200078efcff */
[----:B------:R-:W1:Y:S01]  /*395c0*/  LDCU UR4, c[0x0][0x39c] ;  /* 0x00007380ff0477ac */ /* 0x000e620008000800 */
[C---:B------:R-:W-:Y:S01]  /*395d0*/  LEA R4, P6, R0.reuse, R163, 0x2 ;  /* 0x000000a300047211 */ /* 0x040fe200078c10ff */
[----:B------:R5:W-:Y:S01]  /*395e0*/  @P2 STG.E desc[UR20][R8.64], R37 ;  /* 0x0000002508002986 */ /* 0x000be2000c101914 */
[----:B----4-:R-:W-:Y:S01]  /*395f0*/  ISETP.LT.AND P2, PT, R5, UR5, !P0 ;  /* 0x0000000505007c0c */ /* 0x010fe2000c741270 */
[----:B------:R-:W4:Y:S01]  /*39600*/  LDCU UR5, c[0x0][0x39c] ;  /* 0x00007380ff0577ac */ /* 0x000f220008000800 */
[----:B------:R-:W-:Y:S01]  /*39610*/  LEA.HI.X.SX32 R5, R0, R199, 0x2, P6 ;  /* 0x000000c700057211 */ /* 0x000fe200030f16ff */
[----:B------:R-:W-:Y:S01]  /*39620*/  IMAD R0, R3, 0x2, R10 ;  /* 0x0000000203007824 */ /* 0x000fe200078e020a */
[----:B--2---:R-:W-:-:S02]  /*39630*/  LEA R6, P6, R10, R163, 0x2 ;  /* 0x000000a30a067211 */ /* 0x004fc400078c10ff */
[----:B------:R-:W-:Y:S01]  /*39640*/  LOP3.LUT R11, R2, 0xa4, RZ, 0xfc, !PT ;  /* 0x000000a4020b7812 */ /* 0x000fe200078efcff */
[----:B------:R2:W-:Y:S01]  /*39650*/  @P5 STG.E desc[UR20][R4.64], R38 ;  /* 0x0000002604005986 */ /* 0x0005e2000c101914 */
[----:B------:R-:W-:Y:S02]  /*39660*/  LEA.HI.X.SX32 R7, R10, R199, 0x2, P6 ;  /* 0x000000c70a077211 */ /* 0x000fe400030f16ff */
[----:B------:R-:W-:Y:S02]  /*39670*/  LEA R10, P6, R0, R163, 0x2 ;  /* 0x000000a3000a7211 */ /* 0x000fe400078c10ff */
[----:B-----5:R-:W-:Y:S01]  /*39680*/  LOP3.LUT R8, R2, 0xa6, RZ, 0xfc, !PT ;  /* 0x000000a602087812 */ /* 0x020fe200078efcff */
[----:B------:R5:W-:Y:S01]  /*39690*/  @P4 STG.E desc[UR20][R6.64], R39 ;  /* 0x0000002706004986 */ /* 0x000be2000c101914 */
[----:B---3--:R-:W-:Y:S01]  /*396a0*/  ISETP.LT.AND P5, PT, R11, UR6, !P0 ;  /* 0x000000060b007c0c */ /* 0x008fe2000c7a1270 */
[----:B------:R-:W3:Y:S01]  /*396b0*/  LDCU UR6, c[0x0][0x39c] ;  /* 0x00007380ff0677ac */ /* 0x000ee20008000800 */
[----:B------:R-:W-:Y:S01]  /*396c0*/  LEA.HI.X.SX32 R11, R0, R199, 0x2, P6 ;  /* 0x000000c7000b7211 */ /* 0x000fe200030f16ff */
[C---:B------:R-:W-:Y:S01]  /*396d0*/  IMAD R0, R3.reuse, 0x2, R0 ;  /* 0x0000000203007824 */ /* 0x040fe200078e0200 */
[----:B-1----:R-:W-:Y:S01]  /*396e0*/  ISETP.LT.AND P4, PT, R8, UR4, !P0 ;  /* 0x0000000408007c0c */ /* 0x002fe2000c781270 */
[----:B------:R-:W1:Y:S01]  /*396f0*/  LDCU UR4, c[0x0][0x39c] ;  /* 0x00007380ff0477ac */ /* 0x000e620008000800 */
[----:B------:R-:W-:Y:S01]  /*39700*/  LOP3.LUT R9, R2, 0xa8, RZ, 0xfc, !PT ;  /* 0x000000a802097812 */ /* 0x000fe200078efcff */
[----:B------:R-:W-:Y:S01]  /*39710*/  IMAD R8, R3, 0x2, R0 ;  /* 0x0000000203087824 */ /* 0x000fe200078e0200 */
[C---:B--2---:R-:W-:Y:S01]  /*39720*/  LEA R4, P6, R0.reuse, R163, 0x2 ;  /* 0x000000a300047211 */ /* 0x044fe200078c10ff */
[----:B------:R2:W-:Y:S01]  /*39730*/  @P3 STG.E desc[UR20][R10.64], R44 ;  /* 0x0000002c0a003986 */ /* 0x0005e2000c101914 */
[----:B----4-:R-:W-:Y:S01]  /*39740*/  ISETP.LT.AND P3, PT, R9, UR5, !P0 ;  /* 0x0000000509007c0c */ /* 0x010fe2000c761270 */
[----:B------:R-:W4:Y:S01]  /*39750*/  LDCU UR5, c[0x0][0x39c] ;  /* 0x00007380ff0577ac */ /* 0x000f220008000800 */
[----:B------:R-:W-:Y:S01]  /*39760*/  LEA.HI.X.SX32 R5, R0, R199, 0x2, P6 ;  /* 0x000000c700057211 */ /* 0x000fe200030f16ff */
[----:B------:R-:W-:Y:S01]  /*39770*/  IMAD R0, R3, 0x2, R8 ;  /* 0x0000000203007824 */ /* 0x000fe200078e0208 */
[----:B-----5:R-:W-:-:S02]  /*39780*/  LEA R6, P6, R8, R163, 0x2 ;  /* 0x000000a308067211 */ /* 0x020fc400078c10ff */
[----:B------:R-:W-:Y:S01]  /*39790*/  LOP3.LUT R9, R2, 0xaa, RZ, 0xfc, !PT ;  /* 0x000000aa02097812 */ /* 0x000fe200078efcff */
[----:B------:R5:W-:Y:S01]  /*397a0*/  @P2 STG.E desc[UR20][R4.64], R45 ;  /* 0x0000002d04002986 */ /* 0x000be2000c101914 */
[----:B------:R-:W-:Y:S02]  /*397b0*/  LEA.HI.X.SX32 R7, R8, R199, 0x2, P6 ;  /* 0x000000c708077211 */ /* 0x000fe400030f16ff */
[----:B------:R-:W-:Y:S02]  /*397c0*/  LEA R8, P6, R0, R163, 0x2 ;  /* 0x000000a300087211 */ /* 0x000fe400078c10ff */
[----:B--2---:R-:W-:Y:S01]  /*397d0*/  LOP3.LUT R10, R2, 0xac, RZ, 0xfc, !PT ;  /* 0x000000ac020a7812 */ /* 0x004fe200078efcff */
[----:B------:R2:W-:Y:S01]  /*397e0*/  @P5 STG.E desc[UR20][R6.64], R46 ;  /* 0x0000002e06005986 */ /* 0x0005e2000c101914 */
[----:B-1----:R-:W-:Y:S01]  /*397f0*/  ISETP.LT.AND P2, PT, R9, UR4, !P0 ;  /* 0x0000000409007c0c */ /* 0x002fe2000c741270 */
[----:B------:R-:W1:Y:S01]  /*39800*/  LDCU UR4, c[0x0][0x39c] ;  /* 0x00007380ff0477ac */ /* 0x000e620008000800 */
[----:B------:R-:W-:Y:S01]  /*39810*/  LEA.HI.X.SX32 R9, R0, R199, 0x2, P6 ;  /* 0x000000c700097211 */ /* 0x000fe200030f16ff */
[C---:B------:R-:W-:Y:S01]  /*39820*/  IMAD R0, R3.reuse, 0x2, R0 ;  /* 0x0000000203007824 */ /* 0x040fe200078e0200 */
[----:B---3--:R-:W-:Y:S01]  /*39830*/  ISETP.LT.AND P5, PT, R10, UR6, !P0 ;  /* 0x000000060a007c0c */ /* 0x008fe2000c7a1270 */
[----:B------:R-:W3:Y:S01]  /*39840*/  LDCU UR6, c[0x0][0x39c] ;  /* 0x00007380ff0677ac */ /* 0x000ee20008000800 */
[----:B------:R-:W-:Y:S01]  /*39850*/  LOP3.LUT R11, R2, 0xae, RZ, 0xfc, !PT ;  /* 0x000000ae020b7812 */ /* 0x000fe200078efcff */
[----:B------:R-:W-:Y:S01]  /*39860*/  IMAD R10, R3, 0x2, R0 ;  /* 0x00000002030a7824 */ /* 0x000fe200078e0200 */
[C---:B-----5:R-:W-:Y:S01]  /*39870*/  LEA R4, P6, R0.reuse, R163, 0x2 ;  /* 0x000000a300047211 */ /* 0x060fe200078c10ff */
[----:B------:R5:W-:Y:S01]  /*39880*/  @P4 STG.E desc[UR20][R8.64], R47 ;  /* 0x0000002f08004986 */ /* 0x000be2000c101914 */
[----:B----4-:R-:W-:Y:S01]  /*39890*/  ISETP.LT.AND P4, PT, R11, UR5, !P0 ;  /* 0x000000050b007c0c */ /* 0x010fe2000c781270 */
[----:B------:R-:W4:Y:S01]  /*398a0*/  LDCU UR5, c[0x0][0x39c] ;  /* 0x00007380ff0577ac */ /* 0x000f220008000800 */
[----:B------:R-:W-:Y:S01]  /*398b0*/  LEA.HI.X.SX32 R5, R0, R199, 0x2, P6 ;  /* 0x000000c700057211 */ /* 0x000fe200030f16ff */
[----:B------:R-:W-:Y:S01]  /*398c0*/  IMAD R0, R3, 0x2, R10 ;  /* 0x0000000203007824 */ /* 0x000fe200078e020a */
[----:B--2---:R-:W-:-:S02]  /*398d0*/  LEA R6, P6, R10, R163, 0x2 ;  /* 0x000000a30a067211 */ /* 0x004fc400078c10ff */
[----:B------:R-:W-:Y:S01]  /*398e0*/  LOP3.LUT R11, R2, 0xb0, RZ, 0xfc, !PT ;  /* 0x000000b0020b7812 */ /* 0x000fe200078efcff */
[----:B------:R-:W-:Y:S01]  /*398f0*/  IMAD R12, R3, 0x2, R0 ;  /* 0x00000002030c7824 */ /* 0x000fe200078e0200 */
[----:B------:R-:W-:Y:S01]  /*39900*/  LEA.HI.X.SX32 R7, R10, R199, 0x2, P6 ;  /* 0x000000c70a077211 */ /* 0x000fe200030f16ff */
[----:B------:R-:W-:Y:S01]  /*39910*/  @P3 STG.E desc[UR20][R4.64], R52 ;  /* 0x0000003404003986 */ /* 0x000fe2000c101914 */
[----:B-1----:R-:W-:Y:S01]  /*39920*/  ISETP.LT.AND P3, PT, R11, UR4, !P0 ;  /* 0x000000040b007c0c */ /* 0x002fe2000c761270 */
[----:B------:R-:W1:Y:S01]  /*39930*/  LDCU UR4, c[0x0][0x39c] ;  /* 0x00007380ff0477ac */ /* 0x000e620008000800 */
[----:B-----5:R-:W-:Y:S01]  /*39940*/  LEA R8, P6, R0, R163, 0x2 ;  /* 0x000000a300087211 */ /* 0x020fe200078c10ff */
[----:B------:R2:W-:Y:S01]  /*39950*/  @P2 STG.E desc[UR20][R6.64], R53 ;  /* 0x0000003506002986 */ /* 0x0005e2000c101914 */
[----:B------:R-:W-:Y:S02]  /*39960*/  LOP3.LUT R11, R2, 0xb2, RZ, 0xfc, !PT ;  /* 0x000000b2020b7812 */ /* 0x000fe400078efcff */
[----:B------:R-:W-:-:S02]  /*39970*/  LEA.HI.X.SX32 R9, R0, R199, 0x2, P6 ;  /* 0x000000c700097211 */ /* 0x000fc400030f16ff */
[----:B------:R-:W-:Y:S02]  /*39980*/  LEA R10, P6, R12, R163, 0x2 ;  /* 0x000000a30c0a7211 */ /* 0x000fe400078c10ff */
[----:B---3--:R-:W-:Y:S01]  /*39990*/  ISETP.LT.AND P2, PT, R11, UR6, !P0 ;  /* 0x000000060b007c0c */ /* 0x008fe2000c741270 */
[----:B------:R-:W3:Y:S01]  /*399a0*/  LDCU UR6, c[0x0][0x39c] ;  /* 0x00007380ff0677ac */ /* 0x000ee20008000800 */
[----:B------:R-:W-:Y:S01]  /*399b0*/  LOP3.LUT R0, R2, 0xb4, RZ, 0xfc, !PT ;  /* 0x000000b402007812 */ /* 0x000fe200078efcff */
[----:B------:R5:W-:Y:S01]  /*399c0*/  @P5 STG.E desc[UR20][R8.64], R54 ;  /* 0x0000003608005986 */ /* 0x000be2000c101914 */
[----:B------:R-:W-:Y:S01]  /*399d0*/  LEA.HI.X.SX32 R11, R12, R199, 0x2, P6 ;  /* 0x000000c70c0b7211 */ /* 0x000fe200030f16ff */
[C---:B------:R-:W-:Y:S01]  /*399e0*/  IMAD R12, R3.reuse, 0x2, R12 ;  /* 0x00000002030c7824 */ /* 0x040fe200078e020c */
[----:B----4-:R-:W-:Y:S01]  /*399f0*/  ISETP.LT.AND P5, PT, R0, UR5, !P0 ;  /* 0x0000000500007c0c */ /* 0x010fe2000c7a1270 */
[----:B------:R-:W4:Y:S01]  /*39a00*/  LDCU UR5, c[0x0][0x39c] ;  /* 0x00007380ff0577ac */ /* 0x000f220008000800 */
[----:B--2---:R-:W-:Y:S01]  /*39a10*/  LOP3.LUT R7, R2, 0xb6, RZ, 0xfc, !PT ;  /* 0x000000b602077812 */ /* 0x004fe200078efcff */
[----:B------:R-:W-:Y:S01]  /*39a20*/  IMAD R0, R3, 0x2, R12 ;  /* 0x0000000203007824 */ /* 0x000fe200078e020c */
[----:B------:R2:W-:Y:S01]  /*39a30*/  @P4 STG.E desc[UR20][R10.64], R55 ;  /* 0x000000370a004986 */ /* 0x0005e2000c101914 */
[----:B------:R-:W-:-:S03]  /*39a40*/  LEA R4, P4, R12, R163, 0x2 ;  /* 0x000000a30c047211 */ /* 0x000fc600078810ff */
[----:B------:R-:W-:Y:S02]  /*39a50*/  LEA R6, P6, R0, R163, 0x2 ;  /* 0x000000a300067211 */ /* 0x000fe400078c10ff */
[-C--:B------:R-:W-:Y:S02]  /*39a60*/  LEA.HI.X.SX32 R5, R12, R199.reuse, 0x2, P4 ;  /* 0x000000c70c057211 */ /* 0x080fe400020f16ff */
[----:B-1----:R-:W-:Y:S01]  /*39a70*/  ISETP.LT.AND P4, PT, R7, UR4, !P0 ;  /* 0x0000000407007c0c */ /* 0x002fe2000c781270 */
[----:B------:R-:W1:Y:S01]  /*39a80*/  LDCU UR4, c[0x0][0x39c] ;  /* 0x00007380ff0477ac */ /* 0x000e620008000800 */
[----:B------:R-:W-:Y:S01]  /*39a90*/  LEA.HI.X.SX32 R7, R0, R199, 0x2, P6 ;  /* 0x000000c700077211 */ /* 0x000fe200030f16ff */
[C---:B------:R-:W-:Y:S01]  /*39aa0*/  IMAD R0, R3.reuse, 0x2, R0 ;  /* 0x0000000203007824 */ /* 0x040fe200078e0200 */
[C---:B-----5:R-:W-:Y:S01]  /*39ab0*/  LOP3.LUT R8, R2.reuse, 0xb8, RZ, 0xfc, !PT ;  /* 0x000000b802087812 */ /* 0x060fe200078efcff */
[----:B------:R5:W-:Y:S01]  /*39ac0*/  @P3 STG.E desc[UR20][R4.64], R60 ;  /* 0x0000003c04003986 */ /* 0x000be2000c101914 */
[----:B--2---:R-:W-:Y:S01]  /*39ad0*/  LOP3.LUT R11, R2, 0xba, RZ, 0xfc, !PT ;  /* 0x000000ba020b7812 */ /* 0x004fe200078efcff */
[C---:B------:R-:W-:Y:S01]  /*39ae0*/  IMAD R10, R3.reuse, 0x2, R0 ;  /* 0x00000002030a7824 */ /* 0x040fe200078e0200 */
[----:B---3--:R-:W-:Y:S01]  /*39af0*/  ISETP.LT.AND P3, PT, R8, UR6, !P0 ;  /* 0x0000000608007c0c */ /* 0x008fe2000c761270 */
[----:B------:R2:W-:Y:S01]  /*39b00*/  @P2 STG.E desc[UR20][R6.64], R61 ;  /* 0x0000003d06002986 */ /* 0x0005e2000c101914 */
[C---:B------:R-:W-:Y:S01]  /*39b10*/  LEA R8, P2, R0.reuse, R163, 0x2 ;  /* 0x000000a300087211 */ /* 0x040fe200078410ff */
[----:B------:R-:W3:Y:S03]  /*39b20*/  LDCU UR6, c[0x0][0x39c] ;  /* 0x00007380ff0677ac */ /* 0x000ee60008000800 */
[----:B------:R-:W-:Y:S01]  /*39b30*/  LEA.HI.X.SX32 R9, R0, R199, 0x2, P2 ;  /* 0x000000c700097211 */ /* 0x000fe200010f16ff */
[----:B------:R-:W-:Y:S01]  /*39b40*/  IMAD R0, R3, 0x2, R10 ;  /* 0x0000000203007824 */ /* 0x000fe200078e020a */
[----:B----4-:R-:W-:Y:S01]  /*39b50*/  ISETP.LT.AND P2, PT, R11, UR5, !P0 ;  /* 0x000000050b007c0c */ /* 0x010fe2000c741270 */
[----:B------:R-:W4:Y:S01]  /*39b60*/  LDCU UR5, c[0x0][0x39c] ;  /* 0x00007380ff0577ac */ /* 0x000f220008000800 */
[----:B-----5:R-:W-:Y:S01]  /*39b70*/  LOP3.LUT R5, R2, 0xbc, RZ, 0xfc, !PT ;  /* 0x000000bc02057812 */ /* 0x020fe200078efcff */
[----:B------:R5:W-:Y:S01]  /*39b80*/  @P5 STG.E desc[UR20][R8.64], R62 ;  /* 0x0000003e08005986 */ /* 0x000be2000c101914 */
[C---:B------:R-:W-:Y:S01]  /*39b90*/  LEA R4, P6, R10.reuse, R163, 0x2 ;  /* 0x000000a30a047211 */ /* 0x040fe200078c10ff */
[----:B------:R-:W-:Y:S01]  /*39ba0*/  IMAD R12, R3, 0x2, R0 ;  /* 0x00000002030c7824 */ /* 0x000fe200078e0200 */
[----:B-1----:R-:W-:Y:S01]  /*39bb0*/  ISETP.LT.AND P5, PT, R5, UR4, !P0 ;  /* 0x0000000405007c0c */ /* 0x002fe2000c7a1270 */
[----:B------:R-:W1:Y:S01]  /*39bc0*/  LDCU UR4, c[0x0][0x39c] ;  /* 0x00007380ff0477ac */ /* 0x000e620008000800 */
[----:B------:R-:W-:-:S02]  /*39bd0*/  LEA.HI.X.SX32 R5, R10, R199, 0x2, P6 ;  /* 0x000000c70a057211 */ /* 0x000fc400030f16ff */
[----:B--2---:R-:W-:Y:S02]  /*39be0*/  LEA R6, P6, R0, R163, 0x2 ;  /* 0x000000a300067211 */ /* 0x004fe400078c10ff */
[----:B------:R-:W-:Y:S01]  /*39bf0*/  LOP3.LUT R11, R2, 0xbe, RZ, 0xfc, !PT ;  /* 0x000000be020b7812 */ /* 0x000fe200078efcff */
[----:B------:R2:W-:Y:S01]  /*39c00*/  @P4 STG.E desc[UR20][R4.64], R63 ;  /* 0x0000003f04004986 */ /* 0x0005e2000c101914 */
[----:B------:R-:W-:Y:S02]  /*39c10*/  LEA.HI.X.SX32 R7, R0, R199, 0x2, P6 ;  /* 0x000000c700077211 */ /* 0x000fe400030f16ff */
[----:B------:R-:W-:Y:S02]  /*39c20*/  LEA R10, P6, R12, R163, 0x2 ;  /* 0x000000a30c0a7211 */ /* 0x000fe400078c10ff */
[----:B------:R-:W-:Y:S01]  /*39c30*/  LOP3.LUT R0, R2, 0xc0, RZ, 0xfc, !PT ;  /* 0x000000c002007812 */ /* 0x000fe200078efcff */
[----:B------:R1:W-:Y:S01]  /*39c40*/  @P3 STG.E desc[UR20][R6.64], R68 ;  /* 0x0000004406003986 */ /* 0x0003e2000c101914 */
[----:B---3--:R-:W-:Y:S01]  /*39c50*/  ISETP.LT.AND P4, PT, R11, UR6, !P0 ;  /* 0x000000060b007c0c */ /* 0x008fe2000c781270 */
[----:B------:R-:W3:Y:S01]  /*39c60*/  LDCU UR6, c[0x0][0x39c] ;  /* 0x00007380ff0677ac */ /* 0x000ee20008000800 */
[----:B------:R-:W-:Y:S01]  /*39c70*/  LEA.HI.X.SX32 R11, R12, R199, 0x2, P6 ;  /* 0x000000c70c0b7211 */ /* 0x000fe200030f16ff */
[C---:B------:R-:W-:Y:S01]  /*39c80*/  IMAD R12, R3.reuse, 0x2, R12 ;  /* 0x00000002030c7824 */ /* 0x040fe200078e020c */
[----:B----4-:R-:W-:Y:S01]  /*39c90*/  ISETP.LT.AND P3, PT, R0, UR5, !P0 ;  /* 0x0000000500007c0c */ /* 0x010fe2000c761270 */
[----:B------:R-:W4:Y:S01]  /*39ca0*/  LDCU UR5, c[0x0][0x39c] ;  /* 0x00007380ff0577ac */ /* 0x000f220008000800 */
[----:B-----5:R-:W-:Y:S01]  /*39cb0*/  LOP3.LUT R8, R2, 0xc2, RZ, 0xfc, !PT ;  /* 0x000000c202087812 */ /* 0x020fe200078efcff */
[C---:B------:R-:W-:Y:S01]  /*39cc0*/  IMAD R0, R3.reuse, 0x2, R12 ;  /* 0x0000000203007824 */ /* 0x040fe200078e020c */
[----:B--2---:R-:W-:Y:S01]  /*39cd0*/  LEA R4, P6, R12, R163, 0x2 ;  /* 0x000000a30c047211 */ /* 0x004fe200078c10ff */
[----:B------:R2:W-:Y:S01]  /*39ce0*/  @P2 STG.E desc[UR20][R10.64], R69 ;  /* 0x000000450a002986 */ /* 0x0005e2000c101914 */
[----:B-1----:R-:W-:Y:S01]  /*39cf0*/  ISETP.LT.AND P2, PT, R8, UR4, !P0 ;  /* 0x0000000408007c0c */ /* 0x002fe2000c741270 */
[----:B------:R-:W1:Y:S01]  /*39d00*/  LDCU UR4, c[0x0][0x39c] ;  /* 0x00007380ff0477ac */ /* 0x000e620008000800 */
[----:B------:R-:W-:Y:S01]  /*39d10*/  LEA.HI.X.SX32 R5, R12, R199, 0x2, P6 ;  /* 0x000000c70c057211 */ /* 0x000fe200030f16ff */
[----:B------:R-:W-:Y:S01]  /*39d20*/  IMAD R12, R3, 0x2, R0 ;  /* 0x00000002030c7824 */ /* 0x000fe200078e0200 */
[----:B------:R-:W-:-:S02]  /*39d30*/  LEA R6, P6, R0, R163, 0x2 ;  /* 0x000000a300067211 */ /* 0x000fc400078c10ff */
[----:B------:R-:W-:Y:S01]  /*39d40*/  LOP3.LUT R9, R2, 0xc4, RZ, 0xfc, !PT ;  /* 0x000000c402097812 */ /* 0x000fe200078efcff */
[----:B------:R5:W-:Y:S01]  /*39d50*/  @P5 STG.E desc[UR20][R4.64], R70 ;  /* 0x0000004604005986 */ /* 0x000be2000c101914 */
[----:B------:R-:W-:Y:S02]  /*39d60*/  LEA.HI.X.SX32 R7, R0, R199, 0x2, P6 ;  /* 0x000000c700077211 */ /* 0x000fe400030f16ff */
[----:B------:R-:W-:Y:S02]  /*39d70*/  LEA R8, P6, R12, R163, 0x2 ;  /* 0x000000a30c087211 */ /* 0x000fe400078c10ff */
[----:B------:R-:W-:Y:S01]  /*39d80*/  LOP3.LUT R0, R2, 0xc6, RZ, 0xfc, !PT ;  /* 0x000000c602007812 */ /* 0x000fe200078efcff */
[----:B------:R1:W-:Y:S01]  /*39d90*/  @P4 STG.E desc[UR20][R6.64], R71 ;  /* 0x0000004706004986 */ /* 0x0003e2000c101914 */
[----:B----4-:R-:W-:Y:S01]  /*39da0*/  ISETP.LT.AND P5, PT, R9, UR5, !P0 ;  /* 0x0000000509007c0c */ /* 0x010fe2000c7a1270 */
[----:B------:R-:W4:Y:S01]  /*39db0*/  LDCU UR5, c[0x0][0x39c] ;  /* 0x00007380ff0577ac */ /* 0x000f220008000800 */
[----:B------:R-:W-:Y:S01]  /*39dc0*/  LEA.HI.X.SX32 R9, R12, R199, 0x2, P6 ;  /* 0x000000c70c097211 */ /* 0x000fe200030f16ff */
[C---:B------:R-:W-:Y:S01]  /*39dd0*/  IMAD R12, R3.reuse, 0x2, R12 ;  /* 0x00000002030c7824 */ /* 0x040fe200078e020c */
[----:B---3--:R-:W-:Y:S01]  /*39de0*/  ISETP.LT.AND P4, PT, R0, UR6, !P0 ;  /* 0x0000000600007c0c */ /* 0x008fe2000c781270 */
[----:B------:R-:W3:Y:S01]  /*39df0*/  LDCU UR6, c[0x0][0x39c] ;  /* 0x00007380ff0677ac */ /* 0x000ee20008000800 */
[----:B--2---:R-:W-:Y:S01]  /*39e00*/  LOP3.LUT R10, R2, 0xc8, RZ, 0xfc, !PT ;  /* 0x000000c8020a7812 */ /* 0x004fe200078efcff */
[C---:B------:R-:W-:Y:S01]  /*39e10*/  IMAD R0, R3.reuse, 0x2, R12 ;  /* 0x0000000203007824 */ /* 0x040fe200078e020c */
[----:B-----5:R-:W-:Y:S01]  /*39e20*/  LEA R4, P6, R12, R163, 0x2 ;  /* 0x000000a30c047211 */ /* 0x020fe200078c10ff */
[----:B------:R2:W-:Y:S01]  /*39e30*/  @P3 STG.E desc[UR20][R8.64], R76 ;  /* 0x0000004c08003986 */ /* 0x0005e2000c101914 */
[----:B-1----:R-:W-:Y:S01]  /*39e40*/  ISETP.LT.AND P3, PT, R10, UR4, !P0 ;  /* 0x000000040a007c0c */ /* 0x002fe2000c761270 */
[----:B------:R-:W1:Y:S01]  /*39e50*/  LDCU UR4, c[0x0][0x39c] ;  /* 0x00007380ff0477ac */ /* 0x000e620008000800 */
[----:B------:R-:W-:Y:S01]  /*39e60*/  LEA.HI.X.SX32 R5, R12, R199, 0x2, P6 ;  /* 0x000000c70c057211 */ /* 0x000fe200030f16ff */
[----:B------:R-:W-:Y:S01]  /*39e70*/  IMAD R10, R3, 0x2, R0 ;  /* 0x00000002030a7824 */ /* 0x000fe200078e0200 */
[----:B------:R-:W-:-:S02]  /*39e80*/  LEA R6, P6, R0, R163, 0x2 ;  /* 0x000000a300067211 */ /* 0x000fc400078c10ff */
[----:B------:R-:W-:Y:S01]  /*39e90*/  LOP3.LUT R11, R2, 0xca, RZ, 0xfc, !PT ;  /* 0x000000ca020b7812 */ /* 0x000fe200078efcff */
[----:B------:R-:W-:Y:S01]  /*39ea0*/  @P2 STG.E desc[UR20][R4.64], R77 ;  /* 0x0000004d04002986 */ /* 0x000fe2000c101914 */
[----:B------:R-:W-:Y:S01]  /*39eb0*/  LEA.HI.X.SX32 R7, R0, R199, 0x2, P6 ;  /* 0x000000c700077211 */ /* 0x000fe200030f16ff */
[----:B------:R-:W-:Y:S01]  /*39ec0*/  IMAD R0, R3, 0x2, R10 ;  /* 0x0000000203007824 */ /* 0x000fe200078e020a */
[----:B----4-:R-:W-:Y:S01]  /*39ed0*/  ISETP.LT.AND P2, PT, R11, UR5, !P0 ;  /* 0x000000050b007c0c */ /* 0x010fe2000c741270 */
[----:B------:R-:W4:Y:S01]  /*39ee0*/  LDCU UR5, c[0x0][0x39c] ;  /* 0x00007380ff0577ac */ /* 0x000f220008000800 */
[----:B--2---:R-:W-:Y:S01]  /*39ef0*/  LEA R8, P6, R10, R163, 0x2 ;  /* 0x000000a30a087211 */ /* 0x004fe200078c10ff */
[----:B------:R2:W-:Y:S01]  /*39f00*/  @P5 STG.E desc[UR20][R6.64], R78 ;  /* 0x0000004e06005986 */ /* 0x0005e2000c101914 */
[----:B------:R-:W-:Y:S02]  /*39f10*/  LOP3.LUT R11, R2, 0xcc, RZ, 0xfc, !PT ;  /* 0x000000cc020b7812 */ /* 0x000fe400078efcff */
[----:B------:R-:W-:-:S02]  /*39f20*/  LEA.HI.X.SX32 R9, R10, R199, 0x2, P6 ;  /* 0x000000c70a097211 */ /* 0x000fc400030f16ff */
        /* <DEDUP_REMOVED lines=12> */
[----:B------:R-:W-:-:S03]  /*39ff0*/  LEA R4, P3, R0, R163, 0x2 ;  /* 0x000000a300047211 */ /* 0x000fc600078610ff */
[----:B------:R-:W-:Y:S02]  /*3a000*/  LEA R6, P6, R12, R163, 0x2 ;  /* 0x000000a30c067211 */ /* 0x000fe400078c10ff */
[-C--:B------:R-:W-:Y:S02]  /*3a010*/  LEA.HI.X.SX32 R5, R0, R199.reuse, 0x2, P3 ;  /* 0x000000c700057211 */ /* 0x080fe400018f16ff */
[----:B----4-:R-:W-:Y:S01]  /*3a020*/  ISETP.LT.AND P3, PT, R7, UR5, !P0 ;  /* 0x0000000507007c0c */ /* 0x010fe2000c761270 */
[----:B------:R-:W4:Y:S01]  /*3a030*/  LDCU UR5, c[0x0][0x39c] ;  /* 0x00007380ff0577ac */ /* 0x000f220008000800 */
[----:B------:R-:W-:Y:S01]  /*3a040*/  LEA.HI.X.SX32 R7, R12, R199, 0x2, P6 ;  /* 0x000000c70c077211 */ /* 0x000fe200030f16ff */
[----:B------:R-:W-:Y:S01]  /*3a050*/  IMAD R12, R3, 0x2, R12 ;  /* 0x00000002030c7824 */ /* 0x000fe200078e020c */
[----:B------:R5:W-:Y:S01]  /*3a060*/  @P2 STG.E desc[UR20][R4.64], R85 ;  /* 0x0000005504002986 */ /* 0x000be2000c101914 */
[C---:B------:R-:W-:Y:S02]  /*3a070*/  LOP3.LUT R0, R2.reuse, 0xd2, RZ, 0xfc, !PT ;  /* 0x000000d202007812 */ /* 0x040fe400078efcff */
[----:B--2---:R-:W-:Y:S01]  /*3a080*/  LOP3.LUT R10, R2, 0xd4, RZ, 0xfc, !PT ;  /* 0x000000d4020a7812 */ /* 0x004fe200078efcff */
[----:B------:R2:W-:Y:S01]  /*3a090*/  @P5 STG.E desc[UR20][R6.64], R86 ;  /* 0x0000005606005986 */ /* 0x0005e2000c101914 */
[----:B------:R-:W-:-:S02]  /*3a0a0*/  LEA R8, P5, R12, R163, 0x2 ;  /* 0x000000a30c087211 */ /* 0x000fc400078a10ff */
        /* <DEDUP_REMOVED lines=100> */
[----:B------:R-:W-:-:S02]  /*3a6f0*/  LEA R4, P6, R10, R163, 0x2 ;  /* 0x000000a30a047211 */ /* 0x000fc400078c10ff */
[----:B-1----:R-:W-:Y:S01]  /*3a700*/  ISETP.LT.AND P3, PT, R5, UR4, !P0 ;  /* 0x0000000405007c0c */ /* 0x002fe2000c761270 */
[----:B------:R-:W1:Y:S01]  /*3a710*/  LDCU UR4, c[0x0][0x39c] ;  /* 0x00007380ff0477ac */ /* 0x000e620008000800 */
[----:B------:R-:W-:Y:S01]  /*3a720*/  LEA.HI.X.SX32 R5, R10, R199, 0x2, P6 ;  /* 0x000000c70a057211 */ /* 0x000fe200030f16ff */
[----:B------:R-:W-:Y:S01]  /*3a730*/  IMAD R10, R3, 0x2, R0 ;  /* 0x00000002030a7824 */ /* 0x000fe200078e0200 */
[----:B--2---:R-:W-:Y:S02]  /*3a740*/  LEA R6, P6, R0, R163, 0x2 ;  /* 0x000000a300067211 */ /* 0x004fe400078c10ff */
[----:B------:R-:W-:Y:S01]  /*3a750*/  LOP3.LUT R11, R2, 0xf2, RZ, 0xfc, !PT ;  /* 0x000000f2020b7812 */ /* 0x000fe200078efcff */
[----:B------:R2:W-:Y:S01]  /*3a760*/  @P2 STG.E desc[UR20][R4.64], R117 ;  /* 0x0000007504002986 */ /* 0x0005e2000c101914 */
[----:B------:R-:W-:Y:S02]  /*3a770*/  LEA.HI.X.SX32 R7, R0, R199, 0x2, P6 ;  /* 0x000000c700077211 */ /* 0x000fe400030f16ff */
[----:B------:R-:W-:-:S02]  /*3a780*/  LOP3.LUT R0, R2, 0xf4, RZ, 0xfc, !PT ;  /* 0x000000f402007812 */ /* 0x000fc400078efcff */
[----:B-----5:R-:W-:Y:S01]  /*3a790*/  LEA R8, P6, R10, R163, 0x2 ;  /* 0x000000a30a087211 */ /* 0x020fe200078c10ff */
[----:B------:R5:W-:Y:S01]  /*3a7a0*/  @P5 STG.E desc[UR20][R6.64], R118 ;  /* 0x0000007606005986 */ /* 0x000be2000c101914 */
[----:B----4-:R-:W-:Y:S01]  /*3a7b0*/  ISETP.LT.AND P5, PT, R0, UR5, !P0 ;  /* 0x0000000500007c0c */ /* 0x010fe2000c7a1270 */
[----:B------:R-:W4:Y:S01]  /*3a7c0*/  LDCU UR5, c[0x0][0x39c] ;  /* 0x00007380ff0577ac */ /* 0x000f220008000800 */
[----:B------:R-:W-:Y:S01]  /*3a7d0*/  LEA.HI.X.SX32 R9, R10, R199, 0x2, P6 ;  /* 0x000000c70a097211 */ /* 0x000fe200030f16ff */
[----:B------:R-:W-:Y:S01]  /*3a7e0*/  IMAD R10, R3, 0x2, R10 ;  /* 0x00000002030a7824 */ /* 0x000fe200078e020a */
[----:B------:R-:W-:Y:S02]  /*3a7f0*/  LOP3.LUT R0, R2, 0xf6, RZ, 0xfc, !PT ;  /* 0x000000f602007812 */ /* 0x000fe400078efcff */
[----:B---3--:R-:W-:Y:S01]  /*3a800*/  ISETP.LT.AND P2, PT, R11, UR6, !P0 ;  /* 0x000000060b007c0c */ /* 0x008fe2000c741270 */
[----:B------:R3:W-:Y:S01]  /*3a810*/  @P4 STG.E desc[UR20][R8.64], R119 ;  /* 0x0000007708004986 */ /* 0x0007e2000c101914 */
[----:B-1----:R-:W-:Y:S01]  /*3a820*/  ISETP.LT.AND P4, PT, R0, UR4, !P0 ;  /* 0x0000000400007c0c */ /* 0x002fe2000c781270 */
[C---:B------:R-:W-:Y:S01]  /*3a830*/  IMAD R0, R3.reuse, 0x2, R10 ;  /* 0x0000000203007824 */ /* 0x040fe200078e020a */
[C---:B--2---:R-:W-:Y:S01]  /*3a840*/  LEA R4, P6, R10.reuse, R163, 0x2 ;  /* 0x000000a30a047211 */ /* 0x044fe200078c10ff */
[----:B------:R-:W1:Y:S02]  /*3a850*/  LDCU UR4, c[0x0][0x39c] ;  /* 0x00007380ff0477ac */ /* 0x000e640008000800 */
[----:B------:R-:W-:Y:S01]  /*3a860*/  IMAD R12, R3, 0x2, R0 ;  /* 0x00000002030c7824 */ /* 0x000fe200078e0200 */
[----:B------:R-:W-:-:S02]  /*3a870*/  LEA.HI.X.SX32 R5, R10, R199, 0x2, P6 ;  /* 0x000000c70a057211 */ /* 0x000fc400030f16ff */
[----:B-----5:R-:W-:Y:S01]  /*3a880*/  LEA R6, P6, R0, R163, 0x2 ;  /* 0x000000a300067211 */ /* 0x020fe200078c10ff */
[C---:B------:R-:W-:Y:S01]  /*3a890*/  IMAD R14, R3.reuse, 0x2, R12 ;  /* 0x00000002030e7824 */ /* 0x040fe200078e020c */
[----:B------:R-:W-:Y:S01]  /*3a8a0*/  LOP3.LUT R10, R2, 0xf8, RZ, 0xfc, !PT ;  /* 0x000000f8020a7812 */ /* 0x000fe200078efcff */
[----:B------:R2:W-:Y:S01]  /*3a8b0*/  @P3 STG.E desc[UR20][R4.64], R128 ;  /* 0x0000008004003986 */ /* 0x0005e2000c101914 */
[----:B------:R-:W-:Y:S01]  /*3a8c0*/  LEA.HI.X.SX32 R7, R0, R199, 0x2, P6 ;  /* 0x000000c700077211 */ /* 0x000fe200030f16ff */
[C---:B------:R-:W-:Y:S01]  /*3a8d0*/  IMAD R0, R3.reuse, 0x2, R14 ;  /* 0x0000000203007824 */ /* 0x040fe200078e020e */
[----:B----4-:R-:W-:Y:S01]  /*3a8e0*/  ISETP.LT.AND P3, PT, R10, UR5, !P0 ;  /* 0x000000050a007c0c */ /* 0x010fe2000c761270 */
[----:B------:R-:W4:Y:S01]  /*3a8f0*/  LDCU UR5, c[0x0][0x39c] ;  /* 0x00007380ff0577ac */ /* 0x000f220008000800 */
[-C--:B------:R-:W-:Y:S01]  /*3a900*/  LEA R10, P6, R14, R163.reuse, 0x2 ;  /* 0x000000a30e0a7211 */ /* 0x080fe200078c10ff */
[----:B------:R-:W-:Y:S01]  /*3a910*/  IMAD R16, R3, 0x2, R0 ;  /* 0x0000000203107824 */ /* 0x000fe200078e0200 */
[----:B------:R5:W-:Y:S01]  /*3a920*/  @P2 STG.E desc[UR20][R6.64], R129 ;  /* 0x0000008106002986 */ /* 0x000be2000c101914 */
[----:B---3--:R-:W-:-:S02]  /*3a930*/  LEA R8, P2, R12, R163, 0x2 ;  /* 0x000000a30c087211 */ /* 0x008fc400078410ff */
[C---:B------:R-:W-:Y:S01]  /*3a940*/  IMAD R18, R3.reuse, 0x2, R16 ;  /* 0x0000000203127824 */ /* 0x040fe200078e0210 */
[-C--:B------:R-:W-:Y:S02]  /*3a950*/  LEA.HI.X.SX32 R11, R14, R199.reuse, 0x2, P6 ;  /* 0x000000c70e0b7211 */ /* 0x080fe400030f16ff */
[----:B------:R-:W-:Y:S01]  /*3a960*/  LEA.HI.X.SX32 R9, R12, R199, 0x2, P2 ;  /* 0x000000c70c097211 */ /* 0x000fe200010f16ff */
[----:B------:R-:W-:Y:S01]  /*3a970*/  IMAD R14, R3, 0x2, R18 ;  /* 0x00000002030e7824 */ /* 0x000fe200078e0212 */
[-C--:B--2---:R-:W-:Y:S02]  /*3a980*/  LEA R4, P6, R0, R163.reuse, 0x2 ;  /* 0x000000a300047211 */ /* 0x084fe400078c10ff */
[----:B------:R-:W-:Y:S01]  /*3a990*/  LEA R12, P2, R16, R163, 0x2 ;  /* 0x000000a3100c7211 */ /* 0x000fe200078410ff */
[----:B------:R2:W-:Y:S01]  /*3a9a0*/  @P5 STG.E desc[UR20][R8.64], R130 ;  /* 0x0000008208005986 */ /* 0x0005e2000c101914 */
[----:B------:R-:W-:Y:S02]  /*3a9b0*/  LOP3.LUT R2, R2, 0xfc, RZ, 0xfc, !PT ;  /* 0x000000fc02027812 */ /* 0x000fe400078efcff */
[-C--:B------:R-:W-:Y:S01]  /*3a9c0*/  LEA.HI.X.SX32 R5, R0, R199.reuse, 0x2, P6 ;  /* 0x000000c700057211 */ /* 0x080fe200030f16ff */
[----:B------:R2:W-:Y:S01]  /*3a9d0*/  @P4 STG.E desc[UR20][R10.64], R131 ;  /* 0x000000830a004986 */ /* 0x0005e2000c101914 */
[----:B------:R-:W-:-:S02]  /*3a9e0*/  LEA.HI.X.SX32 R13, R16, R199, 0x2, P2 ;  /* 0x000000c7100d7211 */ /* 0x000fc400010f16ff */
[----:B-----5:R-:W-:Y:S01]  /*3a9f0*/  LEA R6, P6, R14, R163, 0x2 ;  /* 0x000000a30e067211 */ /* 0x020fe200078c10ff */
[----:B------:R2:W-:Y:S01]  /*3aa00*/  @P3 STG.E desc[UR20][R4.64], R20 ;  /* 0x0000001404003986 */ /* 0x0005e2000c101914 */
[----:B-1----:R-:W-:Y:S02]  /*3aa10*/  ISETP.LT.AND P2, PT, R15, UR4, !P0 ;  /* 0x000000040f007c0c */ /* 0x002fe4000c741270 */
[----:B----4-:R-:W-:Y:S02]  /*3aa20*/  ISETP.LT.AND P0, PT, R2, UR5, !P0 ;  /* 0x0000000502007c0c */ /* 0x010fe4000c701270 */
[----:B------:R-:W-:Y:S02]  /*3aa30*/  LEA.HI.X.SX32 R7, R14, R199, 0x2, P6 ;  /* 0x000000c70e077211 */ /* 0x000fe400030f16ff */
[----:B------:R-:W-:-:S04]  /*3aa40*/  LEA R2, P6, R18, R163, 0x2 ;  /* 0x000000a312027211 */ /* 0x000fc800078c10ff */
[----:B------:R-:W-:-:S03]  /*3aa50*/  LEA.HI.X.SX32 R3, R18, R199, 0x2, P6 ;  /* 0x000000c712037211 */ /* 0x000fc600030f16ff */
[----:B------:R2:W-:Y:S04]  /*3aa60*/  @P2 STG.E desc[UR20][R12.64], R21 ;  /* 0x000000150c002986 */ /* 0x0005e8000c101914 */
[----:B------:R2:W-:Y:S04]  /*3aa70*/  @P0 STG.E desc[UR20][R2.64], R22 ;  /* 0x0000001602000986 */ /* 0x0005e8000c101914 */
[----:B------:R2:W-:Y:S01]  /*3aa80*/  @P1 STG.E desc[UR20][R6.64], R23 ;  /* 0x0000001706001986 */ /* 0x0005e2000c101914 */
[----:B------:R-:W-:Y:S06]  /*3aa90*/  BAR.SYNC.DEFER_BLOCKING 0x0 ;  /* 0x0000000000007b1d */ /* 0x000fec0000010000 */
[----:B------:R-:W-:Y:S05]  /*3aaa0*/  BRA.U UP0, `(.L_x_13) ;  /* 0x0000000100a07547 */ /* 0x000fea000b800000 */
[----:B------:R-:W1:Y:S01]  /*3aab0*/  S2UR UR5, SR_CgaCtaId ;  /* 0x00000000000579c3 */ /* 0x000e620000008800 */
[----:B------:R-:W-:Y:S01]  /*3aac0*/  NOP ;  /* 0x0000000000007918 */ /* 0x000fe20000000000 */
[----:B------:R-:W-:Y:S01]  /*3aad0*/  UMOV UR4, 0x50 ;  /* 0x0000005000047882 */ /* 0x000fe20000000000 */
[----:B------:R-:W-:Y:S02]  /*3aae0*/  IMAD.U32 R0, RZ, RZ, UR8 ;  /* 0x00000008ff007e24 */ /* 0x000fe4000f8e00ff */
[----:B--2---:R-:W-:Y:S02]  /*3aaf0*/  IMAD.MOV.U32 R3, RZ, RZ, 0xff ;  /* 0x000000ffff037424 */ /* 0x004fe400078e00ff */
[----:B------:R-:W-:Y:S01]  /*3ab00*/  IMAD.MOV.U32 R7, RZ, RZ, 0x1 ;  /* 0x00000001ff077424 */ /* 0x000fe200078e00ff */
[----:B------:R-:W-:-:S04]  /*3ab10*/  LOP3.LUT R0, R0, 0xffff, RZ, 0xc0, !PT ;  /* 0x0000ffff00007812 */ /* 0x000fc800078ec0ff */
[----:B------:R-:W-:-:S05]  /*3ab20*/  SHF.R.U32.HI R0, RZ, 0x5, R0 ;  /* 0x00000005ff007819 */ /* 0x000fca0000011600 */
[----:B------:R-:W-:Y:S01]  /*3ab30*/  VIADD R2, R0, 0x10 ;  /* 0x0000001000027836 */ /* 0x000fe20000000000 */
[----:B------:R-:W-:Y:S01]  /*3ab40*/  SHF.L.U32 R0, R3, R0, RZ ;  /* 0x0000000003007219 */ /* 0x000fe200000006ff */
[----:B-1----:R-:W-:-:S03]  /*3ab50*/  ULEA UR6, UR5, UR4, 0x18 ;  /* 0x0000000405067291 */ /* 0x002fc6000f8ec0ff */
[----:B------:R-:W-:-:S04]  /*3ab60*/  SHF.L.U32 R3, R7, R2, RZ ;  /* 0x0000000207037219 */ /* 0x000fc800000006ff */
[----:B------:R-:W-:Y:S02]  /*3ab70*/  LOP3.LUT R0, R3, R0, RZ, 0xfc, !PT ;  /* 0x0000000003007212 */ /* 0x000fe400078efcff */
[----:B------:R-:W1:Y:S02]  /*3ab80*/  LDS R5, [UR6] ;  /* 0x00000006ff057984 */ /* 0x000e640008000800 */
[C---:B------:R-:W-:Y:S02]  /*3ab90*/  LOP3.LUT R2, R0.reuse, 0xffff, RZ, 0xc0, !PT ;  /* 0x0000ffff00027812 */ /* 0x040fe400078ec0ff */
[----:B-1----:R-:W-:-:S04]  /*3aba0*/  LOP3.LUT R3, R0, 0xffff, R5, 0x80, !PT ;  /* 0x0000ffff00037812 */ /* 0x002fc800078e8005 */
[----:B------:R-:W-:-:S13]  /*3abb0*/  ISETP.NE.AND P0, PT, R3, R2, PT ;  /* 0x000000020300720c */ /* 0x000fda0003f05270 */
[----:B------:R-:W-:Y:S05]  /*3abc0*/  @P0 BRA `(.L_x_14) ;  /* 0x0000000000500947 */ /* 0x000fea0003800000 */
[----:B------:R-:W-:Y:S02]  /*3abd0*/  SHF.R.U32.HI R5, RZ, 0x10, R5 ;  /* 0x00000010ff057819 */ /* 0x000fe40000011605 */
[----:B------:R-:W-:-:S04]  /*3abe0*/  SHF.R.U32.HI R2, RZ, 0x10, R0 ;  /* 0x00000010ff027819 */ /* 0x000fc80000011600 */
[----:B------:R-:W-:-:S04]  /*3abf0*/  LOP3.LUT R5, R5, R2, RZ, 0xc0, !PT ;  /* 0x0000000205057212 */ /* 0x000fc800078ec0ff */
[----:B------:R-:W-:-:S13]  /*3ac00*/  ISETP.NE.AND P0, PT, R5, R2, PT ;  /* 0x000000020500720c */ /* 0x000fda0003f05270 */
[----:B------:R-:W-:Y:S05]  /*3ac10*/  @P0 BRA `(.L_x_15) ;  /* 0x0000000000300947 */ /* 0x000fea0003800000 */
[----:B------:R-:W-:Y:S01]  /*3ac20*/  R2UR UR4, R0 ;  /* 0x00000000000472ca */ /* 0x000fe200000e0000 */
[----:B------:R-:W-:Y:S01]  /*3ac30*/  VOTEU.ANY UR5, UPT, PT ;  /* 0x0000000000057886 */ /* 0x000fe200038e0100 */
[----:B------:R-:W1:Y:S01]  /*3ac40*/  S2R R0, SR_LANEID ;  /* 0x0000000000007919 */ /* 0x000e620000000000 */
[----:B------:R-:W-:-:S10]  /*3ac50*/  UFLO.U32 UR5, UR5 ;  /* 0x00000005000572bd */ /* 0x000fd400080e0000 */
[----:B------:R-:W-:-:S06]  /*3ac60*/  ULOP3.LUT UR4, URZ, UR4, URZ, 0x33, !UPT ;  /* 0x00000004ff047292 */ /* 0x000fcc000f8e33ff */
[----:B------:R-:W-:-:S04]  /*3ac70*/  IMAD.U32 R2, RZ, RZ, UR4 ;  /* 0x00000004ff027e24 */ /* 0x000fc8000f8e00ff */
[----:B------:R-:W2:Y:S02]  /*3ac80*/  REDUX UR7, R2 ;  /* 0x00000000020773c4 */ /* 0x000ea40000000000 */
[----:B------:R3:W-:Y:S01]  /*3ac90*/  UTCATOMSWS.AND URZ, UR4 ;  /* 0x0000000400ff79e3 */ /* 0x0007e20008000000 */
[----:B-1----:R-:W-:Y:S01]  /*3aca0*/  ISETP.EQ.U32.AND P0, PT, R0, UR5, PT ;  /* 0x0000000500007c0c */ /* 0x002fe2000bf02070 */
[----:B--2---:R-:W-:-:S12]  /*3acb0*/  IMAD.U32 R0, RZ, RZ, UR7 ;  /* 0x00000007ff007e24 */ /* 0x004fd8000f8e00ff */
[----:B------:R3:W-:Y:S01]  /*3acc0*/  @P0 ATOMS.AND RZ, [UR6], R0 ;  /* 0x00000000ffff098c */ /* 0x0007e2000a800006 */
[----:B------:R-:W-:Y:S05]  /*3acd0*/  BRA `(.L_x_13) ;  /* 0x0000000000147947 */ /* 0x000fea0003800000 */
.L_x_15:
[----:B------:R-:W-:-:S07]  /*3ace0*/  MOV R2, 0x3ad00 ;  /* 0x0003ad0000027802 */ /* 0x000fce0000000f00 */
[----:B------:R-:W-:Y:S05]  /*3acf0*/  CALL.REL.NOINC `($__internal_0_$__cuda_sm10x_tcgen05_guardrail_trap_col_being_dealloced_not_returned_by_alloc) ;  /* 0x00000000002c7944 */ /* 0x000fea0003c00000 */
[----:B------:R-:W-:Y:S05]  /*3ad00*/  BRA `(.L_x_13) ;  /* 0x0000000000087947 */ /* 0x000fea0003800000 */
.L_x_14:
[----:B------:R-:W-:-:S07]  /*3ad10*/  MOV R2, 0x3ad30 ;  /* 0x0003ad3000027802 */ /* 0x000fce0000000f00 */
[----:B------:R-:W-:Y:S05]  /*3ad20*/  CALL.REL.NOINC `($__internal_2_$__cuda_sm10x_tcgen05_guardrail_trap_unallocated_columns_being_dealloced) ;  /* 0x0000000000387944 */ /* 0x000fea0003c00000 */
.L_x_13:
[----:B------:R-:W-:Y:S01]  /*3ad30*/  NOP ;  /* 0x0000000000007918 */ /* 0x000fe20000000000 */
[----:B---3--:R-:W-:Y:S05]  /*3ad40*/  EXIT ;  /* 0x000000000000794d */ /* 0x008fea0003800000 */
.L_x_9:
[----:B------:R-:W1:Y:S02]  /*3ad50*/  SYNCS.PHASECHK.TRANS64.TRYWAIT P4, [UR15], R126 ;  /* 0x0000007eff0075a7 */ /* 0x000e64000808110f */
[----:B-1----:R-:W-:Y:S05]  /*3ad60*/  @!P4 BRA `(.L_x_9) ;  /* 0xfffffffc00f8c947 */ /* 0x002fea000383ffff */
[----:B------:R-:W-:Y:S05]  /*3ad70*/  BRA `(.L_x_16) ;  /* 0xfffffefc00f47947 */ /* 0x000fea000383ffff */
.L_x_12:
[----:B------:R-:W1:Y:S02]  /*3ad80*/  SYNCS.PHASECHK.TRANS64.TRYWAIT P0, [UR9], R4 ;  /* 0x00000004ff0075a7 */ /* 0x000e640008001109 */
[----:B-1----:R-:W-:Y:S05]  /*3ad90*/  @!P0 BRA `(.L_x_12) ;  /* 0xfffffffc00f88947 */ /* 0x002fea000383ffff */
[----:B------:R-:W-:Y:S05]  /*3ada0*/  BRA `(.L_x_11) ;  /* 0xffffffb8006c7947 */ /* 0x000fea000383ffff */
        .weak           $__internal_0_$__cuda_sm10x_tcgen05_guardrail_trap_col_being_dealloced_not_returned_by_alloc
        .type           $__internal_0_$__cuda_sm10x_tcgen05_guardrail_trap_col_being_dealloced_not_returned_by_alloc,@function
        .size           $__internal_0_$__cuda_sm10x_tcgen05_guardrail_trap_col_being_dealloced_not_returned_by_alloc,($__internal_1_$__cuda_sm10x_tcgen05_guardrail_trap_phase_invalid_during_alloc - $__internal_0_$__cuda_sm10x_tcgen05_guardrail_trap_col_being_dealloced_not_returned_by_alloc)
$__internal_0_$__cuda_sm10x_tcgen05_guardrail_trap_col_being_dealloced_not_returned_by_alloc:
[----:B------:R-:W-:Y:S05]  /*3adb0*/  BPT.TRAP 0x1 ;  /* 0x000000040000795c */ /* 0x000fea0000300000 */
[----:B------:R-:W-:-:S04]  /*3adc0*/  IMAD.MOV.U32 R3, RZ, RZ, 0x0 ;  /* 0x00000000ff037424 */ /* 0x000fc800078e00ff */
[----:B------:R-:W-:Y:S05]  /*3add0*/  RET.REL.NODEC R2 `(matmul_kernel) ;  /* 0xfffffc5002887950 */ /* 0x000fea0003c3ffff */
        .weak           $__internal_1_$__cuda_sm10x_tcgen05_guardrail_trap_phase_invalid_during_alloc
        .type           $__internal_1_$__cuda_sm10x_tcgen05_guardrail_trap_phase_invalid_during_alloc,@function
        .size           $__internal_1_$__cuda_sm10x_tcgen05_guardrail_trap_phase_invalid_during_alloc,($__internal_2_$__cuda_sm10x_tcgen05_guardrail_trap_unallocated_columns_being_dealloced - $__internal_1_$__cuda_sm10x_tcgen05_guardrail_trap_phase_invalid_during_alloc)
$__internal_1_$__cuda_sm10x_tcgen05_guardrail_trap_phase_invalid_during_alloc:
[----:B------:R-:W-:Y:S05]  /*3ade0*/  BPT.TRAP 0x1 ;  /* 0x000000040000795c */ /* 0x000fea0000300000 */
[----:B------:R-:W-:-:S04]  /*3adf0*/  IMAD.MOV.U32 R3, RZ, RZ, 0x0 ;  /* 0x00000000ff037424 */ /* 0x000fc800078e00ff */
[----:B------:R-:W-:Y:S05]  /*3ae00*/  RET.REL.NODEC R2 `(matmul_kernel) ;  /* 0xfffffc50027c7950 */ /* 0x000fea0003c3ffff */
        .weak           $__internal_2_$__cuda_sm10x_tcgen05_guardrail_trap_unallocated_columns_being_dealloced
        .type           $__internal_2_$__cuda_sm10x_tcgen05_guardrail_trap_unallocated_columns_being_dealloced,@function
        .size           $__internal_2_$__cuda_sm10x_tcgen05_guardrail_trap_unallocated_columns_being_dealloced,(.L_x_20 - $__internal_2_$__cuda_sm10x_tcgen05_guardrail_trap_unallocated_columns_being_dealloced)
$__internal_2_$__cuda_sm10x_tcgen05_guardrail_trap_unallocated_columns_being_dealloced:
[----:B------:R-:W-:Y:S05]  /*3ae10*/  BPT.TRAP 0x1 ;  /* 0x000000040000795c */ /* 0x000fea0000300000 */
[----:B------:R-:W-:-:S04]  /*3ae20*/  IMAD.MOV.U32 R3, RZ, RZ, 0x0 ;  /* 0x00000000ff037424 */ /* 0x000fc800078e00ff */
[----:B------:R-:W-:Y:S05]  /*3ae30*/  RET.REL.NODEC R2 `(matmul_kernel) ;  /* 0xfffffc5002707950 */ /* 0x000fea0003c3ffff */
.L_x_17:
[----:B------:R-:W-:-:S00]  /*3ae40*/  BRA `(.L_x_17) ;  /* 0xfffffffc00fc7947 */ /* 0x000fc0000383ffff */
[----:B------:R-:W-:-:S00]  /*3ae50*/  NOP ;  /* 0x0000000000007918 */ /* 0x000fc00000000000 */
        /* <DEDUP_REMOVED lines=10> */
.L_x_20:


//--------------------- .nv.shared.matmul_kernel  --------------------------
	.section	.nv.shared.matmul_kernel,"aw",@nobits
	.sectionflags	@""
	.align	16
	.zero		1024


//--------------------- .nv.shared.reserved.0     --------------------------
	.section	.nv.shared.reserved.0,"aw",@nobits
	.align	8
	.weak		__nv_reservedSMEM_offset_0_alias
	.size		__nv_reservedSMEM_offset_0_alias, 0, 64
	.other		__nv_reservedSMEM_offset_0_alias,@"STO_CUDA_RESERVED_SHARED STV_DEFAULT"
__nv_reservedSMEM_offset_0_alias:
	.zero		0
.nv.shared.reserved.0:
	.zero		64
	.weak		__nv_reservedSMEM_allocation_phase
	.type		__nv_reservedSMEM_allocation_phase,@object
	.size		__nv_reservedSMEM_allocation_phase,(.L_0 - __nv_reservedSMEM_allocation_phase)
__nv_reservedSMEM_allocation_phase:
	.zero		1
.L_0:
	.zero		7
	.weak		__nv_reservedSMEM_devtool_atexit_pc
	.type		__nv_reservedSMEM_devtool_atexit_pc,@object
	.size		__nv_reservedSMEM_devtool_atexit_pc,(__nv_reservedSMEM_allocation_mask - __nv_reservedSMEM_devtool_atexit_pc)
__nv_reservedSMEM_devtool_atexit_pc:
	.zero		8
	.weak		__nv_reservedSMEM_allocation_mask
	.type		__nv_reservedSMEM_allocation_mask,@object
	.size		__nv_reservedSMEM_allocation_mask,(.L_2 - __nv_reservedSMEM_allocation_mask)
__nv_reservedSMEM_allocation_mask:
	.zero		4
.L_2:


//--------------------- .nv.constant0.matmul_kernel --------------------------
	.section	.nv.constant0.matmul_kernel,"a",@progbits
	.sectionflags	@""
	.align	4
.nv.constant0.matmul_kernel:
	.zero		976


//--------------------- SYMBOLS --------------------------

	.type		.nv.reservedSmem.offset0,@object
	.size		.nv.reservedSmem.offset0,0x4
	.type		.nv.reservedSmem.cap,@object
	.size		.nv.reservedSmem.cap,0x4
